def matmul_kernel(
    a_ptr,
    b_ptr,
    c_ptr,
    M,
    N,
    K,
    stride_am,
    stride_ak,
    stride_bk,
    stride_bn,
    stride_cm,
    stride_cn,
    BLOCK_M: tl.constexpr,
    BLOCK_N: tl.constexpr,
    BLOCK_K: tl.constexpr,
    GROUP_M: tl.constexpr,
):
    pid = tl.program_id(axis=0)
    num_pid_m = tl.cdiv(M, BLOCK_M)
    num_pid_n = tl.cdiv(N, BLOCK_N)
    num_pid_in_group = GROUP_M * num_pid_n
    group_id = pid // num_pid_in_group
    first_pid_m = group_id * GROUP_M
    group_size_m = min(num_pid_m - first_pid_m, GROUP_M)
    pid_m = first_pid_m + ((pid % num_pid_in_group) % group_size_m)
    pid_n = (pid % num_pid_in_group) // group_size_m

    offs_am = (pid_m * BLOCK_M + tl.arange(0, BLOCK_M)) % M
    offs_bn = (pid_n * BLOCK_N + tl.arange(0, BLOCK_N)) % N
    offs_k = tl.arange(0, BLOCK_K)
    a_ptrs = a_ptr + offs_am[:, None] * stride_am + offs_k[None, :] * stride_ak
    b_ptrs = b_ptr + offs_k[:, None] * stride_bk + offs_bn[None, :] * stride_bn

    acc = tl.zeros((BLOCK_M, BLOCK_N), dtype=tl.float32)
    for kk in range(0, tl.cdiv(K, BLOCK_K)):
        a = tl.load(a_ptrs, mask=offs_k[None, :] < K - kk * BLOCK_K, other=0.0)
        b = tl.load(b_ptrs, mask=offs_k[:, None] < K - kk * BLOCK_K, other=0.0)
        acc = tl.dot(a, b, acc)
        a_ptrs += BLOCK_K * stride_ak
        b_ptrs += BLOCK_K * stride_bk

    c = acc.to(c_ptr.dtype.element_ty)
    offs_cm = pid_m * BLOCK_M + tl.arange(0, BLOCK_M)
    offs_cn = pid_n * BLOCK_N + tl.arange(0, BLOCK_N)
    c_ptrs = c_ptr + offs_cm[:, None] * stride_cm + offs_cn[None, :] * stride_cn
    mask = (offs_cm[:, None] < M) & (offs_cn[None, :] < N)
    tl.store(c_ptrs, c, mask=mask)

# config = {"BLOCK_K": 128, "BLOCK_M": 128, "BLOCK_N": 256, "GROUP_M": 8, "arch": "sm_90", "dtype": "fp32", "num_ctas": 4, "num_stages": 3, "num_warps": 4}
# arch = sm_90


// ===== COMPILED SASS (sm_90a) =====

	.target	sm_90a

	.elftype	@"ET_EXEC"


//--------------------- .note.nv.tkinfo           --------------------------
	.section	.note.nv.tkinfo,"",@"SHT_NOTE"
	.sectionflags	@"SHF_NOTE_NV_TKINFO"
	.tkinfo
        /*0018*/ 	.word	0x00000002
        /*0030*/ 	.string	""
        /*0030*/ 	.string	"ptxas"
        /*0030*/ 	.string	"Cuda compilation tools, release 13.0, V13.0.88"
        /*0030*/ 	.string	"Build cuda_13.0.r13.0/compiler.36424714_0"
        /*0030*/ 	.string	"-v  -suppress-debug-info  -lineinfo  -arch sm_90a "



//--------------------- .note.nv.cuinfo           --------------------------
	.section	.note.nv.cuinfo,"",@"SHT_NOTE"
	.sectionflags	@"SHF_NOTE_NV_CUINFO"
        /*0018*/ 	.short	0x0002
        /*001a*/ 	.short	0x005a
        /*001c*/ 	.short	0x0082
	.zero		2


//--------------------- .nv.info                  --------------------------
	.section	.nv.info,"",@"SHT_CUDA_INFO"
	.align	4


	//----- nvinfo : EIATTR_REGCOUNT
	.align		4
        /*0000*/ 	.byte	0x04, 0x2f
        /*0002*/ 	.short	(.L_1 - .L_0)
	.align		4
.L_0:
        /*0004*/ 	.word	index@(matmul_kernel)
        /*0008*/ 	.word	0x000000ff


	//----- nvinfo : EIATTR_FRAME_SIZE
	.align		4
.L_1:
        /*000c*/ 	.byte	0x04, 0x11
        /*000e*/ 	.short	(.L_3 - .L_2)
	.align		4
.L_2:
        /*0010*/ 	.word	index@(matmul_kernel)
        /*0014*/ 	.word	0x00000868


	//----- nvinfo : EIATTR_MIN_STACK_SIZE
	.align		4
.L_3:
        /*0018*/ 	.byte	0x04, 0x12
        /*001a*/ 	.short	(.L_5 - .L_4)
	.align		4
.L_4:
        /*001c*/ 	.word	index@(matmul_kernel)
        /*0020*/ 	.word	0x00000868
.L_5:


//--------------------- .nv.compat                --------------------------
	.section	.nv.compat,"",@"SHT_CUDA_COMPAT_INFO"
	.align	4
        /*0000*/ 	.byte	0x02, 0x09, 0x01, 0x00, 0x02, 0x02, 0x04, 0x00, 0x02, 0x05, 0x05, 0x00, 0x03, 0x07, 0x01, 0x01
        /*0010*/ 	.byte	0x02, 0x03, 0x00, 0x00, 0x02, 0x06, 0x01, 0x00, 0x04, 0x0b, 0x08, 0x00, 0x00, 0x00, 0x00, 0x00
        /*0020*/ 	.byte	0x00, 0x00, 0x00, 0x00


//--------------------- .nv.info.matmul_kernel    --------------------------
	.section	.nv.info.matmul_kernel,"",@"SHT_CUDA_INFO"
	.sectionflags	@""
	.align	4


	//----- nvinfo : EIATTR_CUDA_API_VERSION
	.align		4
        /*0000*/ 	.byte	0x04, 0x37
        /*0002*/ 	.short	(.L_7 - .L_6)
.L_6:
        /*0004*/ 	.word	0x00000082


	//----- nvinfo : EIATTR_KPARAM_INFO
	.align		4
.L_7:
        /*0008*/ 	.byte	0x04, 0x17
        /*000a*/ 	.short	(.L_9 - .L_8)
.L_8:
        /*000c*/ 	.word	0x00000000
        /*0010*/ 	.short	0x000d
        /*0012*/ 	.short	0x0048
        /*0014*/ 	.byte	0x00, 0xf4, 0x21, 0x00


	//----- nvinfo : EIATTR_KPARAM_INFO
	.align		4
.L_9:
        /*0018*/ 	.byte	0x04, 0x17
        /*001a*/ 	.short	(.L_11 - .L_10)
.L_10:
        /*001c*/ 	.word	0x00000000
        /*0020*/ 	.short	0x000c
        /*0022*/ 	.short	0x0040
        /*0024*/ 	.byte	0x00, 0xf4, 0x21, 0x00


	//----- nvinfo : EIATTR_KPARAM_INFO
	.align		4
.L_11:
        /*0028*/ 	.byte	0x04, 0x17
        /*002a*/ 	.short	(.L_13 - .L_12)
.L_12:
        /*002c*/ 	.word	0x00000000
        /*0030*/ 	.short	0x000b
        /*0032*/ 	.short	0x0038
        /*0034*/ 	.byte	0x00, 0xf0, 0x11, 0x00


	//----- nvinfo : EIATTR_KPARAM_INFO
	.align		4
.L_13:
        /*0038*/ 	.byte	0x04, 0x17
        /*003a*/ 	.short	(.L_15 - .L_14)
.L_14:
        /*003c*/ 	.word	0x00000000
        /*0040*/ 	.short	0x000a
        /*0042*/ 	.short	0x0034
        /*0044*/ 	.byte	0x00, 0xf0, 0x11, 0x00


	//----- nvinfo : EIATTR_KPARAM_INFO
	.align		4
.L_15:
        /*0048*/ 	.byte	0x04, 0x17
        /*004a*/ 	.short	(.L_17 - .L_16)
.L_16:
        /*004c*/ 	.word	0x00000000
        /*0050*/ 	.short	0x0009
        /*0052*/ 	.short	0x0030
        /*0054*/ 	.byte	0x00, 0xf0, 0x11, 0x00


	//----- nvinfo : EIATTR_KPARAM_INFO
	.align		4
.L_17:
        /*0058*/ 	.byte	0x04, 0x17
        /*005a*/ 	.short	(.L_19 - .L_18)
.L_18:
        /*005c*/ 	.word	0x00000000
        /*0060*/ 	.short	0x0008
        /*0062*/ 	.short	0x002c
        /*0064*/ 	.byte	0x00, 0xf0, 0x11, 0x00


	//----- nvinfo : EIATTR_KPARAM_INFO
	.align		4
.L_19:
        /*0068*/ 	.byte	0x04, 0x17
        /*006a*/ 	.short	(.L_21 - .L_20)
.L_20:
        /*006c*/ 	.word	0x00000000
        /*0070*/ 	.short	0x0007
        /*0072*/ 	.short	0x0028
        /*0074*/ 	.byte	0x00, 0xf0, 0x11, 0x00


	//----- nvinfo : EIATTR_KPARAM_INFO
	.align		4
.L_21:
        /*0078*/ 	.byte	0x04, 0x17
        /*007a*/ 	.short	(.L_23 - .L_22)
.L_22:
        /*007c*/ 	.word	0x00000000
        /*0080*/ 	.short	0x0006
        /*0082*/ 	.short	0x0024
        /*0084*/ 	.byte	0x00, 0xf0, 0x11, 0x00


	//----- nvinfo : EIATTR_KPARAM_INFO
	.align		4
.L_23:
        /*0088*/ 	.byte	0x04, 0x17
        /*008a*/ 	.short	(.L_25 - .L_24)
.L_24:
        /*008c*/ 	.word	0x00000000
        /*0090*/ 	.short	0x0005
        /*0092*/ 	.short	0x0020
        /*0094*/ 	.byte	0x00, 0xf0, 0x11, 0x00


	//----- nvinfo : EIATTR_KPARAM_INFO
	.align		4
.L_25:
        /*0098*/ 	.byte	0x04, 0x17
        /*009a*/ 	.short	(.L_27 - .L_26)
.L_26:
        /*009c*/ 	.word	0x00000000
        /*00a0*/ 	.short	0x0004
        /*00a2*/ 	.short	0x001c
        /*00a4*/ 	.byte	0x00, 0xf0, 0x11, 0x00


	//----- nvinfo : EIATTR_KPARAM_INFO
	.align		4
.L_27:
        /*00a8*/ 	.byte	0x04, 0x17
        /*00aa*/ 	.short	(.L_29 - .L_28)
.L_28:
        /*00ac*/ 	.word	0x00000000
        /*00b0*/ 	.short	0x0003
        /*00b2*/ 	.short	0x0018
        /*00b4*/ 	.byte	0x00, 0xf0, 0x11, 0x00


	//----- nvinfo : EIATTR_KPARAM_INFO
	.align		4
.L_29:
        /*00b8*/ 	.byte	0x04, 0x17
        /*00ba*/ 	.short	(.L_31 - .L_30)
.L_30:
        /*00bc*/ 	.word	0x00000000
        /*00c0*/ 	.short	0x0002
        /*00c2*/ 	.short	0x0010
        /*00c4*/ 	.byte	0x00, 0xf4, 0x21, 0x00


	//----- nvinfo : EIATTR_KPARAM_INFO
	.align		4
.L_31:
        /*00c8*/ 	.byte	0x04, 0x17
        /*00ca*/ 	.short	(.L_33 - .L_32)
.L_32:
        /*00cc*/ 	.word	0x00000000
        /*00d0*/ 	.short	0x0001
        /*00d2*/ 	.short	0x0008
        /*00d4*/ 	.byte	0x00, 0xf4, 0x21, 0x00


	//----- nvinfo : EIATTR_KPARAM_INFO
	.align		4
.L_33:
        /*00d8*/ 	.byte	0x04, 0x17
        /*00da*/ 	.short	(.L_35 - .L_34)
.L_34:
        /*00dc*/ 	.word	0x00000000
        /*00e0*/ 	.short	0x0000
        /*00e2*/ 	.short	0x0000
        /*00e4*/ 	.byte	0x00, 0xf4, 0x21, 0x00


	//----- nvinfo : EIATTR_EXPLICIT_CLUSTER
	.align		4
.L_35:
        /*00e8*/ 	.byte	0x01, 0x3e
	.zero		2


	//----- nvinfo : EIATTR_CTA_PER_CLUSTER
	.align		4
        /*00ec*/ 	.byte	0x04, 0x3d
        /*00ee*/ 	.short	(.L_37 - .L_36)
.L_36:
        /*00f0*/ 	.word	0x00000004
        /*00f4*/ 	.word	0x00000001
        /*00f8*/ 	.word	0x00000001


	//----- nvinfo : EIATTR_SPARSE_MMA_MASK
	.align		4
.L_37:
        /*00fc*/ 	.byte	0x03, 0x50
        /*00fe*/ 	.short	0x0000


	//----- nvinfo : EIATTR_MAXREG_COUNT
	.align		4
        /*0100*/ 	.byte	0x03, 0x1b
        /*0102*/ 	.short	0x00ff


	//----- nvinfo : EIATTR_NUM_BARRIERS
	.align		4
        /*0104*/ 	.byte	0x02, 0x4c
        /*0106*/ 	.byte	0x01
	.zero		1


	//----- nvinfo : EIATTR_ANNOTATIONS
	.align		4
        /*0108*/ 	.byte	0x04, 0x55
        /*010a*/ 	.short	(.L_39 - .L_38)


	//   ....[0]....
.L_38:
        /*010c*/ 	.word	0x00000001
        /*0110*/ 	.byte	0x60, 0x09, 0x00, 0x00, 0x01, 0x00, 0x00, 0x00, 0xa0, 0x09, 0x00, 0x00, 0x01, 0x00, 0x00, 0x00
        /* <DEDUP_REMOVED lines=705> */
        /*2d30*/ 	.byte	0x10, 0xa1, 0x01, 0x00, 0x01, 0x00, 0x00, 0x00, 0x30, 0xa1, 0x01, 0x00


	//----- nvinfo : EIATTR_MERCURY_ISA_VERSION
	.align		4
.L_39:
        /*2d3c*/ 	.byte	0x03, 0x5f
        /*2d3e*/ 	.short	0x0101


	//----- nvinfo : EIATTR_EXIT_INSTR_OFFSETS
	.align		4
        /*2d40*/ 	.byte	0x04, 0x1c
        /*2d42*/ 	.short	(.L_41 - .L_40)


	//   ....[0]....
.L_40:
        /*2d44*/ 	.word	0x0001a410


	//   ....[1]....
        /*2d48*/ 	.word	0x0001a430


	//----- nvinfo : EIATTR_REQNTID
	.align		4
.L_41:
        /*2d4c*/ 	.byte	0x04, 0x10
        /*2d4e*/ 	.short	(.L_43 - .L_42)
.L_42:
        /*2d50*/ 	.word	0x00000080
        /*2d54*/ 	.word	0x00000001
        /*2d58*/ 	.word	0x00000001


	//----- nvinfo : EIATTR_CBANK_PARAM_SIZE
	.align		4
.L_43:
        /*2d5c*/ 	.byte	0x03, 0x19
        /*2d5e*/ 	.short	0x0050


	//----- nvinfo : EIATTR_PARAM_CBANK
	.align		4
        /*2d60*/ 	.byte	0x04, 0x0a
        /*2d62*/ 	.short	(.L_45 - .L_44)
	.align		4
.L_44:
        /*2d64*/ 	.word	index@(.nv.constant0.matmul_kernel)
        /*2d68*/ 	.short	0x0210
        /*2d6a*/ 	.short	0x0050


	//----- nvinfo : EIATTR_SW_WAR
	.align		4
.L_45:
        /*2d6c*/ 	.byte	0x04, 0x36
        /*2d6e*/ 	.short	(.L_47 - .L_46)
.L_46:
        /*2d70*/ 	.word	0x00000008
.L_47:


//--------------------- .nv.callgraph             --------------------------
	.section	.nv.callgraph,"",@"SHT_CUDA_CALLGRAPH"
	.align	4
	.sectionentsize	8
	.align		4
        /*0000*/ 	.word	0x00000000
	.align		4
        /*0004*/ 	.word	0xffffffff
	.align		4
        /*0008*/ 	.word	0x00000000
	.align		4
        /*000c*/ 	.word	0xfffffffe
	.align		4
        /*0010*/ 	.word	0x00000000
	.align		4
        /*0014*/ 	.word	0xfffffffd
	.align		4
        /*0018*/ 	.word	0x00000000
	.align		4
        /*001c*/ 	.word	0xfffffffc


//--------------------- .text.matmul_kernel       --------------------------
	.section	.text.matmul_kernel,"ax",@progbits
	.align	128
        .global         matmul_kernel
        .type           matmul_kernel,@function
        .size           matmul_kernel,(.L_x_3 - matmul_kernel)
        .other          matmul_kernel,@"STO_CUDA_ENTRY STV_DEFAULT"
matmul_kernel:
.text.matmul_kernel:
[----:B------:R-:W1:Y:S08]  /*0000*/  LDC R1, c[0x0][0x28] ;  /* 0x00000a00ff017b82 */ /* 0x000e700000000800 */
[----:B------:R-:W2:Y:S01]  /*0010*/  LDC.64 R156, c[0x0][0x228] ;  /* 0x00008a00ff9c7b82 */ /* 0x000ea20000000a00 */
[----:B------:R-:W3:Y:S01]  /*0020*/  S2R R67, SR_TID.X ;  /* 0x0000000000437919 */ /* 0x000ee20000002100 */
[----:B-1----:R-:W-:Y:S01]  /*0030*/  VIADD R1, R1, 0xfffff798 ;  /* 0xfffff79801017836 */ /* 0x002fe20000000000 */
[----:B------:R-:W-:Y:S01]  /*0040*/  ULDC.64 UR6, c[0x0][0x218] ;  /* 0x0000860000067ab9 */ /* 0x000fe20000000a00 */
[----:B------:R-:W-:-:S04]  /*0050*/  ULDC.64 UR60, c[0x0][0x208] ;  /* 0x00008200003c7ab9 */ /* 0x000fc80000000a00 */
[----:B------:R-:W1:Y:S08]  /*0060*/  S2UR UR4, SR_CTAID.X ;  /* 0x00000000000479c3 */ /* 0x000e700000002500 */
[----:B------:R-:W4:Y:S01]  /*0070*/  S2UR UR5, SR_CgaCtaId ;  /* 0x00000000000579c3 */ /* 0x000f220000008800 */
[----:B--2---:R-:W-:-:S07]  /*0080*/  VIADD R0, R157, 0xff ;  /* 0x000000ff9d007836 */ /* 0x004fce0000000000 */
[----:B------:R-:W2:Y:S01]  /*0090*/  LDC.64 R152, c[0x0][0x238] ;  /* 0x00008e00ff987b82 */ /* 0x000ea20000000a00 */
[----:B------:R-:W-:Y:S02]  /*00a0*/  SHF.R.S32.HI R3, RZ, 0x1f, R0 ;  /* 0x0000001fff037819 */ /* 0x000fe40000011400 */
[----:B-1----:R-:W-:Y:S01]  /*00b0*/  I2FP.F32.U32 R4, UR4 ;  /* 0x0000000400047c45 */ /* 0x002fe20008201000 */
[----:B------:R-:W-:Y:S01]  /*00c0*/  ULDC UR4, c[0x0][0x150] ;  /* 0x0000540000047ab9 */ /* 0x000fe20000000800 */
[----:B------:R-:W-:Y:S02]  /*00d0*/  LEA.HI R3, R3, R0, RZ, 0x8 ;  /* 0x0000000003037211 */ /* 0x000fe400078f40ff */
[----:B---3--:R-:W-:Y:S01]  /*00e0*/  LOP3.LUT R174, R67, 0x7f, RZ, 0xc0, !PT ;  /* 0x0000007f43ae7812 */ /* 0x008fe200078ec0ff */
[----:B------:R-:W-:Y:S01]  /*00f0*/  FMUL R4, R4, UR4 ;  /* 0x0000000404047c20 */ /* 0x000fe20008400000 */
[----:B------:R-:W-:Y:S01]  /*0100*/  SHF.R.S32.HI R3, RZ, 0x8, R3 ;  /* 0x00000008ff037819 */ /* 0x000fe20000011403 */
[----:B----4-:R-:W-:-:S02]  /*0110*/  USHF.L.U32 UR4, UR5, 0x6, URZ ;  /* 0x0000000605047899 */ /* 0x010fc4000800063f */
[----:B------:R1:W3:Y:S02]  /*0120*/  F2I.U32.TRUNC.NTZ R8, R4 ;  /* 0x0000000400087305 */ /* 0x0002e4000020f000 */
[----:B------:R-:W-:Y:S01]  /*0130*/  IMAD.SHL.U32 R5, R3, 0x8, RZ ;  /* 0x0000000803057824 */ /* 0x000fe200078e00ff */
[----:B------:R-:W-:-:S04]  /*0140*/  ULOP3.LUT UR4, UR4, 0xc0, URZ, 0xc0, !UPT ;  /* 0x000000c004047892 */ /* 0x000fc8000f8ec03f */
[----:B------:R-:W-:Y:S01]  /*0150*/  IABS R7, R5 ;  /* 0x0000000500077213 */ /* 0x000fe20000000000 */
[C---:B--2---:R-:W-:Y:S01]  /*0160*/  IMAD R209, R152.reuse, 0x3c, RZ ;  /* 0x0000003c98d17824 */ /* 0x044fe200078e02ff */
[----:B-1----:R-:W-:Y:S01]  /*0170*/  IABS R4, R156 ;  /* 0x0000009c00047213 */ /* 0x002fe20000000000 */
[C---:B------:R-:W-:Y:S01]  /*0180*/  IMAD R177, R152.reuse, 0x38, RZ ;  /* 0x0000003898b17824 */ /* 0x040fe200078e02ff */
[----:B------:R-:W1:Y:S01]  /*0190*/  I2F.RP R0, R7 ;  /* 0x0000000700007306 */ /* 0x000e620000209400 */
[C---:B------:R-:W-:Y:S02]  /*01a0*/  IMAD R236, R152.reuse, 0x120, RZ ;  /* 0x0000012098ec7824 */ /* 0x040fe400078e02ff */
[C---:B------:R-:W-:Y:S01]  /*01b0*/  IMAD R238, R152.reuse, 0x11c, RZ ;  /* 0x0000011c98ee7824 */ /* 0x040fe200078e02ff */
[----:B---3--:R-:W-:Y:S01]  /*01c0*/  IABS R11, R8 ;  /* 0x00000008000b7213 */ /* 0x008fe20000000000 */
[C---:B------:R-:W-:Y:S02]  /*01d0*/  IMAD R234, R152.reuse, 0x130, RZ ;  /* 0x0000013098ea7824 */ /* 0x040fe400078e02ff */
[----:B------:R-:W-:-:S02]  /*01e0*/  IMAD R190, R152, 0x6c, RZ ;  /* 0x0000006c98be7824 */ /* 0x000fc400078e02ff */
[C---:B------:R-:W-:Y:S02]  /*01f0*/  IMAD R195, R152.reuse, 0x70, RZ ;  /* 0x0000007098c37824 */ /* 0x040fe400078e02ff */
[C---:B------:R-:W-:Y:S02]  /*0200*/  IMAD R249, R152.reuse, 0x74, RZ ;  /* 0x0000007498f97824 */ /* 0x040fe400078e02ff */
[C---:B------:R-:W-:Y:S01]  /*0210*/  IMAD R202, R152.reuse, 0xe4, RZ ;  /* 0x000000e498ca7824 */ /* 0x040fe200078e02ff */
[----:B-1----:R-:W1:Y:S01]  /*0220*/  MUFU.RCP R0, R0 ;  /* 0x0000000000007308 */ /* 0x002e620000001000 */
[C---:B------:R-:W-:Y:S02]  /*0230*/  IMAD R182, R152.reuse, 0xe8, RZ ;  /* 0x000000e898b67824 */ /* 0x040fe400078e02ff */
[C---:B------:R-:W-:Y:S02]  /*0240*/  IMAD R178, R152.reuse, 0xec, RZ ;  /* 0x000000ec98b27824 */ /* 0x040fe400078e02ff */
[----:B------:R-:W-:-:S02]  /*0250*/  IMAD R212, R152, 0xf0, RZ ;  /* 0x000000f098d47824 */ /* 0x000fc400078e02ff */
[C---:B------:R-:W-:Y:S02]  /*0260*/  IMAD R210, R152.reuse, 0xf4, RZ ;  /* 0x000000f498d27824 */ /* 0x040fe400078e02ff */
[C---:B------:R-:W-:Y:S02]  /*0270*/  IMAD R208, R152.reuse, 0xf8, RZ ;  /* 0x000000f898d07824 */ /* 0x040fe400078e02ff */
[C---:B------:R-:W-:Y:S02]  /*0280*/  IMAD R224, R152.reuse, 0xfc, RZ ;  /* 0x000000fc98e07824 */ /* 0x040fe400078e02ff */
[C---:B------:R-:W-:Y:S02]  /*0290*/  IMAD R232, R152.reuse, 0x140, RZ ;  /* 0x0000014098e87824 */ /* 0x040fe400078e02ff */
[----:B------:R-:W-:Y:S02]  /*02a0*/  IMAD R230, R152, 0x150, RZ ;  /* 0x0000015098e67824 */ /* 0x000fe400078e02ff */
[----:B-1----:R-:W-:Y:S01]  /*02b0*/  VIADD R2, R0, 0xffffffe ;  /* 0x0ffffffe00027836 */ /* 0x002fe20000000000 */
[----:B------:R-:W-:Y:S01]  /*02c0*/  IABS R0, R5 ;  /* 0x0000000500007213 */ /* 0x000fe20000000000 */
[----:B------:R-:W-:-:S02]  /*02d0*/  IMAD R226, R152, 0x158, RZ ;  /* 0x0000015898e27824 */ /* 0x000fc400078e02ff */
[----:B------:R1:W2:Y:S01]  /*02e0*/  F2I.FTZ.U32.TRUNC.NTZ R3, R2 ;  /* 0x0000000200037305 */ /* 0x0002a2000021f000 */
[C---:B------:R-:W-:Y:S02]  /*02f0*/  IMAD R186, R152.reuse, 0x160, RZ ;  /* 0x0000016098ba7824 */ /* 0x040fe400078e02ff */
[----:B------:R-:W-:Y:S02]  /*0300*/  IMAD.MOV R0, RZ, RZ, -R0 ;  /* 0x000000ffff007224 */ /* 0x000fe400078e0a00 */
[C---:B------:R-:W-:Y:S02]  /*0310*/  IMAD R187, R152.reuse, 0x57, RZ ;  /* 0x0000005798bb7824 */ /* 0x040fe400078e02ff */
[C---:B------:R-:W-:Y:S02]  /*0320*/  IMAD R228, R152.reuse, 0x164, RZ ;  /* 0x0000016498e47824 */ /* 0x040fe400078e02ff */
[----:B-1----:R-:W-:Y:S02]  /*0330*/  IMAD.MOV.U32 R2, RZ, RZ, RZ ;  /* 0x000000ffff027224 */ /* 0x002fe400078e00ff */
[----:B------:R-:W-:-:S02]  /*0340*/  IMAD R188, R152, 0x16c, RZ ;  /* 0x0000016c98bc7824 */ /* 0x000fc400078e02ff */
[C---:B------:R-:W-:Y:S02]  /*0350*/  IMAD R189, R152.reuse, 0x59, RZ ;  /* 0x0000005998bd7824 */ /* 0x040fe400078e02ff */
[--C-:B--2---:R-:W-:Y:S02]  /*0360*/  IMAD.MOV R6, RZ, RZ, -R3.reuse ;  /* 0x000000ffff067224 */ /* 0x104fe400078e0a03 */
[----:B------:R-:W-:Y:S02]  /*0370*/  IMAD R193, R152, 0x5b, RZ ;  /* 0x0000005b98c17824 */ /* 0x000fe400078e02ff */
[----:B------:R-:W-:Y:S02]  /*0380*/  IMAD R9, R6, R7, RZ ;  /* 0x0000000706097224 */ /* 0x000fe400078e02ff */
[----:B------:R-:W-:Y:S02]  /*0390*/  IMAD R218, R152, 0x170, RZ ;  /* 0x0000017098da7824 */ /* 0x000fe400078e02ff */
[----:B------:R-:W-:-:S04]  /*03a0*/  IMAD.HI.U32 R2, R3, R9, R2 ;  /* 0x0000000903027227 */ /* 0x000fc800078e0002 */
[----:B------:R-:W-:Y:S02]  /*03b0*/  IMAD R192, R152, 0x178, RZ ;  /* 0x0000017898c07824 */ /* 0x000fe400078e02ff */
[----:B------:R-:W-:-:S04]  /*03c0*/  IMAD.HI.U32 R2, R2, R11, RZ ;  /* 0x0000000b02027227 */ /* 0x000fc800078e00ff */
[----:B------:R-:W-:Y:S02]  /*03d0*/  IMAD R0, R2, R0, R11 ;  /* 0x0000000002007224 */ /* 0x000fe400078e020b */
[C---:B------:R-:W-:Y:S02]  /*03e0*/  IMAD R222, R152.reuse, 0x168, RZ ;  /* 0x0000016898de7824 */ /* 0x040fe400078e02ff */
[C---:B------:R-:W-:Y:S01]  /*03f0*/  IMAD R241, R152.reuse, 0x5e, RZ ;  /* 0x0000005e98f17824 */ /* 0x040fe200078e02ff */
[----:B------:R-:W-:Y:S01]  /*0400*/  ISETP.GT.U32.AND P1, PT, R7, R0, PT ;  /* 0x000000000700720c */ /* 0x000fe20003f24070 */
[C---:B------:R-:W-:Y:S02]  /*0410*/  IMAD R194, R152.reuse, 0x17c, RZ ;  /* 0x0000017c98c27824 */ /* 0x040fe400078e02ff */
[C---:B------:R-:W-:Y:S02]  /*0420*/  IMAD R240, R152.reuse, 0x1b4, RZ ;  /* 0x000001b498f07824 */ /* 0x040fe400078e02ff */
[----:B------:R-:W-:-:S02]  /*0430*/  IMAD R191, R152, 0x5a, RZ ;  /* 0x0000005a98bf7824 */ /* 0x000fc400078e02ff */
[C---:B------:R-:W-:Y:S02]  /*0440*/  IMAD R214, R152.reuse, 0x174, RZ ;  /* 0x0000017498d67824 */ /* 0x040fe400078e02ff */
[C---:B------:R-:W-:Y:S02]  /*0450*/  IMAD R247, R152.reuse, 0x5f, RZ ;  /* 0x0000005f98f77824 */ /* 0x040fe400078e02ff */
[----:B------:R-:W-:Y:S02]  /*0460*/  IMAD R242, R152, 0x1b8, RZ ;  /* 0x000001b898f27824 */ /* 0x000fe400078e02ff */
[----:B------:R-:W-:Y:S02]  /*0470*/  @!P1 IMAD.IADD R0, R0, 0x1, -R7 ;  /* 0x0000000100009824 */ /* 0x000fe400078e0a07 */
[----:B------:R-:W-:Y:S01]  /*0480*/  @!P1 VIADD R2, R2, 0x1 ;  /* 0x0000000102029836 */ /* 0x000fe20000000000 */
[----:B------:R-:W-:Y:S01]  /*0490*/  ISETP.NE.AND P1, PT, R5, RZ, PT ;  /* 0x000000ff0500720c */ /* 0x000fe20003f25270 */
[----:B------:R-:W-:Y:S01]  /*04a0*/  IMAD R197, R152, 0x5d, RZ ;  /* 0x0000005d98c57824 */ /* 0x000fe200078e02ff */
[----:B------:R-:W-:Y:S01]  /*04b0*/  ISETP.GE.U32.AND P0, PT, R0, R7, PT ;  /* 0x000000070000720c */ /* 0x000fe20003f06070 */
[----:B------:R-:W-:Y:S01]  /*04c0*/  IMAD R196, R152, 0x1b0, RZ ;  /* 0x000001b098c47824 */ /* 0x000fe200078e02ff */
[----:B------:R-:W-:Y:S01]  /*04d0*/  LOP3.LUT R0, R8, R5, RZ, 0x3c, !PT ;  /* 0x0000000508007212 */ /* 0x000fe200078e3cff */
[----:B------:R-:W-:-:S02]  /*04e0*/  IMAD R252, R152, 0x1c0, RZ ;  /* 0x000001c098fc7824 */ /* 0x000fc400078e02ff */
[----:B------:R-:W-:Y:S01]  /*04f0*/  IMAD R248, R152, 0x1bc, RZ ;  /* 0x000001bc98f87824 */ /* 0x000fe200078e02ff */
[----:B------:R-:W-:Y:S01]  /*0500*/  ISETP.GE.AND P2, PT, R0, RZ, PT ;  /* 0x000000ff0000720c */ /* 0x000fe20003f46270 */
[----:B------:R-:W-:-:S05]  /*0510*/  VIADD R0, R156, 0x7f ;  /* 0x0000007f9c007836 */ /* 0x000fca0000000000 */
[----:B------:R-:W-:Y:S01]  /*0520*/  SHF.R.S32.HI R3, RZ, 0x1f, R0 ;  /* 0x0000001fff037819 */ /* 0x000fe20000011400 */
[----:B------:R-:W-:-:S03]  /*0530*/  @P0 VIADD R2, R2, 0x1 ;  /* 0x0000000102020836 */ /* 0x000fc60000000000 */
[----:B------:R-:W-:-:S03]  /*0540*/  LEA.HI R3, R3, R0, RZ, 0x7 ;  /* 0x0000000003037211 */ /* 0x000fc600078f38ff */
[----:B------:R-:W-:Y:S01]  /*0550*/  @!P2 IMAD.MOV R2, RZ, RZ, -R2 ;  /* 0x000000ffff02a224 */ /* 0x000fe200078e0a02 */
[----:B------:R-:W-:-:S05]  /*0560*/  @!P1 LOP3.LUT R2, RZ, R5, RZ, 0x33, !PT ;  /* 0x00000005ff029212 */ /* 0x000fca00078e33ff */
[----:B------:R-:W-:Y:S02]  /*0570*/  IMAD.SHL.U32 R20, R2, 0x8, RZ ;  /* 0x0000000802147824 */ /* 0x000fe400078e00ff */
[----:B------:R-:W-:-:S03]  /*0580*/  IMAD.MOV R2, RZ, RZ, -R2 ;  /* 0x000000ffff027224 */ /* 0x000fc600078e0a02 */
[----:B------:R-:W-:Y:S01]  /*0590*/  LEA.HI.SX32 R3, R3, -R20, 0x19 ;  /* 0x8000001403037211 */ /* 0x000fe200078fcaff */
[----:B------:R-:W-:Y:S02]  /*05a0*/  IMAD R13, R5, R2, R8 ;  /* 0x00000002050d7224 */ /* 0x000fe400078e0208 */
[----:B------:R-:W-:Y:S01]  /*05b0*/  I2F.RP R2, R4 ;  /* 0x0000000400027306 */ /* 0x000fe20000209400 */
[----:B------:R-:W-:Y:S02]  /*05c0*/  VIMNMX R22, R3, 0x8, PT ;  /* 0x0000000803167848 */ /* 0x000fe40003fe0100 */
[----:B------:R-:W-:Y:S02]  /*05d0*/  IABS R3, R157 ;  /* 0x0000009d00037213 */ /* 0x000fe40000000000 */
[-C--:B------:R-:W-:Y:S02]  /*05e0*/  IABS R11, R22.reuse ;  /* 0x00000016000b7213 */ /* 0x080fe40000000000 */
[----:B------:R-:W-:Y:S01]  /*05f0*/  IABS R8, R22 ;  /* 0x0000001600087213 */ /* 0x000fe20000000000 */
[----:B------:R-:W1:Y:S08]  /*0600*/  I2F.RP R10, R3 ;  /* 0x00000003000a7306 */ /* 0x000e700000209400 */
[----:B------:R-:W2:Y:S08]  /*0610*/  I2F.RP R0, R11 ;  /* 0x0000000b00007306 */ /* 0x000eb00000209400 */
[----:B-1----:R-:W-:Y:S08]  /*0620*/  MUFU.RCP R10, R10 ;  /* 0x0000000a000a7308 */ /* 0x002ff00000001000 */
[----:B--2---:R-:W1:Y:S08]  /*0630*/  MUFU.RCP R0, R0 ;  /* 0x0000000000007308 */ /* 0x004e700000001000 */
[----:B------:R-:W-:Y:S01]  /*0640*/  MUFU.RCP R2, R2 ;  /* 0x0000000200027308 */ /* 0x000fe20000001000 */
[----:B-1----:R-:W-:Y:S01]  /*0650*/  VIADD R6, R0, 0xffffffe ;  /* 0x0ffffffe00067836 */ /* 0x002fe20000000000 */
[----:B------:R-:W-:-:S06]  /*0660*/  IABS R0, R13 ;  /* 0x0000000d00007213 */ /* 0x000fcc0000000000 */
[----:B------:R1:W2:Y:S02]  /*0670*/  F2I.FTZ.U32.TRUNC.NTZ R7, R6 ;  /* 0x0000000600077305 */ /* 0x0002a4000021f000 */
[----:B-1----:R-:W-:Y:S01]  /*0680*/  MOV R6, RZ ;  /* 0x000000ff00067202 */ /* 0x002fe20000000f00 */
[----:B--2---:R-:W-:-:S04]  /*0690*/  IMAD.MOV R12, RZ, RZ, -R7 ;  /* 0x000000ffff0c7224 */ /* 0x004fc800078e0a07 */
[----:B------:R-:W-:-:S04]  /*06a0*/  IMAD R5, R12, R11, RZ ;  /* 0x0000000b0c057224 */ /* 0x000fc800078e02ff */
[----:B------:R-:W-:-:S04]  /*06b0*/  IMAD.HI.U32 R6, R7, R5, R6 ;  /* 0x0000000507067227 */ /* 0x000fc800078e0006 */
[----:B------:R-:W-:Y:S02]  /*06c0*/  IMAD.MOV.U32 R5, RZ, RZ, R0 ;  /* 0x000000ffff057224 */ /* 0x000fe400078e0000 */
[----:B------:R-:W-:Y:S02]  /*06d0*/  IMAD.MOV R0, RZ, RZ, -R8 ;  /* 0x000000ffff007224 */ /* 0x000fe400078e0a08 */
[----:B------:R-:W-:-:S04]  /*06e0*/  IMAD.HI.U32 R6, R6, R5, RZ ;  /* 0x0000000506067227 */ /* 0x000fc800078e00ff */
[----:B------:R-:W-:Y:S02]  /*06f0*/  IMAD R0, R6, R0, R5 ;  /* 0x0000000006007224 */ /* 0x000fe400078e0205 */
[----:B------:R-:W-:Y:S02]  /*0700*/  VIADD R8, R10, 0xffffffe ;  /* 0x0ffffffe0a087836 */ /* 0x000fe40000000000 */
[----:B------:R-:W-:Y:S01]  /*0710*/  VIADD R7, R2, 0xffffffe ;  /* 0x0ffffffe02077836 */ /* 0x000fe20000000000 */
[----:B------:R-:W-:Y:S01]  /*0720*/  ISETP.GT.U32.AND P1, PT, R11, R0, PT ;  /* 0x000000000b00720c */ /* 0x000fe20003f24070 */
[----:B------:R1:W2:Y:S08]  /*0730*/  F2I.FTZ.U32.TRUNC.NTZ R9, R8 ;  /* 0x0000000800097305 */ /* 0x0002b0000021f000 */
[----:B------:R-:W3:Y:S01]  /*0740*/  F2I.FTZ.U32.TRUNC.NTZ R7, R7 ;  /* 0x0000000700077305 */ /* 0x000ee2000021f000 */
[----:B-1----:R-:W-:-:S03]  /*0750*/  IMAD.MOV.U32 R8, RZ, RZ, RZ ;  /* 0x000000ffff087224 */ /* 0x002fc600078e00ff */
[----:B------:R-:W-:Y:S02]  /*0760*/  @!P1 IMAD.IADD R0, R0, 0x1, -R11 ;  /* 0x0000000100009824 */ /* 0x000fe400078e0a0b */
[----:B------:R-:W-:Y:S01]  /*0770*/  @!P1 VIADD R6, R6, 0x1 ;  /* 0x0000000106069836 */ /* 0x000fe20000000000 */
[----:B------:R-:W-:Y:S02]  /*0780*/  ISETP.NE.AND P1, PT, R22, RZ, PT ;  /* 0x000000ff1600720c */ /* 0x000fe40003f25270 */
[----:B------:R-:W-:Y:S02]  /*0790*/  ISETP.GE.U32.AND P0, PT, R0, R11, PT ;  /* 0x0000000b0000720c */ /* 0x000fe40003f06070 */
[----:B------:R-:W-:-:S04]  /*07a0*/  LOP3.LUT R0, R13, R22, RZ, 0x3c, !PT ;  /* 0x000000160d007212 */ /* 0x000fc800078e3cff */
[----:B------:R-:W-:Y:S01]  /*07b0*/  ISETP.GE.AND P2, PT, R0, RZ, PT ;  /* 0x000000ff0000720c */ /* 0x000fe20003f46270 */
[----:B--2---:R-:W-:Y:S02]  /*07c0*/  IMAD.MOV R0, RZ, RZ, -R9 ;  /* 0x000000ffff007224 */ /* 0x004fe400078e0a09 */
[----:B---3--:R-:W-:Y:S02]  /*07d0*/  IMAD.MOV R11, RZ, RZ, -R7 ;  /* 0x000000ffff0b7224 */ /* 0x008fe400078e0a07 */
[----:B------:R-:W-:Y:S02]  /*07e0*/  IMAD R5, R0, R3, RZ ;  /* 0x0000000300057224 */ /* 0x000fe400078e02ff */
[----:B------:R-:W-:Y:S02]  /*07f0*/  @P0 VIADD R6, R6, 0x1 ;  /* 0x0000000106060836 */ /* 0x000fe40000000000 */
[----:B------:R-:W-:-:S04]  /*0800*/  IMAD.HI.U32 R5, R9, R5, R8 ;  /* 0x0000000509057227 */ /* 0x000fc800078e0008 */
[----:B------:R-:W-:Y:S02]  /*0810*/  IMAD.MOV.U32 R10, RZ, RZ, R6 ;  /* 0x000000ffff0a7224 */ /* 0x000fe400078e0006 */
[----:B------:R-:W-:Y:S02]  /*0820*/  IMAD R11, R11, R4, RZ ;  /* 0x000000040b0b7224 */ /* 0x000fe400078e02ff */
[----:B------:R-:W-:Y:S01]  /*0830*/  @!P2 IMAD.MOV R10, RZ, RZ, -R10 ;  /* 0x000000ffff0aa224 */ /* 0x000fe200078e0a0a */
[----:B------:R-:W-:Y:S01]  /*0840*/  @!P1 LOP3.LUT R10, RZ, R22, RZ, 0x33, !PT ;  /* 0x00000016ff0a9212 */ /* 0x000fe200078e33ff */
[----:B------:R-:W-:-:S03]  /*0850*/  IMAD.MOV.U32 R6, RZ, RZ, RZ ;  /* 0x000000ffff067224 */ /* 0x000fc600078e00ff */
[C---:B------:R-:W-:Y:S01]  /*0860*/  LEA R0, R10.reuse, UR4, 0x8 ;  /* 0x000000040a007c11 */ /* 0x040fe2000f8e40ff */
[----:B------:R-:W-:Y:S01]  /*0870*/  IMAD.HI.U32 R2, R7, R11, R6 ;  /* 0x0000000b07027227 */ /* 0x000fe200078e0006 */
[----:B------:R-:W-:Y:S01]  /*0880*/  IADD3 R7, -R10, RZ, RZ ;  /* 0x000000ff0a077210 */ /* 0x000fe20007ffe1ff */
[----:B------:R-:W-:Y:S01]  /*0890*/  ULDC UR4, c[0x0][0x240] ;  /* 0x0000900000047ab9 */ /* 0x000fe20000000800 */
[----:B------:R-:W-:Y:S01]  /*08a0*/  IABS R12, R0 ;  /* 0x00000000000c7213 */ /* 0x000fe20000000000 */
[C---:B------:R-:W-:Y:S01]  /*08b0*/  VIADD R175, R0.reuse, 0x2 ;  /* 0x0000000200af7836 */ /* 0x040fe20000000000 */
[C---:B------:R-:W-:Y:S01]  /*08c0*/  IADD3 R166, R0.reuse, 0xa, RZ ;  /* 0x0000000a00a67810 */ /* 0x040fe20007ffe0ff */
[C---:B------:R-:W-:Y:S01]  /*08d0*/  VIADD R173, R0.reuse, 0x3 ;  /* 0x0000000300ad7836 */ /* 0x040fe20000000000 */
[C---:B------:R-:W-:Y:S01]  /*08e0*/  IADD3 R136, R0.reuse, 0x24, RZ ;  /* 0x0000002400887810 */ /* 0x040fe20007ffe0ff */
[----:B------:R-:W-:Y:S01]  /*08f0*/  VIADD R176, R0, 0x1 ;  /* 0x0000000100b07836 */ /* 0x000fe20000000000 */
[----:B------:R-:W-:Y:S01]  /*0900*/  IABS R16, R175 ;  /* 0x000000af00107213 */ /* 0x000fe20000000000 */
[----:B------:R-:W-:Y:S01]  /*0910*/  IMAD.HI.U32 R6, R5, R12, RZ ;  /* 0x0000000c05067227 */ /* 0x000fe200078e00ff */
[----:B------:R-:W-:-:S02]  /*0920*/  IABS R18, R173 ;  /* 0x000000ad00127213 */ /* 0x000fc40000000000 */
[----:B------:R-:W-:Y:S01]  /*0930*/  IABS R14, R176 ;  /* 0x000000b0000e7213 */ /* 0x000fe20000000000 */
[C---:B------:R-:W-:Y:S01]  /*0940*/  IMAD.HI.U32 R9, R5.reuse, R16, RZ ;  /* 0x0000001005097227 */ /* 0x040fe200078e00ff */
[----:B------:R-:W-:Y:S01]  /*0950*/  IABS R26, R166 ;  /* 0x000000a6001a7213 */ /* 0x000fe20000000000 */
[----:B------:R-:W-:Y:S01]  /*0960*/  STL [R1+0x6d8], R176 ;  /* 0x0006d8b001007387 */ /* 0x000fe20000100800 */
[----:B------:R-:W-:Y:S01]  /*0970*/  IABS R78, R136 ;  /* 0x00000088004e7213 */ /* 0x000fe20000000000 */
[----:B------:R-:W-:Y:S01]  /*0980*/  IMAD.HI.U32 R10, R5, R18, RZ ;  /* 0x00000012050a7227 */ /* 0x000fe200078e00ff */
[C---:B------:R-:W-:Y:S01]  /*0990*/  IADD3 R23, R0.reuse, 0x3d, RZ ;  /* 0x0000003d00177810 */ /* 0x040fe20007ffe0ff */
[----:B------:R-:W-:Y:S02]  /*09a0*/  STL [R1+0x6d4], R175 ;  /* 0x0006d4af01007387 */ /* 0x000fe40000100800 */
[----:B------:R-:W-:Y:S01]  /*09b0*/  IMAD.MOV R6, RZ, RZ, -R6 ;  /* 0x000000ffff067224 */ /* 0x000fe200078e0a06 */
[----:B------:R-:W-:Y:S01]  /*09c0*/  IABS R128, R23 ;  /* 0x0000001700807213 */ /* 0x000fe20000000000 */
[----:B------:R-:W-:Y:S01]  /*09d0*/  IMAD.MOV R9, RZ, RZ, -R9 ;  /* 0x000000ffff097224 */ /* 0x000fe200078e0a09 */
[----:B------:R-:W-:Y:S01]  /*09e0*/  STL [R1+0x6d0], R173 ;  /* 0x0006d0ad01007387 */ /* 0x000fe20000100800 */
[----:B------:R-:W-:-:S02]  /*09f0*/  VIADD R172, R0, 0x4 ;  /* 0x0000000400ac7836 */ /* 0x000fc40000000000 */
[----:B------:R-:W-:Y:S02]  /*0a00*/  IMAD.MOV R11, RZ, RZ, -R10 ;  /* 0x000000ffff0b7224 */ /* 0x000fe400078e0a0a */
[C---:B------:R-:W-:Y:S01]  /*0a10*/  VIADD R171, R0.reuse, 0x5 ;  /* 0x0000000500ab7836 */ /* 0x040fe20000000000 */
[----:B------:R1:W-:Y:S01]  /*0a20*/  STL [R1+0x6cc], R172 ;  /* 0x0006ccac01007387 */ /* 0x0003e20000100800 */
[----:B------:R-:W-:Y:S02]  /*0a30*/  VIADD R169, R0, 0x7 ;  /* 0x0000000700a97836 */ /* 0x000fe40000000000 */
[----:B------:R-:W-:Y:S01]  /*0a40*/  IMAD.HI.U32 R8, R5, R14, RZ ;  /* 0x0000000e05087227 */ /* 0x000fe200078e00ff */
[----:B------:R-:W-:Y:S03]  /*0a50*/  STL [R1+0x71c], R171 ;  /* 0x00071cab01007387 */ /* 0x000fe60000100800 */
[----:B------:R-:W-:Y:S01]  /*0a60*/  IMAD R7, R22, R7, R13 ;  /* 0x0000000716077224 */ /* 0x000fe200078e020d */
[----:B------:R-:W-:Y:S01]  /*0a70*/  IABS R22, R169 ;  /* 0x000000a900167213 */ /* 0x000fe20000000000 */
[----:B------:R-:W-:-:S02]  /*0a80*/  IMAD R6, R3, R6, R12 ;  /* 0x0000000603067224 */ /* 0x000fc400078e020c */
[C---:B------:R-:W-:Y:S01]  /*0a90*/  IMAD R10, R3.reuse, R9, R16 ;  /* 0x00000009030a7224 */ /* 0x040fe200078e0210 */
[----:B------:R-:W-:Y:S01]  /*0aa0*/  IABS R16, R172 ;  /* 0x000000ac00107213 */ /* 0x000fe20000000000 */
[----:B------:R-:W-:Y:S01]  /*0ab0*/  VIADD R170, R0, 0x6 ;  /* 0x0000000600aa7836 */ /* 0x000fe20000000000 */
[C---:B------:R-:W-:Y:S01]  /*0ac0*/  ISETP.GT.U32.AND P0, PT, R3.reuse, R6, PT ;  /* 0x000000060300720c */ /* 0x040fe20003f04070 */
[C---:B------:R-:W-:Y:S01]  /*0ad0*/  IMAD R12, R3.reuse, R11, R18 ;  /* 0x0000000b030c7224 */ /* 0x040fe200078e0212 */
[----:B------:R-:W-:Y:S01]  /*0ae0*/  IABS R18, R171 ;  /* 0x000000ab00127213 */ /* 0x000fe20000000000 */
[----:B------:R-:W-:Y:S01]  /*0af0*/  IMAD.MOV R8, RZ, RZ, -R8 ;  /* 0x000000ffff087224 */ /* 0x000fe200078e0a08 */
[----:B------:R-:W-:Y:S01]  /*0b00*/  ISETP.GT.U32.AND P1, PT, R3, R10, PT ;  /* 0x0000000a0300720c */ /* 0x000fe20003f24070 */
[----:B------:R-:W-:Y:S01]  /*0b10*/  IMAD.IADD R7, R20, 0x1, R7 ;  /* 0x0000000114077824 */ /* 0x000fe200078e0207 */
[----:B------:R-:W-:Y:S01]  /*0b20*/  IABS R20, R170 ;  /* 0x000000aa00147213 */ /* 0x000fe20000000000 */
[----:B------:R-:W-:Y:S01]  /*0b30*/  IMAD.HI.U32 R9, R5, R16, RZ ;  /* 0x0000001005097227 */ /* 0x000fe200078e00ff */
[----:B------:R-:W-:Y:S01]  /*0b40*/  ISETP.GT.U32.AND P2, PT, R3, R12, PT ;  /* 0x0000000c0300720c */ /* 0x000fe20003f44070 */
[----:B------:R-:W-:Y:S02]  /*0b50*/  STL [R1+0x718], R170 ;  /* 0x000718aa01007387 */ /* 0x000fe40000100800 */
[----:B------:R-:W-:-:S02]  /*0b60*/  IMAD.HI.U32 R11, R5, R18, RZ ;  /* 0x00000012050b7227 */ /* 0x000fc400078e00ff */
[----:B------:R-:W-:Y:S02]  /*0b70*/  STL [R1+0x714], R169 ;  /* 0x000714a901007387 */ /* 0x000fe40000100800 */
[----:B------:R-:W-:Y:S02]  /*0b80*/  IMAD R8, R3, R8, R14 ;  /* 0x0000000803087224 */ /* 0x000fe400078e020e */
[----:B------:R-:W-:-:S04]  /*0b90*/  IMAD.HI.U32 R14, R5, R22, RZ ;  /* 0x00000016050e7227 */ /* 0x000fc800078e00ff */
[----:B------:R-:W-:-:S04]  /*0ba0*/  IMAD.HI.U32 R13, R5, R20, RZ ;  /* 0x00000014050d7227 */ /* 0x000fc800078e00ff */
[----:B------:R-:W-:Y:S02]  /*0bb0*/  IMAD.MOV R9, RZ, RZ, -R9 ;  /* 0x000000ffff097224 */ /* 0x000fe400078e0a09 */
[----:B------:R-:W-:Y:S02]  /*0bc0*/  VIADD R163, R0, 0xd ;  /* 0x0000000d00a37836 */ /* 0x000fe40000000000 */
[----:B------:R-:W-:Y:S02]  /*0bd0*/  IMAD.MOV R11, RZ, RZ, -R11 ;  /* 0x000000ffff0b7224 */ /* 0x000fe400078e0a0b */
[----:B------:R-:W-:Y:S01]  /*0be0*/  IMAD.MOV R17, RZ, RZ, -R14 ;  /* 0x000000ffff117224 */ /* 0x000fe200078e0a0e */
[----:B------:R-:W-:Y:S01]  /*0bf0*/  IABS R32, R163 ;  /* 0x000000a300207213 */ /* 0x000fe20000000000 */
[----:B------:R-:W-:Y:S02]  /*0c00*/  IMAD.MOV R13, RZ, RZ, -R13 ;  /* 0x000000ffff0d7224 */ /* 0x000fe400078e0a0d */
[----:B------:R-:W-:-:S02]  /*0c10*/  IMAD R14, R3, R9, R16 ;  /* 0x00000009030e7224 */ /* 0x000fc400078e0210 */
[C---:B------:R-:W-:Y:S02]  /*0c20*/  IMAD R16, R3.reuse, R11, R18 ;  /* 0x0000000b03107224 */ /* 0x040fe400078e0212 */
[----:B------:R-:W-:Y:S01]  /*0c30*/  VIADD R161, R0, 0xf ;  /* 0x0000000f00a17836 */ /* 0x000fe20000000000 */
[----:B------:R-:W-:Y:S01]  /*0c40*/  ISETP.GT.U32.AND P4, PT, R3, R14, PT ;  /* 0x0000000e0300720c */ /* 0x000fe20003f84070 */
[----:B------:R-:W-:Y:S01]  /*0c50*/  IMAD.HI.U32 R11, R5, R26, RZ ;  /* 0x0000001a050b7227 */ /* 0x000fe200078e00ff */
[C---:B------:R-:W-:Y:S02]  /*0c60*/  ISETP.GT.U32.AND P5, PT, R3.reuse, R16, PT ;  /* 0x000000100300720c */ /* 0x040fe40003fa4070 */
[----:B------:R-:W-:Y:S01]  /*0c70*/  IABS R36, R161 ;  /* 0x000000a100247213 */ /* 0x000fe20000000000 */
[C---:B------:R-:W-:Y:S02]  /*0c80*/  IMAD R18, R3.reuse, R13, R20 ;  /* 0x0000000d03127224 */ /* 0x040fe400078e0214 */
[----:B------:R-:W-:-:S02]  /*0c90*/  IMAD R20, R3, R17, R22 ;  /* 0x0000001103147224 */ /* 0x000fc400078e0216 */
[----:B------:R-:W-:Y:S02]  /*0ca0*/  VIADD R158, R0, 0x12 ;  /* 0x00000012009e7836 */ /* 0x000fe40000000000 */
[----:B------:R-:W-:-:S03]  /*0cb0*/  IMAD.HI.U32 R17, R5, R32, RZ ;  /* 0x0000002005117227 */ /* 0x000fc600078e00ff */
[----:B------:R-:W-:Y:S01]  /*0cc0*/  IABS R42, R158 ;  /* 0x0000009e002a7213 */ /* 0x000fe20000000000 */
[----:B------:R-:W-:Y:S02]  /*0cd0*/  IMAD.MOV R11, RZ, RZ, -R11 ;  /* 0x000000ffff0b7224 */ /* 0x000fe400078e0a0b */
[----:B------:R-:W-:Y:S02]  /*0ce0*/  IMAD.MOV R17, RZ, RZ, -R17 ;  /* 0x000000ffff117224 */ /* 0x000fe400078e0a11 */
[----:B------:R-:W-:Y:S02]  /*0cf0*/  IMAD R26, R3, R11, R26 ;  /* 0x0000000b031a7224 */ /* 0x000fe400078e021a */
[----:B------:R-:W-:Y:S02]  /*0d00*/  VIADD R154, R0, 0x14 ;  /* 0x00000014009a7836 */ /* 0x000fe40000000000 */
[----:B------:R-:W-:-:S03]  /*0d10*/  IMAD.HI.U32 R11, R5, R36, RZ ;  /* 0x00000024050b7227 */ /* 0x000fc600078e00ff */
[----:B------:R-:W-:Y:S01]  /*0d20*/  IABS R46, R154 ;  /* 0x0000009a002e7213 */ /* 0x000fe20000000000 */
[----:B------:R-:W-:Y:S02]  /*0d30*/  IMAD R32, R3, R17, R32 ;  /* 0x0000001103207224 */ /* 0x000fe400078e0220 */
        /* <DEDUP_REMOVED lines=50> */
[----:B------:R-:W-:-:S04]  /*1060*/  IMAD.HI.U32 R17, R5, R92, RZ ;  /* 0x0000005c05117227 */ /* 0x000fc800078e00ff */
[----:B------:R-:W-:Y:S01]  /*1070*/  IMAD.MOV R11, RZ, RZ, -R11 ;  /* 0x000000ffff0b7224 */ /* 0x000fe200078e0a0b */
[----:B------:R-:W-:Y:S01]  /*1080*/  IADD3 R17, -R17, RZ, RZ ;  /* 0x000000ff11117210 */ /* 0x000fe20007ffe1ff */
[C---:B------:R-:W-:Y:S02]  /*1090*/  VIADD R115, R0.reuse, 0x30 ;  /* 0x0000003000737836 */ /* 0x040fe40000000000 */
[----:B------:R-:W-:Y:S02]  /*10a0*/  IMAD R86, R3, R11, R86 ;  /* 0x0000000b03567224 */ /* 0x000fe400078e0256 */
[----:B------:R-:W-:Y:S01]  /*10b0*/  VIADD R111, R0, 0x32 ;  /* 0x00000032006f7836 */ /* 0x000fe20000000000 */
[----:B------:R-:W-:Y:S01]  /*10c0*/  IABS R102, R115 ;  /* 0x0000007300667213 */ /* 0x000fe20000000000 */
[----:B------:R-:W-:-:S03]  /*10d0*/  IMAD.HI.U32 R11, R5, R96, RZ ;  /* 0x00000060050b7227 */ /* 0x000fc600078e00ff */
[----:B------:R-:W-:Y:S01]  /*10e0*/  IABS R106, R111 ;  /* 0x0000006f006a7213 */ /* 0x000fe20000000000 */
        /* <DEDUP_REMOVED lines=10> */
[C---:B------:R-:W-:Y:S02]  /*1190*/  VIADD R168, R0.reuse, 0x8 ;  /* 0x0000000800a87836 */ /* 0x040fe40000000000 */
[----:B------:R-:W-:Y:S01]  /*11a0*/  IMAD R102, R3, R17, R102 ;  /* 0x0000001103667224 */ /* 0x000fe200078e0266 */
[----:B------:R-:W-:Y:S01]  /*11b0*/  IABS R116, R101 ;  /* 0x0000006500747213 */ /* 0x000fe20000000000 */
[----:B------:R-:W-:Y:S01]  /*11c0*/  IMAD.HI.U32 R17, R5, R112, RZ ;  /* 0x0000007005117227 */ /* 0x000fe200078e00ff */
[----:B------:R-:W-:Y:S01]  /*11d0*/  IABS R24, R168 ;  /* 0x000000a800187213 */ /* 0x000fe20000000000 */
[----:B------:R2:W-:Y:S02]  /*11e0*/  STL [R1+0x710], R168 ;  /* 0x000710a801007387 */ /* 0x0005e40000100800 */
[----:B------:R-:W-:-:S02]  /*11f0*/  VIADD R95, R0, 0x3a ;  /* 0x0000003a005f7836 */ /* 0x000fc40000000000 */
[----:B------:R-:W-:Y:S02]  /*1200*/  IMAD.MOV R17, RZ, RZ, -R17 ;  /* 0x000000ffff117224 */ /* 0x000fe400078e0a11 */
[----:B------:R-:W-:Y:S01]  /*1210*/  IMAD R106, R3, R11, R106 ;  /* 0x0000000b036a7224 */ /* 0x000fe200078e026a */
[----:B------:R-:W-:Y:S01]  /*1220*/  IABS R122, R95 ;  /* 0x0000005f007a7213 */ /* 0x000fe20000000000 */
[----:B------:R-:W-:-:S04]  /*1230*/  IMAD.HI.U32 R11, R5, R116, RZ ;  /* 0x00000074050b7227 */ /* 0x000fc800078e00ff */
[----:B------:R-:W-:Y:S02]  /*1240*/  IMAD R112, R3, R17, R112 ;  /* 0x0000001103707224 */ /* 0x000fe400078e0270 */
[----:B------:R-:W-:-:S04]  /*1250*/  IMAD.HI.U32 R15, R5, R24, RZ ;  /* 0x00000018050f7227 */ /* 0x000fc800078e00ff */
[----:B------:R-:W-:Y:S02]  /*1260*/  IMAD.MOV R17, RZ, RZ, -R11 ;  /* 0x000000ffff117224 */ /* 0x000fe400078e0a0b */
[----:B------:R-:W-:Y:S02]  /*1270*/  VIADD R21, R0, 0x3f ;  /* 0x0000003f00157836 */ /* 0x000fe40000000000 */
[----:B------:R-:W-:-:S03]  /*1280*/  IMAD.HI.U32 R11, R5, R122, RZ ;  /* 0x0000007a050b7227 */ /* 0x000fc600078e00ff */
[----:B------:R-:W-:Y:S01]  /*1290*/  IABS R132, R21 ;  /* 0x0000001500847213 */ /* 0x000fe20000000000 */
[----:B------:R-:W-:Y:S02]  /*12a0*/  IMAD.MOV R15, RZ, RZ, -R15 ;  /* 0x000000ffff0f7224 */ /* 0x000fe400078e0a0f */
[----:B------:R-:W-:Y:S02]  /*12b0*/  VIADD R167, R0, 0x9 ;  /* 0x0000000900a77836 */ /* 0x000fe40000000000 */
[----:B------:R-:W-:Y:S02]  /*12c0*/  IMAD.MOV R11, RZ, RZ, -R11 ;  /* 0x000000ffff0b7224 */ /* 0x000fe400078e0a0b */
[C---:B------:R-:W-:Y:S01]  /*12d0*/  IMAD R22, R3.reuse, R15, R24 ;  /* 0x0000000f03167224 */ /* 0x040fe200078e0218 */
[----:B------:R-:W-:Y:S01]  /*12e0*/  IABS R24, R167 ;  /* 0x000000a700187213 */ /* 0x000fe20000000000 */
[----:B------:R-:W-:Y:S01]  /*12f0*/  IMAD R122, R3, R11, R122 ;  /* 0x0000000b037a7224 */ /* 0x000fe200078e027a */
[----:B------:R-:W-:Y:S01]  /*1300*/  STL [R1+0x70c], R167 ;  /* 0x00070ca701007387 */ /* 0x000fe20000100800 */
[----:B------:R-:W-:-:S03]  /*1310*/  IMAD.HI.U32 R11, R5, R132, RZ ;  /* 0x00000084050b7227 */ /* 0x000fc600078e00ff */
[----:B------:R-:W-:Y:S01]  /*1320*/  STL [R1+0x708], R166 ;  /* 0x000708a601007387 */ /* 0x000fe20000100800 */
[----:B------:R-:W-:Y:S02]  /*1330*/  VIADD R165, R0, 0xb ;  /* 0x0000000b00a57836 */ /* 0x000fe40000000000 */
[----:B------:R-:W-:-:S03]  /*1340*/  IMAD.HI.U32 R9, R5, R24, RZ ;  /* 0x0000001805097227 */ /* 0x000fc600078e00ff */
[----:B------:R-:W-:Y:S01]  /*1350*/  IABS R28, R165 ;  /* 0x000000a5001c7213 */ /* 0x000fe20000000000 */
[----:B------:R-:W-:Y:S01]  /*1360*/  IMAD.MOV R11, RZ, RZ, -R11 ;  /* 0x000000ffff0b7224 */ /* 0x000fe200078e0a0b */
[----:B------:R-:W-:Y:S01]  /*1370*/  STL [R1+0x704], R165 ;  /* 0x000704a501007387 */ /* 0x000fe20000100800 */
[----:B------:R-:W-:Y:S01]  /*1380*/  @!P0 IMAD.IADD R6, R6, 0x1, -R3 ;  /* 0x0000000106068824 */ /* 0x000fe200078e0a03 */
[C---:B------:R-:W-:Y:S01]  /*1390*/  ISETP.GT.U32.AND P0, PT, R3.reuse, R8, PT ;  /* 0x000000080300720c */ /* 0x040fe20003f04070 */
[----:B------:R-:W-:Y:S02]  /*13a0*/  VIADD R164, R0, 0xc ;  /* 0x0000000c00a47836 */ /* 0x000fe40000000000 */
[----:B------:R-:W-:Y:S01]  /*13b0*/  IMAD.MOV R9, RZ, RZ, -R9 ;  /* 0x000000ffff097224 */ /* 0x000fe200078e0a09 */
[C---:B------:R-:W-:Y:S01]  /*13c0*/  ISETP.GT.U32.AND P3, PT, R3.reuse, R6, PT ;  /* 0x000000060300720c */ /* 0x040fe20003f64070 */
[C---:B------:R-:W-:Y:S01]  /*13d0*/  IMAD R132, R3.reuse, R11, R132 ;  /* 0x0000000b03847224 */ /* 0x040fe200078e0284 */
[----:B------:R-:W-:Y:S01]  /*13e0*/  IABS R30, R164 ;  /* 0x000000a4001e7213 */ /* 0x000fe20000000000 */
[----:B------:R-:W-:Y:S01]  /*13f0*/  IMAD R24, R3, R9, R24 ;  /* 0x0000000903187224 */ /* 0x000fe200078e0218 */
[----:B------:R-:W-:Y:S01]  /*1400*/  STL [R1+0x700], R164 ;  /* 0x000700a401007387 */ /* 0x000fe20000100800 */
[----:B------:R-:W-:Y:S01]  /*1410*/  IMAD.HI.U32 R13, R5, R28, RZ ;  /* 0x0000001c050d7227 */ /* 0x000fe200078e00ff */
[----:B------:R-:W-:-:S02]  /*1420*/  ISETP.GT.U32.AND P6, PT, R3, R132, PT ;  /* 0x000000840300720c */ /* 0x000fc40003fc4070 */
[----:B------:R-:W-:Y:S01]  /*1430*/  STL [R1+0x6fc], R163 ;  /* 0x0006fca301007387 */ /* 0x000fe20000100800 */
[----:B------:R-:W-:Y:S01]  /*1440*/  @!P1 IMAD.IADD R10, R10, 0x1, -R3 ;  /* 0x000000010a0a9824 */ /* 0x000fe200078e0a03 */
[----:B------:R-:W-:Y:S01]  /*1450*/  ISETP.GT.U32.AND P1, PT, R3, R24, PT ;  /* 0x000000180300720c */ /* 0x000fe20003f24070 */
[----:B------:R-:W-:-:S04]  /*1460*/  IMAD.HI.U32 R15, R5, R30, RZ ;  /* 0x0000001e050f7227 */ /* 0x000fc800078e00ff */
[----:B------:R-:W-:Y:S02]  /*1470*/  IMAD.MOV R13, RZ, RZ, -R13 ;  /* 0x000000ffff0d7224 */ /* 0x000fe400078e0a0d */
[----:B------:R-:W-:Y:S01]  /*1480*/  @!P2 IMAD.IADD R12, R12, 0x1, -R3 ;  /* 0x000000010c0ca824 */ /* 0x000fe200078e0a03 */
[C---:B------:R-:W-:Y:S01]  /*1490*/  ISETP.GT.U32.AND P2, PT, R3.reuse, R26, PT ;  /* 0x0000001a0300720c */ /* 0x040fe20003f44070 */
[----:B------:R-:W-:Y:S02]  /*14a0*/  IMAD.MOV R15, RZ, RZ, -R15 ;  /* 0x000000ffff0f7224 */ /* 0x000fe400078e0a0f */
[C---:B------:R-:W-:Y:S02]  /*14b0*/  IMAD R28, R3.reuse, R13, R28 ;  /* 0x0000000d031c7224 */ /* 0x040fe400078e021c */
[--C-:B------:R-:W-:Y:S01]  /*14c0*/  @!P3 IMAD.IADD R6, R6, 0x1, -R3.reuse ;  /* 0x000000010606b824 */ /* 0x100fe200078e0a03 */
[C---:B------:R-:W-:Y:S01]  /*14d0*/  ISETP.GT.U32.AND P3, PT, R3.reuse, R20, PT ;  /* 0x000000140300720c */ /* 0x040fe20003f64070 */
[----:B------:R-:W-:Y:S01]  /*14e0*/  @!P0 IMAD.IADD R8, R8, 0x1, -R3 ;  /* 0x0000000108088824 */ /* 0x000fe200078e0a03 */
[C---:B------:R-:W-:Y:S01]  /*14f0*/  ISETP.GT.U32.AND P0, PT, R3.reuse, R22, PT ;  /* 0x000000160300720c */ /* 0x040fe20003f04070 */
[----:B------:R-:W-:-:S02]  /*1500*/  IMAD R30, R3, R15, R30 ;  /* 0x0000000f031e7224 */ /* 0x000fc400078e021e */
[--C-:B------:R-:W-:Y:S01]  /*1510*/  @!P6 IMAD.IADD R132, R132, 0x1, -R3.reuse ;  /* 0x000000018484e824 */ /* 0x100fe200078e0a03 */
[C---:B------:R-:W-:Y:S01]  /*1520*/  ISETP.GT.U32.AND P6, PT, R3.reuse, R18, PT ;  /* 0x000000120300720c */ /* 0x040fe20003fc4070 */
[--C-:B------:R-:W-:Y:S01]  /*1530*/  @!P4 IMAD.IADD R14, R14, 0x1, -R3.reuse ;  /* 0x000000010e0ec824 */ /* 0x100fe200078e0a03 */
[C---:B------:R-:W-:Y:S01]  /*1540*/  ISETP.GT.U32.AND P4, PT, R3.reuse, R28, PT ;  /* 0x0000001c0300720c */ /* 0x040fe20003f84070 */
[--C-:B------:R-:W-:Y:S01]  /*1550*/  @!P5 IMAD.IADD R16, R16, 0x1, -R3.reuse ;  /* 0x000000011010d824 */ /* 0x100fe200078e0a03 */
[C---:B------:R-:W-:Y:S01]  /*1560*/  ISETP.GT.U32.AND P5, PT, R3.reuse, R30, PT ;  /* 0x0000001e0300720c */ /* 0x040fe20003fa4070 */
[--C-:B------:R-:W-:Y:S01]  /*1570*/  @!P1 IMAD.IADD R24, R24, 0x1, -R3.reuse ;  /* 0x0000000118189824 */ /* 0x100fe200078e0a03 */
[C---:B------:R-:W-:Y:S01]  /*1580*/  ISETP.GT.U32.AND P1, PT, R3.reuse, R12, PT ;  /* 0x0000000c0300720c */ /* 0x040fe20003f24070 */
[----:B------:R-:W-:Y:S02]  /*1590*/  VIADD R162, R0, 0xe ;  /* 0x0000000e00a27836 */ /* 0x000fe40000000000 */
[--C-:B------:R-:W-:Y:S01]  /*15a0*/  @!P2 IMAD.IADD R26, R26, 0x1, -R3.reuse ;  /* 0x000000011a1aa824 */ /* 0x100fe200078e0a03 */
[C---:B------:R-:W-:Y:S01]  /*15b0*/  ISETP.GT.U32.AND P2, PT, R3.reuse, R14, PT ;  /* 0x0000000e0300720c */ /* 0x040fe20003f44070 */
[C---:B------:R-:W-:Y:S01]  /*15c0*/  VIADD R160, R0.reuse, 0x10 ;  /* 0x0000001000a07836 */ /* 0x040fe20000000000 */
[----:B------:R-:W-:Y:S01]  /*15d0*/  IABS R34, R162 ;  /* 0x000000a200227213 */ /* 0x000fe20000000000 */
[----:B------:R-:W-:Y:S01]  /*15e0*/  VIADD R159, R0, 0x11 ;  /* 0x00000011009f7836 */ /* 0x000fe20000000000 */
[----:B------:R-:W-:Y:S01]  /*15f0*/  @!P0 IADD3 R22, R22, -R3, RZ ;  /* 0x8000000316168210 */ /* 0x000fe20007ffe0ff */
[--C-:B------:R-:W-:Y:S01]  /*1600*/  @!P3 IMAD.IADD R20, R20, 0x1, -R3.reuse ;  /* 0x000000011414b824 */ /* 0x100fe200078e0a03 */
[C---:B------:R-:W-:Y:S01]  /*1610*/  ISETP.GT.U32.AND P3, PT, R3.reuse, R8, PT ;  /* 0x000000080300720c */ /* 0x040fe20003f64070 */
[--C-:B------:R-:W-:Y:S01]  /*1620*/  @!P6 IMAD.IADD R18, R18, 0x1, -R3.reuse ;  /* 0x000000011212e824 */ /* 0x100fe200078e0a03 */
[C---:B------:R-:W-:Y:S01]  /*1630*/  ISETP.GT.U32.AND P0, PT, R3.reuse, R10, PT ;  /* 0x0000000a0300720c */ /* 0x040fe20003f04070 */
[--C-:B------:R-:W-:Y:S01]  /*1640*/  @!P4 IMAD.IADD R28, R28, 0x1, -R3.reuse ;  /* 0x000000011c1cc824 */ /* 0x100fe200078e0a03 */
[----:B------:R-:W-:Y:S01]  /*1650*/  IABS R38, R160 ;  /* 0x000000a000267213 */ /* 0x000fe20000000000 */
[----:B------:R-:W-:Y:S01]  /*1660*/  VIADD R155, R0, 0x13 ;  /* 0x00000013009b7836 */ /* 0x000fe20000000000 */
[----:B------:R-:W-:Y:S01]  /*1670*/  ISETP.GT.U32.AND P4, PT, R3, R16, PT ;  /* 0x000000100300720c */ /* 0x000fe20003f84070 */
[----:B------:R-:W-:Y:S01]  /*1680*/  IMAD.HI.U32 R9, R5, R34, RZ ;  /* 0x0000002205097227 */ /* 0x000fe200078e00ff */
[----:B------:R-:W-:Y:S01]  /*1690*/  IABS R40, R159 ;  /* 0x0000009f00287213 */ /* 0x000fe20000000000 */
[----:B------:R-:W-:Y:S01]  /*16a0*/  STL [R1+0x6f8], R162 ;  /* 0x0006f8a201007387 */ /* 0x000fe20000100800 */
[----:B------:R-:W-:Y:S01]  /*16b0*/  IABS R44, R155 ;  /* 0x0000009b002c7213 */ /* 0x000fe20000000000 */
[--C-:B------:R-:W-:Y:S01]  /*16c0*/  @!P5 IMAD.IADD R30, R30, 0x1, -R3.reuse ;  /* 0x000000011e1ed824 */ /* 0x100fe200078e0a03 */
[C---:B------:R-:W-:Y:S01]  /*16d0*/  ISETP.GT.U32.AND P5, PT, R3.reuse, R18, PT ;  /* 0x000000120300720c */ /* 0x040fe20003fa4070 */
[----:B------:R-:W-:Y:S01]  /*16e0*/  @!P1 IMAD.IADD R12, R12, 0x1, -R3 ;  /* 0x000000010c0c9824 */ /* 0x000fe200078e0a03 */
[----:B------:R-:W-:Y:S01]  /*16f0*/  ISETP.GT.U32.AND P1, PT, R3, R24, PT ;  /* 0x000000180300720c */ /* 0x000fe20003f24070 */
[----:B------:R-:W-:Y:S01]  /*1700*/  IMAD.HI.U32 R13, R5, R38, RZ ;  /* 0x00000026050d7227 */ /* 0x000fe200078e00ff */
[----:B------:R-:W-:Y:S01]  /*1710*/  ISETP.GT.U32.AND P6, PT, R3, R132, PT ;  /* 0x000000840300720c */ /* 0x000fe20003fc4070 */
[----:B------:R-:W-:Y:S02]  /*1720*/  STL [R1+0x6f4], R161 ;  /* 0x0006f4a101007387 */ /* 0x000fe40000100800 */
[----:B------:R-:W-:-:S02]  /*1730*/  IMAD.HI.U32 R15, R5, R40, RZ ;  /* 0x00000028050f7227 */ /* 0x000fc400078e00ff */
[----:B------:R-:W-:Y:S02]  /*1740*/  STL [R1+0x6f0], R160 ;  /* 0x0006f0a001007387 */ /* 0x000fe40000100800 */
[----:B------:R-:W-:Y:S01]  /*1750*/  IMAD.MOV R9, RZ, RZ, -R9 ;  /* 0x000000ffff097224 */ /* 0x000fe200078e0a09 */
[----:B------:R-:W-:Y:S01]  /*1760*/  IADD3 R15, -R15, RZ, RZ ;  /* 0x000000ff0f0f7210 */ /* 0x000fe20007ffe1ff */
[----:B------:R-:W-:Y:S01]  /*1770*/  @!P2 IMAD.IADD R14, R14, 0x1, -R3 ;  /* 0x000000010e0ea824 */ /* 0x000fe200078e0a03 */
[C---:B------:R-:W-:Y:S01]  /*1780*/  ISETP.GT.U32.AND P2, PT, R3.reuse, R26, PT ;  /* 0x0000001a0300720c */ /* 0x040fe20003f44070 */
[----:B------:R-:W-:Y:S01]  /*1790*/  IMAD.MOV R13, RZ, RZ, -R13 ;  /* 0x000000ffff0d7224 */ /* 0x000fe200078e0a0d */
[----:B------:R-:W-:Y:S01]  /*17a0*/  STL [R1+0x6ec], R159 ;  /* 0x0006ec9f01007387 */ /* 0x000fe20000100800 */
[C---:B------:R-:W-:Y:S02]  /*17b0*/  IMAD R34, R3.reuse, R9, R34 ;  /* 0x0000000903227224 */ /* 0x040fe400078e0222 */
[----:B------:R-:W-:Y:S01]  /*17c0*/  VIADD R148, R0, 0x18 ;  /* 0x0000001800947836 */ /* 0x000fe20000000000 */
[----:B------:R-:W-:Y:S01]  /*17d0*/  STL [R1+0x6e8], R158 ;  /* 0x0006e89e01007387 */ /* 0x000fe20000100800 */
[--C-:B------:R-:W-:Y:S01]  /*17e0*/  @!P3 IMAD.IADD R8, R8, 0x1, -R3.reuse ;  /* 0x000000010808b824 */ /* 0x100fe200078e0a03 */
[----:B------:R-:W-:Y:S01]  /*17f0*/  ISETP.GT.U32.AND P3, PT, R3, R20, PT ;  /* 0x000000140300720c */ /* 0x000fe20003f64070 */
[----:B------:R-:W-:Y:S01]  /*1800*/  IMAD.HI.U32 R9, R5, R44, RZ ;  /* 0x0000002c05097227 */ /* 0x000fe200078e00ff */
[----:B------:R-:W-:Y:S01]  /*1810*/  IABS R54, R148 ;  /* 0x0000009400367213 */ /* 0x000fe20000000000 */
[----:B------:R-:W-:Y:S02]  /*1820*/  STL [R1+0x6e4], R155 ;  /* 0x0006e49b01007387 */ /* 0x000fe40000100800 */
[--C-:B------:R-:W-:Y:S01]  /*1830*/  @!P0 IMAD.IADD R10, R10, 0x1, -R3.reuse ;  /* 0x000000010a0a8824 */ /* 0x100fe200078e0a03 */
[C---:B------:R-:W-:Y:S01]  /*1840*/  ISETP.GT.U32.AND P0, PT, R3.reuse, R22, PT ;  /* 0x000000160300720c */ /* 0x040fe20003f04070 */
[C---:B------:R-:W-:Y:S01]  /*1850*/  IMAD R38, R3.reuse, R13, R38 ;  /* 0x0000000d03267224 */ /* 0x040fe200078e0226 */
[----:B------:R-:W-:Y:S01]  /*1860*/  STL [R1+0x6e0], R154 ;  /* 0x0006e09a01007387 */ /* 0x000fe20000100800 */
[----:B------:R-:W-:Y:S01]  /*1870*/  @!P4 IMAD.IADD R16, R16, 0x1, -R3 ;  /* 0x000000011010c824 */ /* 0x000fe200078e0a03 */
[----:B------:R-:W-:Y:S01]  /*1880*/  ISETP.GT.U32.AND P4, PT, R3, R28, PT ;  /* 0x0000001c0300720c */ /* 0x000fe20003f84070 */
[----:B------:R-:W-:-:S02]  /*1890*/  IMAD.MOV R9, RZ, RZ, -R9 ;  /* 0x000000ffff097224 */ /* 0x000fc400078e0a09 */
[C---:B------:R-:W-:Y:S02]  /*18a0*/  IMAD R40, R3.reuse, R15, R40 ;  /* 0x0000000f03287224 */ /* 0x040fe400078e0228 */
[----:B------:R-:W-:Y:S02]  /*18b0*/  VIADD R151, R0, 0x15 ;  /* 0x0000001500977836 */ /* 0x000fe40000000000 */
[--C-:B------:R-:W-:Y:S01]  /*18c0*/  @!P5 IMAD.IADD R18, R18, 0x1, -R3.reuse ;  /* 0x000000011212d824 */ /* 0x100fe200078e0a03 */
[C---:B------:R-:W-:Y:S01]  /*18d0*/  ISETP.GT.U32.AND P5, PT, R3.reuse, R32, PT ;  /* 0x000000200300720c */ /* 0x040fe20003fa4070 */
[--C-:B------:R-:W-:Y:S01]  /*18e0*/  @!P1 IMAD.IADD R24, R24, 0x1, -R3.reuse ;  /* 0x0000000118189824 */ /* 0x100fe200078e0a03 */
[C---:B------:R-:W-:Y:S01]  /*18f0*/  ISETP.GT.U32.AND P1, PT, R3.reuse, R38, PT ;  /* 0x000000260300720c */ /* 0x040fe20003f24070 */
[----:B------:R-:W-:Y:S01]  /*1900*/  VIADD R150, R0, 0x16 ;  /* 0x0000001600967836 */ /* 0x000fe20000000000 */
[----:B------:R-:W-:Y:S01]  /*1910*/  IABS R48, R151 ;  /* 0x0000009700307213 */ /* 0x000fe20000000000 */
[----:B------:R-:W-:Y:S01]  /*1920*/  IMAD R44, R3, R9, R44 ;  /* 0x00000009032c7224 */ /* 0x000fe200078e022c */
[----:B------:R-:W-:Y:S01]  /*1930*/  @!P4 IADD3 R28, R28, -R3, RZ ;  /* 0x800000031c1cc210 */ /* 0x000fe20007ffe0ff */
[----:B------:R-:W-:Y:S01]  /*1940*/  IMAD.HI.U32 R9, R5, R54, RZ ;  /* 0x0000003605097227 */ /* 0x000fe200078e00ff */
[----:B------:R-:W-:Y:S01]  /*1950*/  IABS R50, R150 ;  /* 0x0000009600327213 */ /* 0x000fe20000000000 */
[----:B------:R-:W-:Y:S01]  /*1960*/  STL [R1+0x6dc], R151 ;  /* 0x0006dc9701007387 */ /* 0x000fe20000100800 */
[C---:B------:R-:W-:Y:S01]  /*1970*/  ISETP.GT.U32.AND P4, PT, R3.reuse, R42, PT ;  /* 0x0000002a0300720c */ /* 0x040fe20003f84070 */
[--C-:B------:R-:W-:Y:S01]  /*1980*/  @!P2 IMAD.IADD R26, R26, 0x1, -R3.reuse ;  /* 0x000000011a1aa824 */ /* 0x100fe200078e0a03 */
[C---:B------:R-:W-:Y:S01]  /*1990*/  ISETP.GT.U32.AND P2, PT, R3.reuse, R40, PT ;  /* 0x000000280300720c */ /* 0x040fe20003f44070 */
[--C-:B------:R-:W-:Y:S01]  /*19a0*/  @!P6 IMAD.IADD R132, R132, 0x1, -R3.reuse ;  /* 0x000000018484e824 */ /* 0x100fe200078e0a03 */
[----:B------:R-:W-:Y:S01]  /*19b0*/  ISETP.GT.U32.AND P6, PT, R3, R30, PT ;  /* 0x0000001e0300720c */ /* 0x000fe20003fc4070 */
[--C-:B------:R-:W-:Y:S01]  /*19c0*/  @!P3 IMAD.IADD R20, R20, 0x1, -R3.reuse ;  /* 0x000000011414b824 */ /* 0x100fe200078e0a03 */
[----:B------:R-:W-:Y:S01]  /*19d0*/  IADD3 R9, -R9, RZ, RZ ;  /* 0x000000ff09097210 */ /* 0x000fe20007ffe1ff */
[----:B------:R-:W-:Y:S01]  /*19e0*/  IMAD.HI.U32 R13, R5, R48, RZ ;  /* 0x00000030050d7227 */ /* 0x000fe200078e00ff */
[C---:B------:R-:W-:Y:S01]  /*19f0*/  ISETP.GT.U32.AND P3, PT, R3.reuse, R34, PT ;  /* 0x000000220300720c */ /* 0x040fe20003f64070 */
[----:B------:R-:W-:Y:S02]  /*1a00*/  STL [R1+0x6c8], R150 ;  /* 0x0006c89601007387 */ /* 0x000fe40000100800 */
[----:B------:R-:W-:Y:S01]  /*1a10*/  @!P0 IMAD.IADD R22, R22, 0x1, -R3 ;  /* 0x0000000116168824 */ /* 0x000fe200078e0a03 */
[----:B------:R-:W-:Y:S01]  /*1a20*/  ISETP.GT.U32.AND P0, PT, R3, R36, PT ;  /* 0x000000240300720c */ /* 0x000fe20003f04070 */
[----:B------:R-:W-:Y:S01]  /*1a30*/  IMAD.HI.U32 R15, R5, R50, RZ ;  /* 0x00000032050f7227 */ /* 0x000fe200078e00ff */
[----:B------:R-:W-:Y:S03]  /*1a40*/  STL [R1+0x6c4], R149 ;  /* 0x0006c49501007387 */ /* 0x000fe60000100800 */
[----:B------:R-:W-:Y:S01]  /*1a50*/  IMAD.MOV R13, RZ, RZ, -R13 ;  /* 0x000000ffff0d7224 */ /* 0x000fe200078e0a0d */
[----:B------:R-:W-:Y:S01]  /*1a60*/  STL [R1+0x6c0], R148 ;  /* 0x0006c09401007387 */ /* 0x000fe20000100800 */
[----:B------:R-:W-:-:S02]  /*1a70*/  IMAD R54, R3, R9, R54 ;  /* 0x0000000903367224 */ /* 0x000fc400078e0236 */
[--C-:B------:R-:W-:Y:S01]  /*1a80*/  @!P5 IMAD.IADD R32, R32, 0x1, -R3.reuse ;  /* 0x000000012020d824 */ /* 0x100fe200078e0a03 */
[C---:B------:R-:W-:Y:S01]  /*1a90*/  ISETP.GT.U32.AND P5, PT, R3.reuse, R46, PT ;  /* 0x0000002e0300720c */ /* 0x040fe20003fa4070 */
[----:B------:R-:W-:Y:S01]  /*1aa0*/  @!P1 IMAD.IADD R38, R38, 0x1, -R3 ;  /* 0x0000000126269824 */ /* 0x000fe200078e0a03 */
[C---:B------:R-:W-:Y:S01]  /*1ab0*/  ISETP.GT.U32.AND P1, PT, R3.reuse, R52, PT ;  /* 0x000000340300720c */ /* 0x040fe20003f24070 */
[----:B------:R-:W-:Y:S01]  /*1ac0*/  IMAD.MOV R15, RZ, RZ, -R15 ;  /* 0x000000ffff0f7224 */ /* 0x000fe200078e0a0f */
[----:B------:R-:W-:Y:S01]  /*1ad0*/  STL [R1+0x6bc], R147 ;  /* 0x0006bc9301007387 */ /* 0x000fe20000100800 */
[C---:B------:R-:W-:Y:S02]  /*1ae0*/  IMAD R48, R3.reuse, R13, R48 ;  /* 0x0000000d03307224 */ /* 0x040fe400078e0230 */
        /* <DEDUP_REMOVED lines=14> */
[--C-:B------:R-:W-:Y:S01]  /*1bd0*/  @!P1 IMAD.IADD R52, R52, 0x1, -R3.reuse ;  /* 0x0000000134349824 */ /* 0x100fe200078e0a03 */
[C---:B------:R-:W-:Y:S01]  /*1be0*/  ISETP.GT.U32.AND P1, PT, R3.reuse, R40, PT ;  /* 0x000000280300720c */ /* 0x040fe20003f24070 */
[----:B------:R-:W-:Y:S01]  /*1bf0*/  VIADD R145, R0, 0x1b ;  /* 0x0000001b00917836 */ /* 0x000fe20000000000 */
[----:B------:R-:W-:Y:S01]  /*1c00*/  IABS R58, R146 ;  /* 0x00000092003a7213 */ /* 0x000fe20000000000 */
[--C-:B------:R-:W-:Y:S01]  /*1c10*/  @!P2 IMAD.IADD R54, R54, 0x1, -R3.reuse ;  /* 0x000000013636a824 */ /* 0x100fe200078e0a03 */
[C---:B------:R-:W-:Y:S01]  /*1c20*/  ISETP.GT.U32.AND P2, PT, R3.reuse, R42, PT ;  /* 0x0000002a0300720c */ /* 0x040fe20003f44070 */
[--C-:B------:R-:W-:Y:S01]  /*1c30*/  @!P6 IMAD.IADD R44, R44, 0x1, -R3.reuse ;  /* 0x000000012c2ce824 */ /* 0x100fe200078e0a03 */
[----:B------:R-:W-:Y:S01]  /*1c40*/  IABS R60, R145 ;  /* 0x00000091003c7213 */ /* 0x000fe20000000000 */
[--C-:B------:R-:W-:Y:S01]  /*1c50*/  @!P3 IMAD.IADD R48, R48, 0x1, -R3.reuse ;  /* 0x000000013030b824 */ /* 0x100fe200078e0a03 */
[C---:B------:R-:W-:Y:S01]  /*1c60*/  ISETP.GT.U32.AND P3, PT, R3.reuse, R36, PT ;  /* 0x000000240300720c */ /* 0x040fe20003f64070 */
[----:B------:R-:W-:Y:S01]  /*1c70*/  VIADD R141, R0, 0x1f ;  /* 0x0000001f008d7836 */ /* 0x000fe20000000000 */
[C---:B------:R-:W-:Y:S01]  /*1c80*/  ISETP.GT.U32.AND P6, PT, R3.reuse, R32, PT ;  /* 0x000000200300720c */ /* 0x040fe20003fc4070 */
[--C-:B------:R-:W-:Y:S01]  /*1c90*/  @!P0 IMAD.IADD R50, R50, 0x1, -R3.reuse ;  /* 0x0000000132328824 */ /* 0x100fe200078e0a03 */
[----:B------:R-:W-:Y:S01]  /*1ca0*/  ISETP.GT.U32.AND P0, PT, R3, R38, PT ;  /* 0x000000260300720c */ /* 0x000fe20003f04070 */
[----:B------:R-:W-:Y:S01]  /*1cb0*/  IMAD.HI.U32 R13, R5, R58, RZ ;  /* 0x0000003a050d7227 */ /* 0x000fe200078e00ff */
[----:B------:R-:W-:Y:S01]  /*1cc0*/  IABS R68, R141 ;  /* 0x0000008d00447213 */ /* 0x000fe20000000000 */
[----:B------:R-:W-:Y:S02]  /*1cd0*/  STL [R1+0x6b8], R146 ;  /* 0x0006b89201007387 */ /* 0x000fe40000100800 */
[----:B------:R-:W-:Y:S01]  /*1ce0*/  @!P4 IMAD.IADD R56, R56, 0x1, -R3 ;  /* 0x000000013838c824 */ /* 0x000fe200078e0a03 */
[----:B------:R-:W-:Y:S01]  /*1cf0*/  ISETP.GT.U32.AND P4, PT, R3, R44, PT ;  /* 0x0000002c0300720c */ /* 0x000fe20003f84070 */
[C---:B------:R-:W-:Y:S01]  /*1d00*/  VIADD R143, R0.reuse, 0x1d ;  /* 0x0000001d008f7836 */ /* 0x040fe20000000000 */
[----:B------:R-:W-:Y:S01]  /*1d10*/  STL [R1+0x6b4], R145 ;  /* 0x0006b49101007387 */ /* 0x000fe20000100800 */
[----:B------:R-:W-:Y:S01]  /*1d20*/  VIADD R140, R0, 0x20 ;  /* 0x00000020008c7836 */ /* 0x000fe20000000000 */
[----:B------:R-:W-:Y:S01]  /*1d30*/  @!P3 IADD3 R36, R36, -R3, RZ ;  /* 0x800000032424b210 */ /* 0x000fe20007ffe0ff */
[----:B------:R-:W-:Y:S01]  /*1d40*/  IMAD.HI.U32 R15, R5, R60, RZ ;  /* 0x0000003c050f7227 */ /* 0x000fe200078e00ff */
[----:B------:R-:W-:Y:S01]  /*1d50*/  IABS R64, R143 ;  /* 0x0000008f00407213 */ /* 0x000fe20000000000 */
[----:B------:R-:W-:Y:S01]  /*1d60*/  STL [R1+0x6b0], R144 ;  /* 0x0006b09001007387 */ /* 0x000fe20000100800 */
[----:B------:R-:W-:Y:S01]  /*1d70*/  IABS R70, R140 ;  /* 0x0000008c00467213 */ /* 0x000fe20000000000 */
[----:B------:R-:W-:Y:S01]  /*1d80*/  IMAD.MOV R13, RZ, RZ, -R13 ;  /* 0x000000ffff0d7224 */ /* 0x000fe200078e0a0d */
[C---:B------:R-:W-:Y:S01]  /*1d90*/  ISETP.GT.U32.AND P3, PT, R3.reuse, R56, PT ;  /* 0x000000380300720c */ /* 0x040fe20003f64070 */
[--C-:B------:R-:W-:Y:S01]  /*1da0*/  @!P5 IMAD.IADD R34, R34, 0x1, -R3.reuse ;  /* 0x000000012222d824 */ /* 0x100fe200078e0a03 */
[C---:B------:R-:W-:Y:S01]  /*1db0*/  ISETP.GT.U32.AND P5, PT, R3.reuse, R46, PT ;  /* 0x0000002e0300720c */ /* 0x040fe20003fa4070 */
[----:B------:R-:W-:Y:S01]  /*1dc0*/  @!P1 IMAD.IADD R40, R40, 0x1, -R3 ;  /* 0x0000000128289824 */ /* 0x000fe200078e0a03 */
[C---:B------:R-:W-:Y:S01]  /*1dd0*/  ISETP.GT.U32.AND P1, PT, R3.reuse, R52, PT ;  /* 0x000000340300720c */ /* 0x040fe20003f24070 */
[----:B------:R-:W-:Y:S01]  /*1de0*/  IMAD.MOV R15, RZ, RZ, -R15 ;  /* 0x000000ffff0f7224 */ /* 0x000fe200078e0a0f */
[----:B------:R3:W-:Y:S01]  /*1df0*/  STL [R1+0x6ac], R143 ;  /* 0x0006ac8f01007387 */ /* 0x0007e20000100800 */
[----:B------:R-:W-:Y:S01]  /*1e00*/  @!P2 IMAD.IADD R42, R42, 0x1, -R3 ;  /* 0x000000012a2aa824 */ /* 0x000fe200078e0a03 */
[C---:B------:R-:W-:Y:S01]  /*1e10*/  ISETP.GT.U32.AND P2, PT, R3.reuse, R54, PT ;  /* 0x000000360300720c */ /* 0x040fe20003f44070 */
[----:B------:R-:W-:Y:S01]  /*1e20*/  IMAD R58, R3, R13, R58 ;  /* 0x0000000d033a7224 */ /* 0x000fe200078e023a */
[----:B------:R-:W-:Y:S01]  /*1e30*/  STL [R1+0x6a8], R142 ;  /* 0x0006a88e01007387 */ /* 0x000fe20000100800 */
[----:B------:R-:W-:-:S03]  /*1e40*/  IMAD.HI.U32 R13, R5, R68, RZ ;  /* 0x00000044050d7227 */ /* 0x000fc600078e00ff */
[----:B------:R-:W-:Y:S01]  /*1e50*/  STL [R1+0x6a4], R141 ;  /* 0x0006a48d01007387 */ /* 0x000fe20000100800 */
[----:B------:R-:W-:Y:S02]  /*1e60*/  IMAD R60, R3, R15, R60 ;  /* 0x0000000f033c7224 */ /* 0x000fe400078e023c */
[C---:B------:R-:W-:Y:S01]  /*1e70*/  VIADD R138, R0.reuse, 0x22 ;  /* 0x00000022008a7836 */ /* 0x040fe20000000000 */
[----:B------:R4:W-:Y:S01]  /*1e80*/  STL [R1+0x6a0], R140 ;  /* 0x0006a08c01007387 */ /* 0x0009e20000100800 */
[----:B------:R-:W-:Y:S02]  /*1e90*/  VIADD R135, R0, 0x25 ;  /* 0x0000002500877836 */ /* 0x000fe40000000000 */
[C---:B------:R-:W-:Y:S01]  /*1ea0*/  IMAD.HI.U32 R9, R5.reuse, R64, RZ ;  /* 0x0000004005097227 */ /* 0x040fe200078e00ff */
[----:B------:R-:W-:Y:S01]  /*1eb0*/  IABS R74, R138 ;  /* 0x0000008a004a7213 */ /* 0x000fe20000000000 */
[----:B------:R-:W-:Y:S01]  /*1ec0*/  STL [R1+0x69c], R139 ;  /* 0x00069c8b01007387 */ /* 0x000fe20000100800 */
[----:B------:R-:W-:Y:S01]  /*1ed0*/  IABS R80, R135 ;  /* 0x0000008700507213 */ /* 0x000fe20000000000 */
[----:B------:R-:W-:-:S02]  /*1ee0*/  IMAD.HI.U32 R15, R5, R70, RZ ;  /* 0x00000046050f7227 */ /* 0x000fc400078e00ff */
[----:B------:R-:W-:Y:S02]  /*1ef0*/  STL [R1+0x698], R138 ;  /* 0x0006988a01007387 */ /* 0x000fe40000100800 */
[----:B------:R-:W-:Y:S02]  /*1f00*/  IMAD.MOV R13, RZ, RZ, -R13 ;  /* 0x000000ffff0d7224 */ /* 0x000fe400078e0a0d */
[--C-:B------:R-:W-:Y:S01]  /*1f10*/  @!P0 IMAD.IADD R38, R38, 0x1, -R3.reuse ;  /* 0x0000000126268824 */ /* 0x100fe200078e0a03 */
[C---:B------:R-:W-:Y:S01]  /*1f20*/  ISETP.GT.U32.AND P0, PT, R3.reuse, R50, PT ;  /* 0x000000320300720c */ /* 0x040fe20003f04070 */
[--C-:B------:R-:W-:Y:S01]  /*1f30*/  @!P6 IMAD.IADD R32, R32, 0x1, -R3.reuse ;  /* 0x000000012020e824 */ /* 0x100fe200078e0a03 */
[C---:B------:R-:W-:Y:S01]  /*1f40*/  ISETP.GT.U32.AND P6, PT, R3.reuse, R48, PT ;  /* 0x000000300300720c */ /* 0x040fe20003fc4070 */
[----:B------:R-:W-:Y:S01]  /*1f50*/  @!P4 IMAD.IADD R44, R44, 0x1, -R3 ;  /* 0x000000012c2cc824 */ /* 0x000fe200078e0a03 */
[----:B------:R-:W-:Y:S01]  /*1f60*/  ISETP.GT.U32.AND P4, PT, R3, R58, PT ;  /* 0x0000003a0300720c */ /* 0x000fe20003f84070 */
[----:B------:R-:W-:Y:S01]  /*1f70*/  IMAD.MOV R9, RZ, RZ, -R9 ;  /* 0x000000ffff097224 */ /* 0x000fe200078e0a09 */
[----:B------:R4:W-:Y:S01]  /*1f80*/  STL [R1+0x694], R137 ;  /* 0x0006948901007387 */ /* 0x0009e20000100800 */
[----:B------:R-:W-:-:S02]  /*1f90*/  IMAD.MOV R15, RZ, RZ, -R15 ;  /* 0x000000ffff0f7224 */ /* 0x000fc400078e0a0f */
[C---:B------:R-:W-:Y:S01]  /*1fa0*/  IMAD R68, R3.reuse, R13, R68 ;  /* 0x0000000d03447224 */ /* 0x040fe200078e0244 */
[----:B------:R-:W-:Y:S01]  /*1fb0*/  STL [R1+0x690], R136 ;  /* 0x0006908801007387 */ /* 0x000fe20000100800 */
[--C-:B------:R-:W-:Y:S01]  /*1fc0*/  @!P5 IMAD.IADD R46, R46, 0x1, -R3.reuse ;  /* 0x000000012e2ed824 */ /* 0x100fe200078e0a03 */
[C---:B------:R-:W-:Y:S01]  /*1fd0*/  ISETP.GT.U32.AND P5, PT, R3.reuse, R60, PT ;  /* 0x0000003c0300720c */ /* 0x040fe20003fa4070 */
[----:B------:R-:W-:Y:S01]  /*1fe0*/  @!P1 IMAD.IADD R52, R52, 0x1, -R3 ;  /* 0x0000000134349824 */ /* 0x000fe200078e0a03 */
[C---:B------:R-:W-:Y:S01]  /*1ff0*/  ISETP.GT.U32.AND P1, PT, R3.reuse, R66, PT ;  /* 0x000000420300720c */ /* 0x040fe20003f24070 */
[C---:B------:R-:W-:Y:S01]  /*2000*/  IMAD R64, R3.reuse, R9, R64 ;  /* 0x0000000903407224 */ /* 0x040fe200078e0240 */
[----:B------:R-:W-:Y:S01]  /*2010*/  STL [R1+0x68c], R135 ;  /* 0x00068c8701007387 */ /* 0x000fe20000100800 */
[----:B------:R-:W-:Y:S02]  /*2020*/  IMAD R70, R3, R15, R70 ;  /* 0x0000000f03467224 */ /* 0x000fe400078e0246 */
[C---:B------:R-:W-:Y:S01]  /*2030*/  IMAD.HI.U32 R9, R5.reuse, R74, RZ ;  /* 0x0000004a05097227 */ /* 0x040fe200078e00ff */
[----:B------:R-:W-:Y:S03]  /*2040*/  STL [R1+0x688], R134 ;  /* 0x0006888601007387 */ /* 0x000fe60000100800 */
[----:B------:R-:W-:-:S04]  /*2050*/  IMAD.HI.U32 R15, R5, R80, RZ ;  /* 0x00000050050f7227 */ /* 0x000fc800078e00ff */
[----:B------:R-:W-:Y:S01]  /*2060*/  @!P2 IMAD.IADD R54, R54, 0x1, -R3 ;  /* 0x000000013636a824 */ /* 0x000fe200078e0a03 */
[C---:B------:R-:W-:Y:S01]  /*2070*/  ISETP.GT.U32.AND P2, PT, R3.reuse, R68, PT ;  /* 0x000000440300720c */ /* 0x040fe20003f44070 */
[----:B------:R-:W-:Y:S02]  /*2080*/  IMAD.MOV R9, RZ, RZ, -R9 ;  /* 0x000000ffff097224 */ /* 0x000fe400078e0a09 */
[----:B------:R-:W-:Y:S02]  /*2090*/  IMAD.MOV R15, RZ, RZ, -R15 ;  /* 0x000000ffff0f7224 */ /* 0x000fe400078e0a0f */
[--C-:B------:R-:W-:Y:S01]  /*20a0*/  @!P3 IMAD.IADD R56, R56, 0x1, -R3.reuse ;  /* 0x000000013838b824 */ /* 0x100fe200078e0a03 */
[C---:B------:R-:W-:Y:S01]  /*20b0*/  ISETP.GT.U32.AND P3, PT, R3.reuse, R70, PT ;  /* 0x000000460300720c */ /* 0x040fe20003f64070 */
[----:B------:R-:W-:Y:S01]  /*20c0*/  @!P0 IMAD.IADD R50, R50, 0x1, -R3 ;  /* 0x0000000132328824 */ /* 0x000fe200078e0a03 */
[C---:B------:R-:W-:Y:S01]  /*20d0*/  ISETP.GT.U32.AND P0, PT, R3.reuse, R64, PT ;  /* 0x000000400300720c */ /* 0x040fe20003f04070 */
[----:B------:R-:W-:-:S02]  /*20e0*/  IMAD R74, R3, R9, R74 ;  /* 0x00000009034a7224 */ /* 0x000fc400078e024a */
[C---:B------:R-:W-:Y:S02]  /*20f0*/  IMAD R80, R3.reuse, R15, R80 ;  /* 0x0000000f03507224 */ /* 0x040fe400078e0250 */
[--C-:B------:R-:W-:Y:S01]  /*2100*/  @!P6 IMAD.IADD R48, R48, 0x1, -R3.reuse ;  /* 0x000000013030e824 */ /* 0x100fe200078e0a03 */
[C---:B------:R-:W-:Y:S01]  /*2110*/  ISETP.GT.U32.AND P6, PT, R3.reuse, R62, PT ;  /* 0x0000003e0300720c */ /* 0x040fe20003fc4070 */
[--C-:B------:R-:W-:Y:S01]  /*2120*/  @!P4 IMAD.IADD R58, R58, 0x1, -R3.reuse ;  /* 0x000000013a3ac824 */ /* 0x100fe200078e0a03 */
[----:B------:R-:W-:Y:S01]  /*2130*/  ISETP.GT.U32.AND P4, PT, R3, R72, PT ;  /* 0x000000480300720c */ /* 0x000fe20003f84070 */
[----:B------:R-:W-:Y:S02]  /*2140*/  IMAD.HI.U32 R13, R5, R78, RZ ;  /* 0x0000004e050d7227 */ /* 0x000fe400078e00ff */
[----:B------:R-:W-:Y:S02]  /*2150*/  @!P3 IADD3 R70, R70, -R3, RZ ;  /* 0x800000034646b210 */ /* 0x000fe40007ffe0ff */
[--C-:B------:R-:W-:Y:S01]  /*2160*/  @!P5 IMAD.IADD R60, R60, 0x1, -R3.reuse ;  /* 0x000000013c3cd824 */ /* 0x100fe200078e0a03 */
[C---:B------:R-:W-:Y:S01]  /*2170*/  ISETP.GT.U32.AND P5, PT, R3.reuse, R74, PT ;  /* 0x0000004a0300720c */ /* 0x040fe20003fa4070 */
[----:B------:R-:W-:Y:S01]  /*2180*/  @!P1 IMAD.IADD R66, R66, 0x1, -R3 ;  /* 0x0000000142429824 */ /* 0x000fe200078e0a03 */
[C---:B------:R-:W-:Y:S01]  /*2190*/  ISETP.GT.U32.AND P1, PT, R3.reuse, R80, PT ;  /* 0x000000500300720c */ /* 0x040fe20003f24070 */
[----:B------:R-:W-:Y:S01]  /*21a0*/  IMAD.MOV R13, RZ, RZ, -R13 ;  /* 0x000000ffff0d7224 */ /* 0x000fe200078e0a0d */
[C---:B------:R-:W-:Y:S01]  /*21b0*/  ISETP.GT.U32.AND P3, PT, R3.reuse, R58, PT ;  /* 0x0000003a0300720c */ /* 0x040fe20003f64070 */
[----:B------:R-:W-:Y:S01]  /*21c0*/  @!P2 IMAD.IADD R68, R68, 0x1, -R3 ;  /* 0x000000014444a824 */ /* 0x000fe200078e0a03 */
[C---:B------:R-:W-:Y:S01]  /*21d0*/  ISETP.GT.U32.AND P2, PT, R3.reuse, R82, PT ;  /* 0x000000520300720c */ /* 0x040fe20003f44070 */
[----:B------:R-:W-:-:S02]  /*21e0*/  IMAD R78, R3, R13, R78 ;  /* 0x0000000d034e7224 */ /* 0x000fc400078e024e */
[----:B------:R-:W-:Y:S02]  /*21f0*/  VIADD R133, R0, 0x27 ;  /* 0x0000002700857836 */ /* 0x000fe40000000000 */
[--C-:B------:R-:W-:Y:S01]  /*2200*/  @!P0 IMAD.IADD R64, R64, 0x1, -R3.reuse ;  /* 0x0000000140408824 */ /* 0x100fe200078e0a03 */
[C---:B------:R-:W-:Y:S01]  /*2210*/  ISETP.GT.U32.AND P0, PT, R3.reuse, R78, PT ;  /* 0x0000004e0300720c */ /* 0x040fe20003f04070 */
        /* <DEDUP_REMOVED lines=9> */
[C---:B------:R-:W-:Y:S01]  /*22b0*/  ISETP.GT.U32.AND P1, PT, R3.reuse, R68, PT ;  /* 0x000000440300720c */ /* 0x040fe20003f24070 */
[--C-:B------:R-:W-:Y:S01]  /*22c0*/  @!P2 IMAD.IADD R82, R82, 0x1, -R3.reuse ;  /* 0x000000015252a824 */ /* 0x100fe200078e0a03 */
[----:B------:R-:W-:Y:S01]  /*22d0*/  ISETP.GT.U32.AND P2, PT, R3, R70, PT ;  /* 0x000000460300720c */ /* 0x000fe20003f44070 */
[C---:B------:R-:W-:Y:S01]  /*22e0*/  VIADD R127, R0.reuse, 0x2a ;  /* 0x0000002a007f7836 */ /* 0x040fe20000000000 */
[----:B------:R-:W-:Y:S01]  /*22f0*/  IABS R88, R129 ;  /* 0x0000008100587213 */ /* 0x000fe20000000000 */
[----:B------:R-:W-:Y:S01]  /*2300*/  IMAD.HI.U32 R9, R5, R84, RZ ;  /* 0x0000005405097227 */ /* 0x000fe200078e00ff */
[----:B------:R-:W-:Y:S02]  /*2310*/  STL [R1+0x684], R133 ;  /* 0x0006848501007387 */ /* 0x000fe40000100800 */
[----:B------:R-:W-:Y:S01]  /*2320*/  IABS R90, R127 ;  /* 0x0000007f005a7213 */ /* 0x000fe20000000000 */
[----:B------:R-:W-:Y:S01]  /*2330*/  VIADD R123, R0, 0x2c ;  /* 0x0000002c007b7836 */ /* 0x000fe20000000000 */
[----:B------:R-:W-:Y:S01]  /*2340*/  STL [R1+0x680], R131 ;  /* 0x0006808301007387 */ /* 0x000fe20000100800 */
[----:B------:R-:W-:Y:S01]  /*2350*/  @!P3 IMAD.IADD R58, R58, 0x1, -R3 ;  /* 0x000000013a3ab824 */ /* 0x000fe200078e0a03 */
[C---:B------:R-:W-:Y:S01]  /*2360*/  ISETP.GT.U32.AND P3, PT, R3.reuse, R72, PT ;  /* 0x000000480300720c */ /* 0x040fe20003f64070 */
[----:B------:R-:W-:Y:S01]  /*2370*/  IMAD.MOV R9, RZ, RZ, -R9 ;  /* 0x000000ffff097224 */ /* 0x000fe200078e0a09 */
[----:B------:R-:W-:Y:S01]  /*2380*/  IABS R94, R123 ;  /* 0x0000007b005e7213 */ /* 0x000fe20000000000 */
[----:B------:R-:W-:Y:S01]  /*2390*/  VIADD R119, R0, 0x2e ;  /* 0x0000002e00777836 */ /* 0x000fe20000000000 */
[----:B------:R-:W-:Y:S01]  /*23a0*/  STL [R1+0x67c], R129 ;  /* 0x00067c8101007387 */ /* 0x000fe20000100800 */
[--C-:B------:R-:W-:Y:S01]  /*23b0*/  @!P0 IMAD.IADD R78, R78, 0x1, -R3.reuse ;  /* 0x000000014e4e8824 */ /* 0x100fe200078e0a03 */
[----:B------:R-:W-:Y:S01]  /*23c0*/  ISETP.GT.U32.AND P0, PT, R3, R66, PT ;  /* 0x000000420300720c */ /* 0x000fe20003f04070 */
[----:B------:R-:W-:Y:S01]  /*23d0*/  IMAD.HI.U32 R13, R5, R88, RZ ;  /* 0x00000058050d7227 */ /* 0x000fe200078e00ff */
[----:B------:R-:W-:Y:S01]  /*23e0*/  IABS R98, R119 ;  /* 0x0000007700627213 */ /* 0x000fe20000000000 */
[----:B------:R4:W-:Y:S02]  /*23f0*/  STL [R1+0x678], R127 ;  /* 0x0006787f01007387 */ /* 0x0009e40000100800 */
[--C-:B------:R-:W-:Y:S01]  /*2400*/  @!P6 IMAD.IADD R76, R76, 0x1, -R3.reuse ;  /* 0x000000014c4ce824 */ /* 0x100fe200078e0a03 */
[C---:B------:R-:W-:Y:S01]  /*2410*/  ISETP.GT.U32.AND P6, PT, R3.reuse, R64, PT ;  /* 0x000000400300720c */ /* 0x040fe20003fc4070 */
[----:B------:R-:W-:Y:S01]  /*2420*/  @!P4 IMAD.IADD R60, R60, 0x1, -R3 ;  /* 0x000000013c3cc824 */ /* 0x000fe200078e0a03 */
[C---:B------:R-:W-:Y:S01]  /*2430*/  ISETP.GT.U32.AND P4, PT, R3.reuse, R74, PT ;  /* 0x0000004a0300720c */ /* 0x040fe20003f84070 */
[----:B------:R-:W-:Y:S01]  /*2440*/  IMAD R84, R3, R9, R84 ;  /* 0x0000000903547224 */ /* 0x000fe200078e0254 */
[----:B------:R-:W-:Y:S01]  /*2450*/  STL [R1+0x674], R125 ;  /* 0x0006747d01007387 */ /* 0x000fe20000100800 */
[----:B------:R-:W-:-:S02]  /*2460*/  VIADD R117, R0, 0x2f ;  /* 0x0000002f00757836 */ /* 0x000fc40000000000 */
[----:B------:R-:W-:Y:S01]  /*2470*/  IMAD.HI.U32 R15, R5, R90, RZ ;  /* 0x0000005a050f7227 */ /* 0x000fe200078e00ff */
[----:B------:R-:W-:Y:S02]  /*2480*/  STL [R1+0x670], R123 ;  /* 0x0006707b01007387 */ /* 0x000fe40000100800 */
[----:B------:R-:W-:Y:S01]  /*2490*/  IABS R100, R117 ;  /* 0x0000007500647213 */ /* 0x000fe20000000000 */
[----:B------:R-:W-:Y:S01]  /*24a0*/  IMAD.MOV R13, RZ, RZ, -R13 ;  /* 0x000000ffff0d7224 */ /* 0x000fe200078e0a0d */
[----:B------:R-:W-:Y:S01]  /*24b0*/  STL [R1+0x66c], R121 ;  /* 0x00066c7901007387 */ /* 0x000fe20000100800 */
[--C-:B------:R-:W-:Y:S01]  /*24c0*/  @!P5 IMAD.IADD R62, R62, 0x1, -R3.reuse ;  /* 0x000000013e3ed824 */ /* 0x100fe200078e0a03 */
[C---:B------:R-:W-:Y:S01]  /*24d0*/  ISETP.GT.U32.AND P5, PT, R3.reuse, R76, PT ;  /* 0x0000004c0300720c */ /* 0x040fe20003fa4070 */
[--C-:B------:R-:W-:Y:S01]  /*24e0*/  @!P1 IMAD.IADD R68, R68, 0x1, -R3.reuse ;  /* 0x0000000144449824 */ /* 0x100fe200078e0a03 */
[----:B------:R-:W-:Y:S01]  /*24f0*/  ISETP.GT.U32.AND P1, PT, R3, R80, PT ;  /* 0x000000500300720c */ /* 0x000fe20003f24070 */
[----:B------:R-:W-:Y:S01]  /*2500*/  IMAD.HI.U32 R9, R5, R94, RZ ;  /* 0x0000005e05097227 */ /* 0x000fe200078e00ff */
[----:B------:R-:W-:Y:S03]  /*2510*/  STL [R1+0x668], R119 ;  /* 0x0006687701007387 */ /* 0x000fe60000100800 */
[----:B------:R-:W-:Y:S01]  /*2520*/  @!P2 IMAD.IADD R70, R70, 0x1, -R3 ;  /* 0x000000014646a824 */ /* 0x000fe200078e0a03 */
[C---:B------:R-:W-:Y:S01]  /*2530*/  ISETP.GT.U32.AND P2, PT, R3.reuse, R84, PT ;  /* 0x000000540300720c */ /* 0x040fe20003f44070 */
[----:B------:R-:W-:Y:S01]  /*2540*/  IMAD.MOV R15, RZ, RZ, -R15 ;  /* 0x000000ffff0f7224 */ /* 0x000fe200078e0a0f */
[----:B------:R4:W-:Y:S01]  /*2550*/  STL [R1+0x664], R117 ;  /* 0x0006647501007387 */ /* 0x0009e20000100800 */
[----:B------:R-:W-:-:S02]  /*2560*/  IMAD R88, R3, R13, R88 ;  /* 0x0000000d03587224 */ /* 0x000fc400078e0258 */
[----:B------:R-:W-:Y:S01]  /*2570*/  IMAD.HI.U32 R13, R5, R98, RZ ;  /* 0x00000062050d7227 */ /* 0x000fe200078e00ff */
[----:B------:R-:W-:Y:S01]  /*2580*/  @!P5 IADD3 R76, R76, -R3, RZ ;  /* 0x800000034c4cd210 */ /* 0x000fe20007ffe0ff */
[----:B------:R-:W-:Y:S02]  /*2590*/  STL [R1+0x660], R115 ;  /* 0x0006607301007387 */ /* 0x000fe40000100800 */
[----:B------:R-:W-:Y:S02]  /*25a0*/  IMAD.MOV R9, RZ, RZ, -R9 ;  /* 0x000000ffff097224 */ /* 0x000fe400078e0a09 */
[C---:B------:R-:W-:Y:S02]  /*25b0*/  VIADD R113, R0.reuse, 0x31 ;  /* 0x0000003100717836 */ /* 0x040fe40000000000 */
[----:B------:R-:W-:Y:S02]  /*25c0*/  VIADD R109, R0, 0x33 ;  /* 0x00000033006d7836 */ /* 0x000fe40000000000 */
[----:B------:R-:W-:Y:S01]  /*25d0*/  @!P3 IMAD.IADD R72, R72, 0x1, -R3 ;  /* 0x000000014848b824 */ /* 0x000fe200078e0a03 */
[C---:B------:R-:W-:Y:S01]  /*25e0*/  ISETP.GT.U32.AND P3, PT, R3.reuse, R86, PT ;  /* 0x000000560300720c */ /* 0x040fe20003f64070 */
[----:B------:R-:W-:Y:S01]  /*25f0*/  IMAD R90, R3, R15, R90 ;  /* 0x0000000f035a7224 */ /* 0x000fe200078e025a */
[----:B------:R-:W-:Y:S01]  /*2600*/  IABS R104, R113 ;  /* 0x0000007100687213 */ /* 0x000fe20000000000 */
[----:B------:R-:W-:Y:S01]  /*2610*/  IMAD.HI.U32 R15, R5, R100, RZ ;  /* 0x00000064050f7227 */ /* 0x000fe200078e00ff */
[----:B------:R-:W-:Y:S01]  /*2620*/  IABS R108, R109 ;  /* 0x0000006d006c7213 */ /* 0x000fe20000000000 */
[----:B------:R4:W-:Y:S01]  /*2630*/  STL [R1+0x65c], R113 ;  /* 0x00065c7101007387 */ /* 0x0009e20000100800 */
[----:B------:R-:W-:Y:S01]  /*2640*/  ISETP.GT.U32.AND P5, PT, R3, R90, PT ;  /* 0x0000005a0300720c */ /* 0x000fe20003fa4070 */
[----:B------:R-:W-:-:S02]  /*2650*/  IMAD.MOV R13, RZ, RZ, -R13 ;  /* 0x000000ffff0d7224 */ /* 0x000fc400078e0a0d */
[--C-:B------:R-:W-:Y:S01]  /*2660*/  @!P0 IMAD.IADD R66, R66, 0x1, -R3.reuse ;  /* 0x0000000142428824 */ /* 0x100fe200078e0a03 */
[C---:B------:R-:W-:Y:S01]  /*2670*/  ISETP.GT.U32.AND P0, PT, R3.reuse, R78, PT ;  /* 0x0000004e0300720c */ /* 0x040fe20003f04070 */
[C---:B------:R-:W-:Y:S01]  /*2680*/  IMAD R94, R3.reuse, R9, R94 ;  /* 0x00000009035e7224 */ /* 0x040fe200078e025e */
[----:B------:R-:W-:Y:S01]  /*2690*/  STL [R1+0x658], R111 ;  /* 0x0006586f01007387 */ /* 0x000fe20000100800 */
[--C-:B------:R-:W-:Y:S01]  /*26a0*/  @!P6 IMAD.IADD R64, R64, 0x1, -R3.reuse ;  /* 0x000000014040e824 */ /* 0x100fe200078e0a03 */
[C---:B------:R-:W-:Y:S01]  /*26b0*/  ISETP.GT.U32.AND P6, PT, R3.reuse, R82, PT ;  /* 0x000000520300720c */ /* 0x040fe20003fc4070 */
[----:B------:R-:W-:Y:S01]  /*26c0*/  @!P4 IMAD.IADD R74, R74, 0x1, -R3 ;  /* 0x000000014a4ac824 */ /* 0x000fe200078e0a03 */
[C---:B------:R-:W-:Y:S01]  /*26d0*/  ISETP.GT.U32.AND P4, PT, R3.reuse, R88, PT ;  /* 0x000000580300720c */ /* 0x040fe20003f84070 */
[----:B------:R-:W-:Y:S01]  /*26e0*/  IMAD.MOV R15, RZ, RZ, -R15 ;  /* 0x000000ffff0f7224 */ /* 0x000fe200078e0a0f */
[----:B------:R-:W-:Y:S01]  /*26f0*/  STL [R1+0x654], R109 ;  /* 0x0006546d01007387 */ /* 0x000fe20000100800 */
[----:B------:R-:W-:-:S02]  /*2700*/  IMAD R98, R3, R13, R98 ;  /* 0x0000000d03627224 */ /* 0x000fc400078e0262 */
[----:B------:R-:W-:Y:S01]  /*2710*/  @!P1 IMAD.IADD R80, R80, 0x1, -R3 ;  /* 0x0000000150509824 */ /* 0x000fe200078e0a03 */
[----:B------:R-:W-:Y:S01]  /*2720*/  ISETP.GT.U32.AND P1, PT, R3, R94, PT ;  /* 0x0000005e0300720c */ /* 0x000fe20003f24070 */
[----:B------:R-:W-:-:S04]  /*2730*/  IMAD.HI.U32 R9, R5, R104, RZ ;  /* 0x0000006805097227 */ /* 0x000fc800078e00ff */
[----:B------:R-:W-:-:S04]  /*2740*/  IMAD.HI.U32 R13, R5, R108, RZ ;  /* 0x0000006c050d7227 */ /* 0x000fc800078e00ff */
[C---:B------:R-:W-:Y:S02]  /*2750*/  IMAD R100, R3.reuse, R15, R100 ;  /* 0x0000000f03647224 */ /* 0x040fe400078e0264 */
[----:B------:R-:W-:Y:S01]  /*2760*/  @!P2 IMAD.IADD R84, R84, 0x1, -R3 ;  /* 0x000000015454a824 */ /* 0x000fe200078e0a03 */
[C---:B------:R-:W-:Y:S01]  /*2770*/  ISETP.GT.U32.AND P2, PT, R3.reuse, R98, PT ;  /* 0x000000620300720c */ /* 0x040fe20003f44070 */
[----:B------:R-:W-:Y:S02]  /*2780*/  IMAD.MOV R9, RZ, RZ, -R9 ;  /* 0x000000ffff097224 */ /* 0x000fe400078e0a09 */
[----:B------:R-:W-:Y:S02]  /*2790*/  IMAD.MOV R13, RZ, RZ, -R13 ;  /* 0x000000ffff0d7224 */ /* 0x000fe400078e0a0d */
[----:B------:R-:W-:Y:S01]  /*27a0*/  @!P3 IMAD.IADD R86, R86, 0x1, -R3 ;  /* 0x000000015656b824 */ /* 0x000fe200078e0a03 */
[----:B------:R-:W-:Y:S01]  /*27b0*/  ISETP.GT.U32.AND P3, PT, R3, R100, PT ;  /* 0x000000640300720c */ /* 0x000fe20003f64070 */
[----:B------:R-:W-:-:S02]  /*27c0*/  VIADD R107, R0, 0x34 ;  /* 0x00000034006b7836 */ /* 0x000fc40000000000 */
[--C-:B------:R-:W-:Y:S01]  /*27d0*/  @!P0 IMAD.IADD R78, R78, 0x1, -R3.reuse ;  /* 0x000000014e4e8824 */ /* 0x100fe200078e0a03 */
[C---:B------:R-:W-:Y:S01]  /*27e0*/  ISETP.GT.U32.AND P0, PT, R3.reuse, R92, PT ;  /* 0x0000005c0300720c */ /* 0x040fe20003f04070 */
[C---:B------:R-:W-:Y:S01]  /*27f0*/  IMAD R104, R3.reuse, R9, R104 ;  /* 0x0000000903687224 */ /* 0x040fe200078e0268 */
[----:B------:R-:W-:Y:S01]  /*2800*/  IABS R110, R107 ;  /* 0x0000006b006e7213 */ /* 0x000fe20000000000 */
[C---:B------:R-:W-:Y:S01]  /*2810*/  IMAD R108, R3.reuse, R13, R108 ;  /* 0x0000000d036c7224 */ /* 0x040fe200078e026c */
[----:B------:R-:W-:Y:S01]  /*2820*/  STL [R1+0x650], R107 ;  /* 0x0006506b01007387 */ /* 0x000fe20000100800 */
[--C-:B------:R-:W-:Y:S01]  /*2830*/  @!P6 IMAD.IADD R82, R82, 0x1, -R3.reuse ;  /* 0x000000015252e824 */ /* 0x100fe200078e0a03 */
[C---:B------:R-:W-:Y:S01]  /*2840*/  ISETP.GT.U32.AND P6, PT, R3.reuse, R96, PT ;  /* 0x000000600300720c */ /* 0x040fe20003fc4070 */
[--C-:B------:R-:W-:Y:S01]  /*2850*/  @!P4 IMAD.IADD R88, R88, 0x1, -R3.reuse ;  /* 0x000000015858c824 */ /* 0x100fe200078e0a03 */
[C---:B------:R-:W-:Y:S01]  /*2860*/  ISETP.GT.U32.AND P4, PT, R3.reuse, R102, PT ;  /* 0x000000660300720c */ /* 0x040fe20003f84070 */
[----:B------:R-:W-:Y:S01]  /*2870*/  VIADD R103, R0, 0x36 ;  /* 0x0000003600677836 */ /* 0x000fe20000000000 */
[----:B------:R-:W-:Y:S01]  /*2880*/  STL [R1+0x64c], R105 ;  /* 0x00064c6901007387 */ /* 0x000fe20000100800 */
[--C-:B------:R-:W-:Y:S01]  /*2890*/  @!P5 IMAD.IADD R90, R90, 0x1, -R3.reuse ;  /* 0x000000015a5ad824 */ /* 0x100fe200078e0a03 */
[C---:B------:R-:W-:Y:S01]  /*28a0*/  ISETP.GT.U32.AND P5, PT, R3.reuse, R104, PT ;  /* 0x000000680300720c */ /* 0x040fe20003fa4070 */
[--C-:B------:R-:W-:Y:S01]  /*28b0*/  @!P1 IMAD.IADD R94, R94, 0x1, -R3.reuse ;  /* 0x000000015e5e9824 */ /* 0x100fe200078e0a03 */
[C---:B------:R-:W-:Y:S01]  /*28c0*/  ISETP.GT.U32.AND P1, PT, R3.reuse, R108, PT ;  /* 0x0000006c0300720c */ /* 0x040fe20003f24070 */
[----:B------:R-:W-:Y:S01]  /*28d0*/  @!P2 IMAD.IADD R98, R98, 0x1, -R3 ;  /* 0x000000016262a824 */ /* 0x000fe200078e0a03 */
[----:B------:R-:W-:Y:S01]  /*28e0*/  ISETP.GT.U32.AND P2, PT, R3, R86, PT ;  /* 0x000000560300720c */ /* 0x000fe20003f44070 */
[----:B------:R-:W-:Y:S01]  /*28f0*/  IMAD.HI.U32 R15, R5, R110, RZ ;  /* 0x0000006e050f7227 */ /* 0x000fe200078e00ff */
[----:B------:R-:W-:Y:S01]  /*2900*/  IABS R114, R103 ;  /* 0x0000006700727213 */ /* 0x000fe20000000000 */
[----:B------:R-:W-:Y:S02]  /*2910*/  STL [R1+0x648], R103 ;  /* 0x0006486701007387 */ /* 0x000fe40000100800 */
[----:B------:R-:W-:-:S02]  /*2920*/  VIADD R97, R0, 0x39 ;  /* 0x0000003900617836 */ /* 0x000fc40000000000 */
[----:B------:R-:W-:Y:S01]  /*2930*/  @!P3 IMAD.IADD R100, R100, 0x1, -R3 ;  /* 0x000000016464b824 */ /* 0x000fe200078e0a03 */
[C---:B------:R-:W-:Y:S01]  /*2940*/  ISETP.GT.U32.AND P3, PT, R3.reuse, R88, PT ;  /* 0x000000580300720c */ /* 0x040fe20003f64070 */
[----:B------:R-:W-:Y:S01]  /*2950*/  IMAD.MOV R15, RZ, RZ, -R15 ;  /* 0x000000ffff0f7224 */ /* 0x000fe200078e0a0f */
[----:B------:R-:W-:Y:S01]  /*2960*/  IABS R120, R97 ;  /* 0x0000006100787213 */ /* 0x000fe20000000000 */
[--C-:B------:R-:W-:Y:S01]  /*2970*/  @!P0 IMAD.IADD R92, R92, 0x1, -R3.reuse ;  /* 0x000000015c5c8824 */ /* 0x100fe200078e0a03 */
[----:B------:R-:W-:Y:S01]  /*2980*/  ISETP.GT.U32.AND P0, PT, R3, R106, PT ;  /* 0x0000006a0300720c */ /* 0x000fe20003f04070 */
[----:B------:R-:W-:Y:S01]  /*2990*/  IMAD.HI.U32 R9, R5, R114, RZ ;  /* 0x0000007205097227 */ /* 0x000fe200078e00ff */
[----:B------:R-:W-:Y:S03]  /*29a0*/  STL [R1+0x644], R101 ;  /* 0x0006446501007387 */ /* 0x000fe60000100800 */
[--C-:B------:R-:W-:Y:S01]  /*29b0*/  @!P6 IMAD.IADD R96, R96, 0x1, -R3.reuse ;  /* 0x000000016060e824 */ /* 0x100fe200078e0a03 */
[C---:B------:R-:W-:Y:S01]  /*29c0*/  ISETP.GT.U32.AND P6, PT, R3.reuse, R84, PT ;  /* 0x000000540300720c */ /* 0x040fe20003fc4070 */
[----:B------:R-:W-:Y:S01]  /*29d0*/  @!P4 IMAD.IADD R102, R102, 0x1, -R3 ;  /* 0x000000016666c824 */ /* 0x000fe200078e0a03 */
[C---:B------:R-:W-:Y:S01]  /*29e0*/  ISETP.GT.U32.AND P4, PT, R3.reuse, R90, PT ;  /* 0x0000005a0300720c */ /* 0x040fe20003f84070 */
[----:B------:R-:W-:-:S02]  /*29f0*/  IMAD R110, R3, R15, R110 ;  /* 0x0000000f036e7224 */ /* 0x000fc400078e026e */
[----:B------:R-:W-:Y:S02]  /*2a00*/  IMAD.MOV R15, RZ, RZ, -R9 ;  /* 0x000000ffff0f7224 */ /* 0x000fe400078e0a09 */
[----:B------:R-:W-:Y:S02]  /*2a10*/  VIADD R93, R0, 0x3b ;  /* 0x0000003b005d7836 */ /* 0x000fe40000000000 */
[--C-:B------:R-:W-:Y:S01]  /*2a20*/  @!P5 IMAD.IADD R104, R104, 0x1, -R3.reuse ;  /* 0x000000016868d824 */ /* 0x100fe200078e0a03 */
[C---:B------:R-:W-:Y:S01]  /*2a30*/  ISETP.GT.U32.AND P5, PT, R3.reuse, R92, PT ;  /* 0x0000005c0300720c */ /* 0x040fe20003fa4070 */
[--C-:B------:R-:W-:Y:S01]  /*2a40*/  @!P1 IMAD.IADD R108, R108, 0x1, -R3.reuse ;  /* 0x000000016c6c9824 */ /* 0x100fe200078e0a03 */
[----:B------:R-:W-:Y:S01]  /*2a50*/  ISETP.GT.U32.AND P1, PT, R3, R96, PT ;  /* 0x000000600300720c */ /* 0x000fe20003f24070 */
[----:B------:R-:W-:Y:S01]  /*2a60*/  IMAD.HI.U32 R9, R5, R120, RZ ;  /* 0x0000007805097227 */ /* 0x000fe200078e00ff */
[----:B------:R-:W-:Y:S02]  /*2a70*/  IABS R124, R93 ;  /* 0x0000005d007c7213 */ /* 0x000fe40000000000 */
[----:B------:R-:W-:Y:S01]  /*2a80*/  @!P6 IADD3 R84, R84, -R3, RZ ;  /* 0x800000035454e210 */ /* 0x000fe20007ffe0ff */
[----:B------:R-:W-:Y:S01]  /*2a90*/  @!P2 IMAD.IADD R86, R86, 0x1, -R3 ;  /* 0x000000015656a824 */ /* 0x000fe200078e0a03 */
[C---:B------:R-:W-:Y:S01]  /*2aa0*/  ISETP.GT.U32.AND P2, PT, R3.reuse, R98, PT ;  /* 0x000000620300720c */ /* 0x040fe20003f44070 */
[----:B------:R-:W-:Y:S01]  /*2ab0*/  IMAD.MOV R9, RZ, RZ, -R9 ;  /* 0x000000ffff097224 */ /* 0x000fe200078e0a09 */
[----:B------:R-:W-:Y:S01]  /*2ac0*/  ISETP.GT.U32.AND P6, PT, R3, R108, PT ;  /* 0x0000006c0300720c */ /* 0x000fe20003fc4070 */
[----:B------:R-:W-:-:S02]  /*2ad0*/  VIADD R99, R0, 0x38 ;  /* 0x0000003800637836 */ /* 0x000fc40000000000 */
[--C-:B------:R-:W-:Y:S01]  /*2ae0*/  @!P3 IMAD.IADD R88, R88, 0x1, -R3.reuse ;  /* 0x000000015858b824 */ /* 0x100fe200078e0a03 */
[C---:B------:R-:W-:Y:S01]  /*2af0*/  ISETP.GT.U32.AND P3, PT, R3.reuse, R100, PT ;  /* 0x000000640300720c */ /* 0x040fe20003f64070 */
[C---:B------:R-:W-:Y:S01]  /*2b00*/  IMAD R120, R3.reuse, R9, R120 ;  /* 0x0000000903787224 */ /* 0x040fe200078e0278 */
[----:B------:R-:W-:Y:S01]  /*2b10*/  IABS R118, R99 ;  /* 0x0000006300767213 */ /* 0x000fe20000000000 */
[----:B------:R-:W-:Y:S01]  /*2b20*/  VIADD R91, R0, 0x3c ;  /* 0x0000003c005b7836 */ /* 0x000fe20000000000 */
[----:B------:R-:W-:Y:S01]  /*2b30*/  STL [R1+0x640], R99 ;  /* 0x0006406301007387 */ /* 0x000fe20000100800 */
[--C-:B------:R-:W-:Y:S01]  /*2b40*/  @!P0 IMAD.IADD R106, R106, 0x1, -R3.reuse ;  /* 0x000000016a6a8824 */ /* 0x100fe200078e0a03 */
[----:B------:R-:W-:Y:S01]  /*2b50*/  ISETP.GT.U32.AND P0, PT, R3, R94, PT ;  /* 0x0000005e0300720c */ /* 0x000fe20003f04070 */
[----:B------:R-:W-:Y:S01]  /*2b60*/  IMAD.HI.U32 R9, R5, R124, RZ ;  /* 0x0000007c05097227 */ /* 0x000fe200078e00ff */
[----:B------:R-:W-:Y:S01]  /*2b70*/  IABS R126, R91 ;  /* 0x0000005b007e7213 */ /* 0x000fe20000000000 */
[----:B------:R-:W-:Y:S02]  /*2b80*/  STL [R1+0x63c], R97 ;  /* 0x00063c6101007387 */ /* 0x000fe40000100800 */
[----:B------:R-:W-:Y:S01]  /*2b90*/  @!P4 IMAD.IADD R90, R90, 0x1, -R3 ;  /* 0x000000015a5ac824 */ /* 0x000fe200078e0a03 */
[C---:B------:R-:W-:Y:S01]  /*2ba0*/  ISETP.GT.U32.AND P4, PT, R3.reuse, R102, PT ;  /* 0x000000660300720c */ /* 0x040fe20003f84070 */
        /* <DEDUP_REMOVED lines=8> */
[C---:B------:R-:W-:Y:S01]  /*2c30*/  IMAD R114, R3.reuse, R15, R114 ;  /* 0x0000000f03727224 */ /* 0x040fe200078e0272 */
[----:B------:R-:W-:Y:S01]  /*2c40*/  STL [R1+0x624], R21 ;  /* 0x0006241501007387 */ /* 0x000fe20000100800 */
[----:B------:R-:W-:Y:S01]  /*2c50*/  @!P2 IMAD.IADD R98, R98, 0x1, -R3 ;  /* 0x000000016262a824 */ /* 0x000fe200078e0a03 */
[C---:B------:R-:W-:Y:S01]  /*2c60*/  ISETP.GT.U32.AND P2, PT, R3.reuse, R112, PT ;  /* 0x000000700300720c */ /* 0x040fe20003f44070 */
[----:B------:R-:W-:Y:S01]  /*2c70*/  IMAD R124, R3, R9, R124 ;  /* 0x00000009037c7224 */ /* 0x000fe200078e027c */
[----:B------:R-:W-:Y:S01]  /*2c80*/  STL [R1+0x630], R91 ;  /* 0x0006305b01007387 */ /* 0x000fe20000100800 */
[----:B------:R-:W-:-:S03]  /*2c90*/  IMAD.HI.U32 R9, R5, R126, RZ ;  /* 0x0000007e05097227 */ /* 0x000fc600078e00ff */
[----:B------:R-:W-:Y:S01]  /*2ca0*/  STL [R1+0x62c], R23 ;  /* 0x00062c1701007387 */ /* 0x000fe20000100800 */
[----:B------:R-:W-:Y:S02]  /*2cb0*/  IMAD.MOV R13, RZ, RZ, -R13 ;  /* 0x000000ffff0d7224 */ /* 0x000fe400078e0a0d */
[C---:B------:R-:W-:Y:S02]  /*2cc0*/  IMAD R116, R3.reuse, R17, R116 ;  /* 0x0000001103747224 */ /* 0x040fe400078e0274 */
[----:B------:R-:W-:Y:S01]  /*2cd0*/  @!P3 IMAD.IADD R100, R100, 0x1, -R3 ;  /* 0x000000016464b824 */ /* 0x000fe200078e0a03 */
[----:B------:R-:W-:Y:S01]  /*2ce0*/  ISETP.GT.U32.AND P3, PT, R3, R114, PT ;  /* 0x000000720300720c */ /* 0x000fe20003f64070 */
[----:B------:R-:W-:-:S04]  /*2cf0*/  IMAD.HI.U32 R11, R5, R128, RZ ;  /* 0x00000080050b7227 */ /* 0x000fc800078e00ff */
[----:B------:R-:W-:Y:S02]  /*2d00*/  IMAD.MOV R9, RZ, RZ, -R9 ;  /* 0x000000ffff097224 */ /* 0x000fe400078e0a09 */
[----:B------:R-:W-:Y:S02]  /*2d10*/  IMAD R89, R7, 0x80, R174 ;  /* 0x0000008007597824 */ /* 0x000fe400078e02ae */
[--C-:B------:R-:W-:Y:S01]  /*2d20*/  @!P0 IMAD.IADD R94, R94, 0x1, -R3.reuse ;  /* 0x000000015e5e8824 */ /* 0x100fe200078e0a03 */
[C---:B------:R-:W-:Y:S01]  /*2d30*/  ISETP.GT.U32.AND P0, PT, R3.reuse, R106, PT ;  /* 0x0000006a0300720c */ /* 0x040fe20003f04070 */
[C---:B------:R-:W-:Y:S01]  /*2d40*/  IMAD R118, R3.reuse, R13, R118 ;  /* 0x0000000d03767224 */ /* 0x040fe200078e0276 */
[----:B------:R-:W-:Y:S01]  /*2d50*/  IABS R7, R89 ;  /* 0x0000005900077213 */ /* 0x000fe20000000000 */
        /* <DEDUP_REMOVED lines=9> */
[C---:B------:R-:W-:Y:S01]  /*2df0*/  IMAD R128, R3.reuse, R11, R128 ;  /* 0x0000000b03807224 */ /* 0x040fe200078e0280 */
[----:B------:R-:W-:Y:S01]  /*2e00*/  IABS R130, R19 ;  /* 0x0000001300827213 */ /* 0x000fe20000000000 */
[--C-:B------:R-:W-:Y:S01]  /*2e10*/  @!P2 IMAD.IADD R112, R112, 0x1, -R3.reuse ;  /* 0x000000017070a824 */ /* 0x100fe200078e0a03 */
[C---:B------:R-:W-:Y:S01]  /*2e20*/  ISETP.GT.U32.AND P2, PT, R3.reuse, R126, PT ;  /* 0x0000007e0300720c */ /* 0x040fe20003f44070 */
[----:B------:R-:W-:Y:S01]  /*2e30*/  IMAD.HI.U32 R2, R2, R7, RZ ;  /* 0x0000000702027227 */ /* 0x000fe200078e00ff */
[----:B------:R-:W-:Y:S01]  /*2e40*/  LOP3.LUT R11, RZ, R157, RZ, 0x33, !PT ;  /* 0x0000009dff0b7212 */ /* 0x000fe200078e33ff */
[----:B------:R-:W-:Y:S02]  /*2e50*/  STL [R1+0x628], R19 ;  /* 0x0006281301007387 */ /* 0x000fe40000100800 */
[--C-:B------:R-:W-:Y:S01]  /*2e60*/  @!P3 IMAD.IADD R114, R114, 0x1, -R3.reuse ;  /* 0x000000017272b824 */ /* 0x100fe200078e0a03 */
[C---:B------:R-:W-:Y:S01]  /*2e70*/  ISETP.GT.U32.AND P3, PT, R3.reuse, R128, PT ;  /* 0x000000800300720c */ /* 0x040fe20003f64070 */
[----:B------:R-:W-:Y:S01]  /*2e80*/  IMAD.MOV R2, RZ, RZ, -R2 ;  /* 0x000000ffff027224 */ /* 0x000fe200078e0a02 */
[----:B------:R-:W-:Y:S01]  /*2e90*/  @!P5 IADD3 R118, R118, -R3, RZ ;  /* 0x800000037676d210 */ /* 0x000fe20007ffe0ff */
[--C-:B------:R-:W-:Y:S01]  /*2ea0*/  @!P0 IMAD.IADD R106, R106, 0x1, -R3.reuse ;  /* 0x000000016a6a8824 */ /* 0x100fe200078e0a03 */
[----:B------:R-:W-:Y:S01]  /*2eb0*/  ISETP.GT.U32.AND P0, PT, R3, R120, PT ;  /* 0x000000780300720c */ /* 0x000fe20003f04070 */
[----:B------:R-:W-:Y:S01]  /*2ec0*/  IMAD.HI.U32 R5, R5, R130, RZ ;  /* 0x0000008205057227 */ /* 0x000fe200078e00ff */
[----:B------:R-:W-:Y:S01]  /*2ed0*/  ISETP.GT.U32.AND P5, PT, R3, R110, PT ;  /* 0x0000006e0300720c */ /* 0x000fe20003fa4070 */
[----:B------:R4:W-:Y:S02]  /*2ee0*/  STL [R1+0x620], R89 ;  /* 0x0006205901007387 */ /* 0x0009e40000100800 */
[----:B------:R-:W-:-:S02]  /*2ef0*/  @!P4 IMAD.IADD R116, R116, 0x1, -R3 ;  /* 0x000000017474c824 */ /* 0x000fc400078e0a03 */
[----:B------:R-:W-:Y:S01]  /*2f00*/  IMAD R7, R4, R2, R7 ;  /* 0x0000000204077224 */ /* 0x000fe200078e0207 */
[----:B------:R-:W-:Y:S01]  /*2f10*/  STL.64 [R1+0x760], R156 ;  /* 0x0007609c01007387 */ /* 0x000fe20000100a00 */
[----:B------:R-:W-:Y:S01]  /*2f20*/  IMAD.MOV R5, RZ, RZ, -R5 ;  /* 0x000000ffff057224 */ /* 0x000fe200078e0a05 */
[----:B------:R-:W-:Y:S01]  /*2f30*/  LOP3.LUT R2, R67, 0x60, RZ, 0xc0, !PT ;  /* 0x0000006043027812 */ /* 0x000fe200078ec0ff */
[--C-:B------:R-:W-:Y:S01]  /*2f40*/  @!P1 IMAD.IADD R124, R124, 0x1, -R3.reuse ;  /* 0x000000017c7c9824 */ /* 0x100fe200078e0a03 */
[C---:B------:R-:W-:Y:S01]  /*2f50*/  ISETP.GT.U32.AND P1, PT, R3.reuse, R116, PT ;  /* 0x000000740300720c */ /* 0x040fe20003f24070 */
[--C-:B------:R-:W-:Y:S01]  /*2f60*/  @!P2 IMAD.IADD R126, R126, 0x1, -R3.reuse ;  /* 0x000000017e7ea824 */ /* 0x100fe200078e0a03 */
[----:B------:R-:W-:Y:S01]  /*2f70*/  ISETP.GT.U32.AND P2, PT, R4, R7, PT ;  /* 0x000000070400720c */ /* 0x000fe20003f44070 */
[C---:B------:R-:W-:Y:S02]  /*2f80*/  IMAD R130, R3.reuse, R5, R130 ;  /* 0x0000000503827224 */ /* 0x040fe400078e0282 */
        /* <DEDUP_REMOVED lines=8> */
[--C-:B------:R-:W-:Y:S01]  /*3010*/  @!P1 IMAD.IADD R116, R116, 0x1, -R3.reuse ;  /* 0x0000000174749824 */ /* 0x100fe200078e0a03 */
[----:B------:R-:W-:Y:S01]  /*3020*/  ISETP.GT.U32.AND P5, PT, R3, R124, PT ;  /* 0x0000007c0300720c */ /* 0x000fe20003fa4070 */
[--C-:B------:R-:W-:Y:S01]  /*3030*/  @!P2 IMAD.IADD R7, R7, 0x1, -R4.reuse ;  /* 0x000000010707a824 */ /* 0x100fe200078e0a04 */
[C---:B------:R-:W-:Y:S01]  /*3040*/  ISETP.GT.U32.AND P1, PT, R3.reuse, R126, PT ;  /* 0x0000007e0300720c */ /* 0x040fe20003f24070 */
[----:B------:R-:W-:Y:S01]  /*3050*/  IMAD R9, R174, R153, RZ ;  /* 0x00000099ae097224 */ /* 0x000fe200078e02ff */
[C---:B------:R-:W-:Y:S01]  /*3060*/  ISETP.GT.U32.AND P2, PT, R3.reuse, R128, PT ;  /* 0x000000800300720c */ /* 0x040fe20003f44070 */
[--C-:B------:R-:W-:Y:S01]  /*3070*/  @!P6 IMAD.IADD R122, R122, 0x1, -R3.reuse ;  /* 0x000000017a7ae824 */ /* 0x100fe200078e0a03 */
[C---:B------:R-:W-:Y:S01]  /*3080*/  ISETP.GT.U32.AND P6, PT, R3.reuse, R114, PT ;  /* 0x000000720300720c */ /* 0x040fe20003fc4070 */
[--C-:B------:R-:W-:Y:S01]  /*3090*/  @!P3 IMAD.IADD R118, R118, 0x1, -R3.reuse ;  /* 0x000000017676b824 */ /* 0x100fe200078e0a03 */
[----:B------:R-:W-:Y:S01]  /*30a0*/  ISETP.GT.U32.AND P3, PT, R4, R7, PT ;  /* 0x000000070400720c */ /* 0x000fe20003f64070 */
[--C-:B------:R-:W-:Y:S01]  /*30b0*/  @!P4 IMAD.IADD R130, R130, 0x1, -R3.reuse ;  /* 0x000000018282c824 */ /* 0x100fe200078e0a03 */
[C---:B------:R-:W-:Y:S01]  /*30c0*/  ISETP.GT.U32.AND P4, PT, R3.reuse, R120, PT ;  /* 0x000000780300720c */ /* 0x040fe20003f84070 */
[--C-:B------:R-:W-:Y:S01]  /*30d0*/  @!P0 IMAD.IADD R112, R112, 0x1, -R3.reuse ;  /* 0x0000000170708824 */ /* 0x100fe200078e0a03 */
[----:B------:R-:W-:Y:S01]  /*30e0*/  ISETP.GT.U32.AND P0, PT, R3, R122, PT ;  /* 0x0000007a0300720c */ /* 0x000fe20003f04070 */
[----:B------:R-:W-:Y:S01]  /*30f0*/  IMAD.SHL.U32 R5, R67, 0x4, RZ ;  /* 0x0000000443057824 */ /* 0x000fe200078e00ff */
[----:B------:R-:W-:Y:S01]  /*3100*/  @!P5 IADD3 R124, R124, -R3, RZ ;  /* 0x800000037c7cd210 */ /* 0x000fe20007ffe0ff */
[--C-:B------:R-:W-:Y:S01]  /*3110*/  @!P1 IMAD.IADD R126, R126, 0x1, -R3.reuse ;  /* 0x000000017e7e9824 */ /* 0x100fe200078e0a03 */
[----:B------:R-:W-:Y:S01]  /*3120*/  ISETP.GE.AND P5, PT, R172, RZ, PT ;  /* 0x000000ffac00720c */ /* 0x000fe20003fa6270 */
[--C-:B------:R-:W-:Y:S01]  /*3130*/  @!P2 IMAD.IADD R128, R128, 0x1, -R3.reuse ;  /* 0x000000018080a824 */ /* 0x100fe200078e0a03 */
[----:B------:R-:W-:Y:S01]  /*3140*/  ISETP.GE.AND P1, PT, R170, RZ, PT ;  /* 0x000000ffaa00720c */ /* 0x000fe20003f26270 */
[--C-:B------:R-:W-:Y:S01]  /*3150*/  @!P6 IMAD.IADD R114, R114, 0x1, -R3.reuse ;  /* 0x000000017272e824 */ /* 0x100fe200078e0a03 */
[----:B------:R-:W-:Y:S01]  /*3160*/  ISETP.GE.AND P2, PT, R176, RZ, PT ;  /* 0x000000ffb000720c */ /* 0x000fe20003f46270 */
[----:B------:R-:W-:Y:S01]  /*3170*/  @!P3 IMAD.IADD R7, R7, 0x1, -R4 ;  /* 0x000000010707b824 */ /* 0x000fe200078e0a04 */
[----:B------:R-:W-:Y:S01]  /*3180*/  ISETP.GE.AND P3, PT, R175, RZ, PT ;  /* 0x000000ffaf00720c */ /* 0x000fe20003f66270 */
[--C-:B------:R-:W-:Y:S01]  /*3190*/  @!P4 IMAD.IADD R120, R120, 0x1, -R3.reuse ;  /* 0x000000017878c824 */ /* 0x100fe200078e0a03 */
[----:B------:R-:W-:Y:S01]  /*31a0*/  ISETP.GE.AND P4, PT, R0, RZ, PT ;  /* 0x000000ff0000720c */ /* 0x000fe20003f86270 */
[--C-:B------:R-:W-:Y:S01]  /*31b0*/  @!P0 IMAD.IADD R122, R122, 0x1, -R3.reuse ;  /* 0x000000017a7a8824 */ /* 0x100fe200078e0a03 */
[----:B------:R-:W-:Y:S01]  /*31c0*/  ISETP.GE.AND P0, PT, R171, RZ, PT ;  /* 0x000000ffab00720c */ /* 0x000fe20003f06270 */
[----:B-1----:R-:W-:Y:S01]  /*31d0*/  IMAD R172, R152, 0x64, RZ ;  /* 0x0000006498ac7824 */ /* 0x002fe200078e02ff */
[----:B------:R-:W-:Y:S01]  /*31e0*/  ISETP.GT.U32.AND P6, PT, R3, R130, PT ;  /* 0x000000820300720c */ /* 0x000fe20003fc4070 */
[----:B------:R-:W-:Y:S01]  /*31f0*/  @!P5 IMAD.MOV R14, RZ, RZ, -R14 ;  /* 0x000000ffff0ed224 */ /* 0x000fe200078e0a0e */
[----:B------:R-:W-:Y:S01]  /*3200*/  ISETP.GE.AND P5, PT, R166, RZ, PT ;  /* 0x000000ffa600720c */ /* 0x000fe20003fa6270 */
        /* <DEDUP_REMOVED lines=10> */
[----:B------:R-:W-:Y:S01]  /*32b0*/  @!P6 IMAD.IADD R130, R130, 0x1, -R3 ;  /* 0x000000018282e824 */ /* 0x000fe200078e0a03 */
[----:B------:R-:W-:Y:S01]  /*32c0*/  ISETP.GE.AND P6, PT, R173, RZ, PT ;  /* 0x000000ffad00720c */ /* 0x000fe20003fc6270 */
[----:B------:R-:W-:Y:S01]  /*32d0*/  @!P5 IMAD.MOV R26, RZ, RZ, -R26 ;  /* 0x000000ffff1ad224 */ /* 0x000fe200078e0a1a */
[----:B------:R-:W-:Y:S01]  /*32e0*/  ISETP.GE.AND P5, PT, R160, RZ, PT ;  /* 0x000000ffa000720c */ /* 0x000fe20003fa6270 */
[----:B------:R-:W-:Y:S01]  /*32f0*/  IMAD.SHL.U32 R67, R67, 0x10, RZ ;  /* 0x0000001043437824 */ /* 0x000fe200078e00ff */
[----:B------:R-:W-:Y:S01]  /*3300*/  @!P1 IADD3 R30, -R30, RZ, RZ ;  /* 0x000000ff1e1e9210 */ /* 0x000fe20007ffe1ff */
        /* <DEDUP_REMOVED lines=12> */
[----:B--2---:R-:W-:Y:S01]  /*33d0*/  IMAD R168, R152, 0x68, RZ ;  /* 0x0000006898a87824 */ /* 0x004fe200078e02ff */
[----:B------:R-:W-:Y:S01]  /*33e0*/  LOP3.LUT R5, R5, 0x7c, RZ, 0xc0, !PT ;  /* 0x0000007c05057812 */ /* 0x000fe200078ec0ff */
        /* <DEDUP_REMOVED lines=12> */
[----:B------:R-:W-:-:S02]  /*34b0*/  IMAD R2, R2, 0x100, R5 ;  /* 0x0000010002027824 */ /* 0x000fc400078e0205 */
        /* <DEDUP_REMOVED lines=12> */
[----:B------:R-:W1:Y:S01]  /*3580*/  LDC.64 R4, c[0x0][0x230] ;  /* 0x00008c00ff047b82 */ /* 0x000e620000000a00 */
[----:B---3--:R-:W-:-:S02]  /*3590*/  IMAD R143, R152, 0x34, RZ ;  /* 0x00000034988f7824 */ /* 0x008fc400078e02ff */
        /* <DEDUP_REMOVED lines=8> */
[----:B----4-:R-:W-:Y:S01]  /*3620*/  IMAD R140, R152, 0x48, RZ ;  /* 0x00000048988c7824 */ /* 0x010fe200078e02ff */
[----:B------:R-:W-:Y:S01]  /*3630*/  @!P0 IADD3 R64, -R64, RZ, RZ ;  /* 0x000000ff40408210 */ /* 0x000fe20007ffe1ff */
[----:B------:R-:W-:Y:S01]  /*3640*/  @!P5 IMAD.MOV R74, RZ, RZ, -R74 ;  /* 0x000000ffff4ad224 */ /* 0x000fe200078e0a4a */
[----:B------:R-:W-:Y:S01]  /*3650*/  ISETP.GE.AND P0, PT, R137, RZ, PT ;  /* 0x000000ff8900720c */ /* 0x000fe20003f06270 */
[----:B------:R-:W-:Y:S01]  /*3660*/  IMAD R137, R152, 0x30, RZ ;  /* 0x0000003098897824 */ /* 0x000fe200078e02ff */
        /* <DEDUP_REMOVED lines=9> */
[----:B-1----:R-:W-:-:S02]  /*3700*/  VIADD R51, R4, 0xfffffffe ;  /* 0xfffffffe04337836 */ /* 0x002fc40000000000 */
        /* <DEDUP_REMOVED lines=12> */
[----:B------:R-:W-:-:S02]  /*37d0*/  IMAD R127, R152, 0x50, RZ ;  /* 0x00000050987f7824 */ /* 0x000fc400078e02ff */
[----:B------:R-:W-:Y:S01]  /*37e0*/  @!P0 IMAD.MOV R88, RZ, RZ, -R88 ;  /* 0x000000ffff588224 */ /* 0x000fe200078e0a58 */
[----:B------:R-:W-:Y:S01]  /*37f0*/  ISETP.GE.AND P0, PT, R117, RZ, PT ;  /* 0x000000ff7500720c */ /* 0x000fe20003f06270 */
[----:B------:R-:W-:Y:S01]  /*3800*/  IMAD R117, R152, 0x1c, RZ ;  /* 0x0000001c98757824 */ /* 0x000fe200078e02ff */
        /* <DEDUP_REMOVED lines=9> */
[C---:B------:R-:W-:Y:S01]  /*38a0*/  IMAD R113, R152.reuse, 0x14, RZ ;  /* 0x0000001498717824 */ /* 0x040fe200078e02ff */
[----:B------:R-:W-:Y:S01]  /*38b0*/  ISETP.GE.AND P4, PT, R109, RZ, PT ;  /* 0x000000ff6d00720c */ /* 0x000fe20003f86270 */
[----:B------:R-:W-:Y:S01]  /*38c0*/  @!P0 IMAD.MOV R100, RZ, RZ, -R100 ;  /* 0x000000ffff648224 */ /* 0x000fe200078e0a64 */
[----:B------:R-:W-:Y:S01]  /*38d0*/  ISETP.GE.AND P0, PT, R105, RZ, PT ;  /* 0x000000ff6900720c */ /* 0x000fe20003f06270 */
[----:B------:R-:W-:-:S02]  /*38e0*/  IMAD R133, R152, 0x54, RZ ;  /* 0x0000005498857824 */ /* 0x000fc400078e02ff */
        /* <DEDUP_REMOVED lines=14> */
[----:B------:R-:W-:Y:S01]  /*39d0*/  ISETP.NE.AND P5, PT, R157, RZ, PT ;  /* 0x000000ff9d00720c */ /* 0x000fe20003fa5270 */
[----:B------:R-:W-:Y:S01]  /*39e0*/  @!P1 IMAD.MOV R126, RZ, RZ, -R126 ;  /* 0x000000ffff7e9224 */ /* 0x000fe200078e0a7e */
[----:B------:R-:W-:Y:S01]  /*39f0*/  ISETP.GE.AND P1, PT, R89, RZ, PT ;  /* 0x000000ff5900720c */ /* 0x000fe20003f26270 */
[----:B------:R-:W-:Y:S01]  /*3a00*/  @!P2 IMAD.MOV R116, RZ, RZ, -R116 ;  /* 0x000000ffff74a224 */ /* 0x000fe200078e0a74 */
[----:B------:R-:W-:Y:S01]  /*3a10*/  SEL R37, R11, R6, !P5 ;  /* 0x000000060b257207 */ /* 0x000fe20006800000 */
[----:B------:R-:W-:Y:S01]  /*3a20*/  @!P3 IMAD.MOV R118, RZ, RZ, -R118 ;  /* 0x000000ffff76b224 */ /* 0x000fe200078e0a76 */
[----:B------:R-:W-:Y:S01]  /*3a30*/  ISETP.GE.AND P2, PT, R23, RZ, PT ;  /* 0x000000ff1700720c */ /* 0x000fe20003f46270 */
[----:B------:R-:W-:Y:S01]  /*3a40*/  @!P4 IMAD.MOV R120, RZ, RZ, -R120 ;  /* 0x000000ffff78c224 */ /* 0x000fe200078e0a78 */
[----:B------:R-:W-:Y:S01]  /*3a50*/  ISETP.GE.AND P3, PT, R21, RZ, PT ;  /* 0x000000ff1500720c */ /* 0x000fe20003f66270 */
[----:B------:R-:W-:Y:S01]  /*3a60*/  @!P0 IMAD.MOV R124, RZ, RZ, -R124 ;  /* 0x000000ffff7c8224 */ /* 0x000fe200078e0a7c */
[----:B------:R-:W-:Y:S01]  /*3a70*/  ISETP.GE.AND P4, PT, R19, RZ, PT ;  /* 0x000000ff1300720c */ /* 0x000fe20003f86270 */
[----:B------:R-:W-:Y:S01]  /*3a80*/  IMAD R37, R37, UR4, RZ ;  /* 0x0000000425257c24 */ /* 0x000fe2000f8e02ff */
[----:B------:R-:W-:Y:S01]  /*3a90*/  SEL R15, R11, R8, !P5 ;  /* 0x000000080b0f7207 */ /* 0x000fe20006800000 */
[----:B------:R-:W-:Y:S01]  /*3aa0*/  IMAD.MOV.U32 R8, RZ, RZ, R7 ;  /* 0x000000ffff087224 */ /* 0x000fe200078e0007 */
[----:B------:R-:W-:Y:S01]  /*3ab0*/  LEA R3, P0, R9, UR6, 0x2 ;  /* 0x0000000609037c11 */ /* 0x000fe2000f8010ff */
[----:B------:R-:W-:Y:S01]  /*3ac0*/  IMAD R166, R152, 0x5c, RZ ;  /* 0x0000005c98a67824 */ /* 0x000fe200078e02ff */
[C---:B------:R-:W-:Y:S01]  /*3ad0*/  SEL R49, R11.reuse, R30, !P5 ;  /* 0x0000001e0b317207 */ /* 0x040fe20006800000 */
[----:B------:R-:W-:Y:S01]  /*3ae0*/  @!P1 IMAD.MOV R8, RZ, RZ, -R8 ;  /* 0x000000ffff089224 */ /* 0x000fe200078e0a08 */
[----:B------:R-:W-:Y:S01]  /*3af0*/  SEL R55, R11, R38, !P5 ;  /* 0x000000260b377207 */ /* 0x000fe20006800000 */
[----:B------:R-:W-:Y:S01]  /*3b00*/  IMAD R38, R15, UR4, RZ ;  /* 0x000000040f267c24 */ /* 0x000fe2000f8e02ff */
[----:B------:R-:W-:Y:S01]  /*3b10*/  SEL R30, R11, R88, !P5 ;  /* 0x000000580b1e7207 */ /* 0x000fe20006800000 */
[----:B------:R-:W-:Y:S01]  /*3b20*/  @!P2 IMAD.MOV R128, RZ, RZ, -R128 ;  /* 0x000000ffff80a224 */ /* 0x000fe200078e0a80 */
[----:B------:R-:W-:Y:S01]  /*3b30*/  LEA.HI.X.SX32 R6, R9, UR7, 0x2, P0 ;  /* 0x0000000709067c11 */ /* 0x000fe200080f16ff */
[----:B------:R-:W-:Y:S01]  /*3b40*/  @!P3 IMAD.MOV R132, RZ, RZ, -R132 ;  /* 0x000000ffff84b224 */ /* 0x000fe200078e0a84 */
[----:B------:R-:W-:Y:S01]  /*3b50*/  SEL R39, R11, R10, !P5 ;  /* 0x0000000a0b277207 */ /* 0x000fe20006800000 */
[----:B------:R-:W-:Y:S01]  /*3b60*/  IMAD R49, R49, UR4, RZ ;  /* 0x0000000431317c24 */ /* 0x000fe2000f8e02ff */
[----:B------:R-:W-:Y:S01]  /*3b70*/  ISETP.NE.AND P0, PT, R156, RZ, PT ;  /* 0x000000ff9c00720c */ /* 0x000fe20003f05270 */
[----:B------:R-:W-:Y:S01]  /*3b80*/  IMAD R55, R55, UR4, RZ ;  /* 0x0000000437377c24 */ /* 0x000fe2000f8e02ff */
[-C--:B------:R-:W-:Y:S01]  /*3b90*/  LEA R88, P1, R37, R3.reuse, 0x2 ;  /* 0x0000000325587211 */ /* 0x080fe200078210ff */
[----:B------:R-:W-:Y:S01]  /*3ba0*/  IMAD R39, R39, UR4, RZ ;  /* 0x0000000427277c24 */ /* 0x000fe2000f8e02ff */
[C---:B------:R-:W-:Y:S01]  /*3bb0*/  SEL R12, R11.reuse, R12, !P5 ;  /* 0x0000000c0b0c7207 */ /* 0x040fe20006800000 */
[----:B------:R-:W-:Y:S01]  /*3bc0*/  IMAD R30, R30, UR4, RZ ;  /* 0x000000041e1e7c24 */ /* 0x000fe2000f8e02ff */
[C---:B------:R-:W-:Y:S01]  /*3bd0*/  SEL R41, R11.reuse, R14, !P5 ;  /* 0x0000000e0b297207 */ /* 0x040fe20006800000 */
[----:B------:R-:W-:Y:S01]  /*3be0*/  ULDC.64 UR6, c[0x0][0x210] ;  /* 0x0000840000067ab9 */ /* 0x000fe20000000a00 */
[C---:B------:R-:W-:Y:S01]  /*3bf0*/  SEL R16, R11.reuse, R16, !P5 ;  /* 0x000000100b107207 */ /* 0x040fe20006800000 */
[C---:B------:R-:W-:Y:S01]  /*3c00*/  IMAD R136, R152.reuse, 0xc4, RZ ;  /* 0x000000c498887824 */ /* 0x040fe200078e02ff */
[----:B------:R-:W-:Y:S01]  /*3c10*/  SEL R28, R11, R28, !P5 ;  /* 0x0000001c0b1c7207 */ /* 0x000fe20006800000 */
[----:B------:R-:W-:Y:S01]  /*3c20*/  IMAD R41, R41, UR4, RZ ;  /* 0x0000000429297c24 */ /* 0x000fe2000f8e02ff */
[C---:B------:R-:W-:Y:S01]  /*3c30*/  SEL R43, R11.reuse, R18, !P5 ;  /* 0x000000120b2b7207 */ /* 0x040fe20006800000 */
[C---:B------:R-:W-:Y:S01]  /*3c40*/  IMAD R138, R152.reuse, 0xcc, RZ ;  /* 0x000000cc988a7824 */ /* 0x040fe200078e02ff */
[C---:B------:R-:W-:Y:S01]  /*3c50*/  SEL R92, R11.reuse, R92, !P5 ;  /* 0x0000005c0b5c7207 */ /* 0x040fe20006800000 */
[C---:B------:R-:W-:Y:S01]  /*3c60*/  IMAD R142, R152.reuse, 0xd0, RZ ;  /* 0x000000d0988e7824 */ /* 0x040fe200078e02ff */
[----:B------:R-:W-:Y:S01]  /*3c70*/  SEL R27, R11, R94, !P5 ;  /* 0x0000005e0b1b7207 */ /* 0x000fe20006800000 */
[----:B------:R-:W-:Y:S01]  /*3c80*/  IMAD R43, R43, UR4, RZ ;  /* 0x000000042b2b7c24 */ /* 0x000fe2000f8e02ff */
[----:B------:R-:W-:Y:S01]  /*3c90*/  LEA.HI.X.SX32 R89, R37, R6, 0x2, P1 ;  /* 0x0000000625597211 */ /* 0x000fe200008f16ff */
[----:B------:R-:W-:Y:S01]  /*3ca0*/  IMAD R37, R152, 0x46, RZ ;  /* 0x0000004698257824 */ /* 0x000fe200078e02ff */
[----:B------:R-:W-:Y:S01]  /*3cb0*/  SEL R20, R11, R20, !P5 ;  /* 0x000000140b147207 */ /* 0x000fe20006800000 */
[----:B------:R-:W-:Y:S01]  /*3cc0*/  IMAD R27, R27, UR4, RZ ;  /* 0x000000041b1b7c24 */ /* 0x000fe2000f8e02ff */
[C---:B------:R-:W-:Y:S01]  /*3cd0*/  SEL R10, R11.reuse, R40, !P5 ;  /* 0x000000280b0a7207 */ /* 0x040fe20006800000 */
[----:B------:R-:W-:Y:S01]  /*3ce0*/  IMAD R40, R12, UR4, RZ ;  /* 0x000000040c287c24 */ /* 0x000fe2000f8e02ff */
[-C--:B------:R-:W-:Y:S01]  /*3cf0*/  LEA R94, P1, R38, R3.reuse, 0x2 ;  /* 0x00000003265e7211 */ /* 0x080fe200078210ff */
[----:B------:R1:W-:Y:S01]  /*3d00*/  STL.64 [R1+0x268], R88 ;  /* 0x0002685801007387 */ /* 0x0003e20000100a00 */
[C---:B------:R-:W-:Y:S01]  /*3d10*/  SEL R25, R11.reuse, R70, !P5 ;  /* 0x000000460b197207 */ /* 0x040fe20006800000 */
[----:B------:R-:W-:Y:S01]  /*3d20*/  IMAD R170, R152, 0xd4, RZ ;  /* 0x000000d498aa7824 */ /* 0x000fe200078e02ff */
[----:B------:R-:W-:Y:S01]  /*3d30*/  @!P4 IADD3 R130, -R130, RZ, RZ ;  /* 0x000000ff8282c210 */ /* 0x000fe20007ffe1ff */
[----:B------:R-:W-:Y:S01]  /*3d40*/  IMAD R146, R152, 0xd8, RZ ;  /* 0x000000d898927824 */ /* 0x000fe200078e02ff */
[C---:B------:R-:W-:Y:S01]  /*3d50*/  SEL R57, R11.reuse, R42, !P5 ;  /* 0x0000002a0b397207 */ /* 0x040fe20006800000 */
[----:B------:R-:W-:Y:S01]  /*3d60*/  IMAD R42, R16, UR4, RZ ;  /* 0x00000004102a7c24 */ /* 0x000fe2000f8e02ff */
[C---:B------:R-:W-:Y:S01]  /*3d70*/  SEL R17, R11.reuse, R48, !P5 ;  /* 0x000000300b117207 */ /* 0x040fe20006800000 */
[----:B------:R-:W-:Y:S01]  /*3d80*/  IMAD R48, R28, UR4, RZ ;  /* 0x000000041c307c24 */ /* 0x000fe2000f8e02ff */
[C---:B------:R-:W-:Y:S01]  /*3d90*/  SEL R98, R11.reuse, R98, !P5 ;  /* 0x000000620b627207 */ /* 0x040fe20006800000 */
[----:B------:R-:W-:Y:S01]  /*3da0*/  IMAD R28, R92, UR4, RZ ;  /* 0x000000045c1c7c24 */ /* 0x000fe2000f8e02ff */
[----:B------:R-:W-:Y:S01]  /*3db0*/  SEL R14, R11, R44, !P5 ;  /* 0x0000002c0b0e7207 */ /* 0x000fe20006800000 */
[----:B------:R-:W-:Y:S01]  /*3dc0*/  IMAD R44, R20, UR4, RZ ;  /* 0x00000004142c7c24 */ /* 0x000fe2000f8e02ff */
[----:B------:R-:W-:Y:S01]  /*3dd0*/  LEA.HI.X.SX32 R95, R38, R6, 0x2, P1 ;  /* 0x00000006265f7211 */ /* 0x000fe200008f16ff */
[----:B------:R-:W-:Y:S01]  /*3de0*/  IMAD R57, R57, UR4, RZ ;  /* 0x0000000439397c24 */ /* 0x000fe2000f8e02ff */
[C---:B------:R-:W-:Y:S01]  /*3df0*/  SEL R45, R11.reuse, R22, !P5 ;  /* 0x000000160b2d7207 */ /* 0x040fe20006800000 */
[----:B------:R-:W-:Y:S01]  /*3e00*/  IMAD R38, R152, 0x108, RZ ;  /* 0x0000010898267824 */ /* 0x000fe200078e02ff */
[C---:B------:R-:W-:Y:S01]  /*3e10*/  SEL R47, R11.reuse, R26, !P5 ;  /* 0x0000001a0b2f7207 */ /* 0x040fe20006800000 */
[----:B------:R2:W-:Y:S01]  /*3e20*/  STL.64 [R1+0x260], R94 ;  /* 0x0002605e01007387 */ /* 0x0005e20000100a00 */
[----:B------:R-:W-:Y:S01]  /*3e30*/  SEL R53, R11, R34, !P5 ;  /* 0x000000220b357207 */ /* 0x000fe20006800000 */
[----:B------:R-:W-:Y:S01]  /*3e40*/  IMAD R45, R45, UR4, RZ ;  /* 0x000000042d2d7c24 */ /* 0x000fe2000f8e02ff */
[----:B------:R-:W-:Y:S01]  /*3e50*/  SEL R73, R11, R72, !P5 ;  /* 0x000000480b497207 */ /* 0x000fe20006800000 */
[----:B------:R-:W-:Y:S01]  /*3e60*/  IMAD R72, R25, UR4, RZ ;  /* 0x0000000419487c24 */ /* 0x000fe2000f8e02ff */
[----:B------:R-:W-:Y:S01]  /*3e70*/  SEL R29, R11, R90, !P5 ;  /* 0x0000005a0b1d7207 */ /* 0x000fe20006800000 */
[----:B------:R-:W-:Y:S01]  /*3e80*/  IMAD R25, R98, UR4, RZ ;  /* 0x0000000462197c24 */ /* 0x000fe2000f8e02ff */
[-C--:B------:R-:W-:Y:S01]  /*3e90*/  LEA R92, P2, R39, R3.reuse, 0x2 ;  /* 0x00000003275c7211 */ /* 0x080fe200078410ff */
[----:B------:R-:W-:Y:S01]  /*3ea0*/  IMAD R47, R47, UR4, RZ ;  /* 0x000000042f2f7c24 */ /* 0x000fe2000f8e02ff */
[----:B------:R-:W-:Y:S01]  /*3eb0*/  SEL R24, R11, R24, !P5 ;  /* 0x000000180b187207 */ /* 0x000fe20006800000 */
[----:B------:R-:W-:Y:S01]  /*3ec0*/  IMAD R53, R53, UR4, RZ ;  /* 0x0000000435357c24 */ /* 0x000fe2000f8e02ff */
[----:B------:R-:W-:Y:S01]  /*3ed0*/  SEL R32, R11, R32, !P5 ;  /* 0x000000200b207207 */ /* 0x000fe20006800000 */
[----:B------:R-:W-:Y:S01]  /*3ee0*/  IMAD R73, R73, UR4, RZ ;  /* 0x0000000449497c24 */ /* 0x000fe2000f8e02ff */
[----:B------:R-:W-:Y:S01]  /*3ef0*/  SEL R36, R11, R36, !P5 ;  /* 0x000000240b247207 */ /* 0x000fe20006800000 */
[----:B------:R-:W-:Y:S01]  /*3f00*/  IMAD R29, R29, UR4, RZ ;  /* 0x000000041d1d7c24 */ /* 0x000fe2000f8e02ff */
[C---:B------:R-:W-:Y:S01]  /*3f10*/  SEL R59, R11.reuse, R46, !P5 ;  /* 0x0000002e0b3b7207 */ /* 0x040fe20006800000 */
[----:B------:R-:W-:Y:S01]  /*3f20*/  IMAD R46, R24, UR4, RZ ;  /* 0x00000004182e7c24 */ /* 0x000fe2000f8e02ff */
[C---:B------:R-:W-:Y:S01]  /*3f30*/  SEL R61, R11.reuse, R50, !P5 ;  /* 0x000000320b3d7207 */ /* 0x040fe20006800000 */
[----:B------:R-:W-:Y:S01]  /*3f40*/  IMAD R50, R32, UR4, RZ ;  /* 0x0000000420327c24 */ /* 0x000fe2000f8e02ff */
[----:B------:R-:W-:Y:S01]  /*3f50*/  SEL R18, R11, R52, !P5 ;  /* 0x000000340b127207 */ /* 0x000fe20006800000 */
[----:B------:R-:W-:Y:S01]  /*3f60*/  IMAD R59, R59, UR4, RZ ;  /* 0x000000043b3b7c24 */ /* 0x000fe2000f8e02ff */
        /* <DEDUP_REMOVED lines=8> */
[----:B------:R-:W-:Y:S01]  /*3ff0*/  SEL R22, R11, R62, !P5 ;  /* 0x0000003e0b167207 */ /* 0x000fe20006800000 */
[----:B------:R-:W-:Y:S01]  /*4000*/  IMAD R61, R61, UR4, RZ ;  /* 0x000000043d3d7c24 */ /* 0x000fe2000f8e02ff */
[C---:B------:R-:W-:Y:S01]  /*4010*/  SEL R69, R11.reuse, R64, !P5 ;  /* 0x000000400b457207 */ /* 0x040fe20006800000 */
[----:B------:R-:W-:Y:S01]  /*4020*/  IMAD R62, R18, UR4, RZ ;  /* 0x00000004123e7c24 */ /* 0x000fe2000f8e02ff */
[----:B------:R-:W-:Y:S01]  /*4030*/  SEL R23, R11, R66, !P5 ;  /* 0x000000420b177207 */ /* 0x000fe20006800000 */
        /* <DEDUP_REMOVED lines=53> */
[-C--:B------:R-:W-:Y:S01]  /*4390*/  LEA R90, P3, R40, R3.reuse, 0x2 ;  /* 0x00000003285a7211 */ /* 0x080fe200078610ff */
[----:B------:R-:W-:Y:S01]  /*43a0*/  IMAD R14, R120, UR4, RZ ;  /* 0x00000004780e7c24 */ /* 0x000fe2000f8e02ff */
[-C--:B-1----:R-:W-:Y:S01]  /*43b0*/  LEA R88, P5, R41, R3.reuse, 0x2 ;  /* 0x0000000329587211 */ /* 0x082fe200078a10ff */
[----:B------:R-:W-:Y:S01]  /*43c0*/  IMAD R7, R122, UR4, RZ ;  /* 0x000000047a077c24 */ /* 0x000fe2000f8e02ff */
[----:B------:R-:W-:Y:S01]  /*43d0*/  @!P0 LOP3.LUT R8, RZ, R156, RZ, 0x33, !PT ;  /* 0x0000009cff088212 */ /* 0x000fe200078e33ff */
[----:B------:R-:W-:Y:S01]  /*43e0*/  IMAD R9, R124, UR4, RZ ;  /* 0x000000047c097c24 */ /* 0x000fe2000f8e02ff */
[-C--:B------:R-:W-:Y:S01]  /*43f0*/  LEA R98, P4, R42, R3.reuse, 0x2 ;  /* 0x000000032a627211 */ /* 0x080fe200078810ff */
[----:B------:R-:W-:Y:S01]  /*4400*/  IMAD R10, R126, UR4, RZ ;  /* 0x000000047e0a7c24 */ /* 0x000fe2000f8e02ff */
[----:B------:R-:W-:Y:S01]  /*4410*/  LEA R96, P0, R43, R3, 0x2 ;  /* 0x000000032b607211 */ /* 0x000fe200078010ff */
[----:B------:R-:W-:Y:S01]  /*4420*/  IMAD R5, R8, R5, RZ ;  /* 0x0000000508057224 */ /* 0x000fe200078e02ff */
[-C--:B------:R-:W-:Y:S01]  /*4430*/  LEA.HI.X.SX32 R93, R39, R6.reuse, 0x2, P2 ;  /* 0x00000006275d7211 */ /* 0x080fe200010f16ff */
[----:B------:R-:W-:Y:S01]  /*4440*/  IMAD R12, R130, UR4, RZ ;  /* 0x00000004820c7c24 */ /* 0x000fe2000f8e02ff */
[-C--:B--2---:R-:W-:Y:S01]  /*4450*/  LEA R94, P1, R44, R3.reuse, 0x2 ;  /* 0x000000032c5e7211 */ /* 0x084fe200078210ff */
[----:B------:R-:W-:Y:S01]  /*4460*/  IMAD R13, R13, UR4, RZ ;  /* 0x000000040d0d7c24 */ /* 0x000fe2000f8e02ff */
[-C--:B------:R-:W-:Y:S01]  /*4470*/  LEA.HI.X.SX32 R91, R40, R6.reuse, 0x2, P3 ;  /* 0x00000006285b7211 */ /* 0x080fe200018f16ff */
[----:B------:R1:W-:Y:S01]  /*4480*/  STL.64 [R1+0x258], R92 ;  /* 0x0002585c01007387 */ /* 0x0003e20000100a00 */
[-C--:B------:R-:W-:Y:S01]  /*4490*/  LEA.HI.X.SX32 R89, R41, R6.reuse, 0x2, P5 ;  /* 0x0000000629597211 */ /* 0x080fe200028f16ff */
[----:B------:R-:W-:Y:S01]  /*44a0*/  IMAD R40, R152, 0xc, RZ ;  /* 0x0000000c98287824 */ /* 0x000fe200078e02ff */
[-C--:B------:R-:W-:Y:S01]  /*44b0*/  LEA.HI.X.SX32 R99, R42, R6.reuse, 0x2, P4 ;  /* 0x000000062a637211 */ /* 0x080fe200020f16ff */
[----:B------:R2:W-:Y:S01]  /*44c0*/  STL.64 [R1+0x250], R90 ;  /* 0x0002505a01007387 */ /* 0x0005e20000100a00 */
[-C--:B------:R-:W-:Y:S01]  /*44d0*/  LEA.HI.X.SX32 R97, R43, R6.reuse, 0x2, P0 ;  /* 0x000000062b617211 */ /* 0x080fe200000f16ff */
[----:B------:R-:W-:Y:S01]  /*44e0*/  IMAD R42, R152, 0x3, RZ ;  /* 0x00000003982a7824 */ /* 0x000fe200078e02ff */
[-C--:B------:R-:W-:Y:S01]  /*44f0*/  LEA.HI.X.SX32 R95, R44, R6.reuse, 0x2, P1 ;  /* 0x000000062c5f7211 */ /* 0x080fe200008f16ff */
[----:B------:R3:W-:Y:S01]  /*4500*/  STL.64 [R1+0x248], R88 ;  /* 0x0002485801007387 */ /* 0x0007e20000100a00 */
[----:B------:R-:W-:Y:S01]  /*4510*/  IMAD R8, R152, 0xd, RZ ;  /* 0x0000000d98087824 */ /* 0x000fe200078e02ff */
[----:B------:R-:W-:Y:S01]  /*4520*/  UMOV UR4, 0x400 ;  /* 0x0000040000047882 */ /* 0x000fe20000000000 */
[----:B------:R-:W-:Y:S01]  /*4530*/  VIADD R52, R4, 0xffffffff ;  /* 0xffffffff04347836 */ /* 0x000fe20000000000 */
[CC--:B-1----:R-:W-:Y:S01]  /*4540*/  LEA R92, P2, R45.reuse, R3.reuse, 0x2 ;  /* 0x000000032d5c7211 */ /* 0x0c2fe200078410ff */
[----:B------:R1:W-:Y:S01]  /*4550*/  STL.64 [R1+0x240], R98 ;  /* 0x0002406201007387 */ /* 0x0003e20000100a00 */
[----:B------:R-:W-:Y:S01]  /*4560*/  IMAD R76, R152, 0xa4, RZ ;  /* 0x000000a4984c7824 */ /* 0x000fe200078e02ff */
[----:B------:R-:W-:Y:S01]  /*4570*/  ULEA UR8, UR5, UR4, 0x18 ;  /* 0x0000000405087291 */ /* 0x000fe2000f8ec03f */
[-C--:B--2---:R-:W-:Y:S01]  /*4580*/  LEA R90, P3, R46, R3.reuse, 0x2 ;  /* 0x000000032e5a7211 */ /* 0x084fe200078610ff */
[----:B------:R2:W-:Y:S01]  /*4590*/  STL.64 [R1+0x238], R96 ;  /* 0x0002386001007387 */ /* 0x0005e20000100a00 */
[-C--:B------:R-:W-:Y:S01]  /*45a0*/  LEA.HI.X.SX32 R93, R45, R6.reuse, 0x2, P2 ;  /* 0x000000062d5d7211 */ /* 0x080fe200010f16ff */
[----:B------:R-:W-:Y:S01]  /*45b0*/  IMAD R82, R152, 0xb0, RZ ;  /* 0x000000b098527824 */ /* 0x000fe200078e02ff */
[CC--:B---3--:R-:W-:Y:S01]  /*45c0*/  LEA R88, P5, R47.reuse, R3.reuse, 0x2 ;  /* 0x000000032f587211 */ /* 0x0c8fe200078a10ff */
[----:B------:R3:W-:Y:S01]  /*45d0*/  STL.64 [R1+0x230], R94 ;  /* 0x0002305e01007387 */ /* 0x0007e20000100a00 */
[-C--:B------:R-:W-:Y:S01]  /*45e0*/  LEA.HI.X.SX32 R91, R46, R6.reuse, 0x2, P3 ;  /* 0x000000062e5b7211 */ /* 0x080fe200018f16ff */
[----:B------:R-:W-:Y:S01]  /*45f0*/  IMAD R78, R152, 0xac, RZ ;  /* 0x000000ac984e7824 */ /* 0x000fe200078e02ff */
[-C--:B------:R-:W-:Y:S01]  /*4600*/  LEA.HI.X.SX32 R89, R47, R6.reuse, 0x2, P5 ;  /* 0x000000062f597211 */ /* 0x080fe200028f16ff */
[----:B------:R4:W-:Y:S01]  /*4610*/  STL.64 [R1+0x228], R92 ;  /* 0x0002285c01007387 */ /* 0x0009e20000100a00 */
[-C--:B-1----:R-:W-:Y:S01]  /*4620*/  LEA R98, P4, R48, R3.reuse, 0x2 ;  /* 0x0000000330627211 */ /* 0x082fe200078810ff */
[----:B------:R-:W-:Y:S01]  /*4630*/  IMAD R86, R152, 0xb8, RZ ;  /* 0x000000b898567824 */ /* 0x000fe200078e02ff */
[CC--:B--2---:R-:W-:Y:S01]  /*4640*/  LEA R96, P0, R49.reuse, R3.reuse, 0x2 ;  /* 0x0000000331607211 */ /* 0x0c4fe200078010ff */
[----:B------:R1:W-:Y:S01]  /*4650*/  STL.64 [R1+0x220], R90 ;  /* 0x0002205a01007387 */ /* 0x0003e20000100a00 */
[-C--:B------:R-:W-:Y:S01]  /*4660*/  LEA.HI.X.SX32 R99, R48, R6.reuse, 0x2, P4 ;  /* 0x0000000630637211 */ /* 0x080fe200020f16ff */
[----:B------:R-:W-:Y:S01]  /*4670*/  IMAD R48, R152, 0x2b, RZ ;  /* 0x0000002b98307824 */ /* 0x000fe200078e02ff */
[-C--:B---3--:R-:W-:Y:S01]  /*4680*/  LEA R94, P1, R50, R3.reuse, 0x2 ;  /* 0x00000003325e7211 */ /* 0x088fe200078210ff */
[----:B------:R2:W-:Y:S01]  /*4690*/  STL.64 [R1+0x218], R88 ;  /* 0x0002185801007387 */ /* 0x0005e20000100a00 */
[-C--:B------:R-:W-:Y:S01]  /*46a0*/  LEA.HI.X.SX32 R97, R49, R6.reuse, 0x2, P0 ;  /* 0x0000000631617211 */ /* 0x080fe200000f16ff */
[----:B------:R-:W-:Y:S01]  /*46b0*/  IMAD R106, R152, 0xb4, RZ ;  /* 0x000000b4986a7824 */ /* 0x000fe200078e02ff */
[-C--:B------:R-:W-:Y:S01]  /*46c0*/  LEA.HI.X.SX32 R95, R50, R6.reuse, 0x2, P1 ;  /* 0x00000006325f7211 */ /* 0x080fe200008f16ff */
[----:B------:R3:W-:Y:S01]  /*46d0*/  STL.64 [R1+0x210], R98 ;  /* 0x0002106201007387 */ /* 0x0007e20000100a00 */
[CC--:B----4-:R-:W-:Y:S01]  /*46e0*/  LEA R92, P2, R53.reuse, R3.reuse, 0x2 ;  /* 0x00000003355c7211 */ /* 0x0d0fe200078410ff */
[----:B------:R-:W-:Y:S01]  /*46f0*/  IMAD R50, R152, 0x9c, RZ ;  /* 0x0000009c98327824 */ /* 0x000fe200078e02ff */
[-C--:B-1----:R-:W-:Y:S01]  /*4700*/  LEA R90, P3, R54, R3.reuse, 0x2 ;  /* 0x00000003365a7211 */ /* 0x082fe200078610ff */
[----:B------:R1:W-:Y:S01]  /*4710*/  STL.64 [R1+0x208], R96 ;  /* 0x0002086001007387 */ /* 0x0003e20000100a00 */
[-C--:B------:R-:W-:Y:S01]  /*4720*/  LEA.HI.X.SX32 R93, R53, R6.reuse, 0x2, P2 ;  /* 0x00000006355d7211 */ /* 0x080fe200010f16ff */
        /* <DEDUP_REMOVED lines=8> */
[----:B------:R-:W-:Y:S01]  /*47b0*/  IMAD.SHL.U32 R55, R152, 0x8, RZ ;  /* 0x0000000898377824 */ /* 0x000fe200078e00ff */
[-C--:B------:R-:W-:Y:S01]  /*47c0*/  LEA.HI.X.SX32 R99, R56, R6.reuse, 0x2, P4 ;  /* 0x0000000638637211 */ /* 0x080fe200020f16ff */
[----:B------:R4:W-:Y:S01]  /*47d0*/  STL.64 [R1+0x1f0], R90 ;  /* 0x0001f05a01007387 */ /* 0x0009e20000100a00 */
[CC--:B-1----:R-:W-:Y:S01]  /*47e0*/  LEA R96, P0, R57.reuse, R3.reuse, 0x2 ;  /* 0x0000000339607211 */ /* 0x0c2fe200078010ff */
[----:B------:R-:W-:Y:S01]  /*47f0*/  IMAD R56, R152, 0xa8, RZ ;  /* 0x000000a898387824 */ /* 0x000fe200078e02ff */
[-C--:B--2---:R-:W-:Y:S01]  /*4800*/  LEA R94, P1, R58, R3.reuse, 0x2 ;  /* 0x000000033a5e7211 */ /* 0x084fe200078210ff */
[----:B------:R1:W-:Y:S01]  /*4810*/  STL.64 [R1+0x1e8], R88 ;  /* 0x0001e85801007387 */ /* 0x0003e20000100a00 */
[-C--:B------:R-:W-:Y:S01]  /*4820*/  LEA.HI.X.SX32 R97, R57, R6.reuse, 0x2, P0 ;  /* 0x0000000639617211 */ /* 0x080fe200000f16ff */
[----:B------:R-:W-:Y:S01]  /*4830*/  IMAD R57, R152, 0x6, RZ ;  /* 0x0000000698397824 */ /* 0x000fe200078e02ff */
[-C--:B------:R-:W-:Y:S01]  /*4840*/  LEA.HI.X.SX32 R95, R58, R6.reuse, 0x2, P1 ;  /* 0x000000063a5f7211 */ /* 0x080fe200008f16ff */
[----:B------:R2:W-:Y:S01]  /*4850*/  STL.64 [R1+0x1e0], R98 ;  /* 0x0001e06201007387 */ /* 0x0005e20000100a00 */
[CC--:B---3--:R-:W-:Y:S01]  /*4860*/  LEA R92, P2, R59.reuse, R3.reuse, 0x2 ;  /* 0x000000033b5c7211 */ /* 0x0c8fe200078410ff */
[----:B------:R-:W-:Y:S01]  /*4870*/  IMAD.SHL.U32 R58, R152, 0x4, RZ ;  /* 0x00000004983a7824 */ /* 0x000fe200078e00ff */
[-C--:B----4-:R-:W-:Y:S01]  /*4880*/  LEA R90, P3, R60, R3.reuse, 0x2 ;  /* 0x000000033c5a7211 */ /* 0x090fe200078610ff */
        /* <DEDUP_REMOVED lines=15> */
[-C--:B----4-:R-:W-:Y:S01]  /*4980*/  LEA R94, P1, R64, R3.reuse, 0x2 ;  /* 0x00000003405e7211 */ /* 0x090fe200078210ff */
[----:B------:R3:W-:Y:S01]  /*4990*/  STL.64 [R1+0x1b8], R88 ;  /* 0x0001b85801007387 */ /* 0x0007e20000100a00 */
[-C--:B------:R-:W-:Y:S01]  /*49a0*/  LEA.HI.X.SX32 R97, R63, R6.reuse, 0x2, P0 ;  /* 0x000000063f617211 */ /* 0x080fe200000f16ff */
[----:B------:R-:W-:Y:S01]  /*49b0*/  IMAD R39, R152, 0x104, RZ ;  /* 0x0000010498277824 */ /* 0x000fe200078e02ff */
        /* <DEDUP_REMOVED lines=8> */
[-C--:B---3--:R-:W-:Y:S01]  /*4a40*/  LEA R88, P5, R68, R3.reuse, 0x2 ;  /* 0x0000000344587211 */ /* 0x088fe200078a10ff */
[----:B------:R2:W-:Y:S01]  /*4a50*/  STL.64 [R1+0x1a0], R94 ;  /* 0x0001a05e01007387 */ /* 0x0005e20000100a00 */
[-C--:B------:R-:W-:Y:S01]  /*4a60*/  LEA.HI.X.SX32 R91, R66, R6.reuse, 0x2, P3 ;  /* 0x00000006425b7211 */ /* 0x080fe200018f16ff */
[----:B------:R-:W-:Y:S01]  /*4a70*/  IMAD R46, R152, 0x114, RZ ;  /* 0x00000114982e7824 */ /* 0x000fe200078e02ff */
[CC--:B----4-:R-:W-:Y:S01]  /*4a80*/  LEA R98, P4, R69.reuse, R3.reuse, 0x2 ;  /* 0x0000000345627211 */ /* 0x0d0fe200078810ff */
        /* <DEDUP_REMOVED lines=11> */
[-C--:B------:R-:W-:Y:S01]  /*4b40*/  LEA.HI.X.SX32 R95, R71, R6.reuse, 0x2, P1 ;  /* 0x00000006475f7211 */ /* 0x080fe200008f16ff */
[----:B------:R2:W-:Y:S01]  /*4b50*/  STL.64 [R1+0x180], R98 ;  /* 0x0001806201007387 */ /* 0x0005e20000100a00 */
[-C--:B---3--:R-:W-:Y:S01]  /*4b60*/  LEA R92, P2, R72, R3.reuse, 0x2 ;  /* 0x00000003485c7211 */ /* 0x088fe200078410ff */
        /* <DEDUP_REMOVED lines=44> */
[----:B------:R-:W-:Y:S01]  /*4e30*/  IMAD.SHL.U32 R29, R152, 0x40, RZ ;  /* 0x00000040981d7824 */ /* 0x000fe200078e00ff */
[-C--:B------:R-:W-:Y:S01]  /*4e40*/  LEA.HI.X.SX32 R95, R28, R6.reuse, 0x2, P1 ;  /* 0x000000061c5f7211 */ /* 0x080fe200008f16ff */
[----:B------:R2:W-:Y:S01]  /*4e50*/  STL.64 [R1+0x120], R98 ;  /* 0x0001206201007387 */ /* 0x0005e20000100a00 */
[CC--:B---3--:R-:W-:Y:S01]  /*4e60*/  LEA R92, P2, R27.reuse, R3.reuse, 0x2 ;  /* 0x000000031b5c7211 */ /* 0x0c8fe200078410ff */
        /* <DEDUP_REMOVED lines=21> */
[----:B------:R-:W-:Y:S01]  /*4fc0*/  LEA.HI.X.SX32 R95, R22, R6, 0x2, P1 ;  /* 0x00000006165f7211 */ /* 0x000fe200008f16ff */
[----:B------:R4:W-:Y:S01]  /*4fd0*/  STL.64 [R1+0xf0], R98 ;  /* 0x0000f06201007387 */ /* 0x0009e20000100a00 */
[----:B-1----:R-:W-:Y:S01]  /*4fe0*/  LEA R92, P2, R21, R3, 0x2 ;  /* 0x00000003155c7211 */ /* 0x002fe200078410ff */
[----:B------:R-:W-:-:S02]  /*4ff0*/  IMAD R66, R152, 0x1a0, RZ ;  /* 0x000001a098427824 */ /* 0x000fc400078e02ff */
[----:B------:R1:W-:Y:S01]  /*5000*/  STL.64 [R1+0xe8], R96 ;  /* 0x0000e86001007387 */ /* 0x0003e20000100a00 */
[-C--:B--2---:R-:W-:Y:S01]  /*5010*/  LEA R90, P3, R20, R3.reuse, 0x2 ;  /* 0x00000003145a7211 */ /* 0x084fe200078610ff */
[C---:B------:R-:W-:Y:S01]  /*5020*/  IMAD R70, R152.reuse, 0x1a8, RZ ;  /* 0x000001a898467824 */ /* 0x040fe200078e02ff */
[-C--:B------:R-:W-:Y:S01]  /*5030*/  LEA.HI.X.SX32 R93, R21, R6.reuse, 0x2, P2 ;  /* 0x00000006155d7211 */ /* 0x080fe200010f16ff */
[----:B------:R2:W-:Y:S01]  /*5040*/  STL.64 [R1+0xe0], R94 ;  /* 0x0000e05e01007387 */ /* 0x0005e20000100a00 */
[CC--:B---3--:R-:W-:Y:S01]  /*5050*/  LEA R88, P5, R19.reuse, R3.reuse, 0x2 ;  /* 0x0000000313587211 */ /* 0x0c8fe200078a10ff */
[----:B------:R-:W-:Y:S01]  /*5060*/  IMAD R72, R152, 0x1ac, RZ ;  /* 0x000001ac98487824 */ /* 0x000fe200078e02ff */
[-C--:B------:R-:W-:Y:S01]  /*5070*/  LEA.HI.X.SX32 R91, R20, R6.reuse, 0x2, P3 ;  /* 0x00000006145b7211 */ /* 0x080fe200018f16ff */
[----:B------:R3:W-:Y:S01]  /*5080*/  STL.64 [R1+0xd8], R92 ;  /* 0x0000d85c01007387 */ /* 0x0007e20000100a00 */
[-C--:B----4-:R-:W-:Y:S01]  /*5090*/  LEA R98, P4, R18, R3.reuse, 0x2 ;  /* 0x0000000312627211 */ /* 0x090fe200078810ff */
[----:B------:R-:W-:Y:S01]  /*50a0*/  IMAD R71, R152, 0x6a, RZ ;  /* 0x0000006a98477824 */ /* 0x000fe200078e02ff */
[-C--:B------:R-:W-:Y:S01]  /*50b0*/  LEA.HI.X.SX32 R89, R19, R6.reuse, 0x2, P5 ;  /* 0x0000000613597211 */ /* 0x080fe200028f16ff */
[----:B------:R4:W-:Y:S01]  /*50c0*/  STL.64 [R1+0xd0], R90 ;  /* 0x0000d05a01007387 */ /* 0x0009e20000100a00 */
[-C--:B------:R-:W-:Y:S01]  /*50d0*/  LEA.HI.X.SX32 R99, R18, R6.reuse, 0x2, P4 ;  /* 0x0000000612637211 */ /* 0x080fe200020f16ff */
[----:B------:R-:W-:Y:S01]  /*50e0*/  IMAD R112, R152, 0xc0, RZ ;  /* 0x000000c098707824 */ /* 0x000fe200078e02ff */
[CC--:B-1----:R-:W-:Y:S01]  /*50f0*/  LEA R96, P0, R17.reuse, R3.reuse, 0x2 ;  /* 0x0000000311607211 */ /* 0x0c2fe200078010ff */
[----:B------:R1:W-:Y:S01]  /*5100*/  STL.64 [R1+0xc8], R88 ;  /* 0x0000c85801007387 */ /* 0x0003e20000100a00 */
[-C--:B--2---:R-:W-:Y:S01]  /*5110*/  LEA R94, P1, R16, R3.reuse, 0x2 ;  /* 0x00000003105e7211 */ /* 0x084fe200078210ff */
[----:B------:R-:W-:Y:S01]  /*5120*/  IMAD R116, R152, 0xc8, RZ ;  /* 0x000000c898747824 */ /* 0x000fe200078e02ff */
[-C--:B------:R-:W-:Y:S01]  /*5130*/  LEA.HI.X.SX32 R97, R17, R6.reuse, 0x2, P0 ;  /* 0x0000000611617211 */ /* 0x080fe200000f16ff */
[----:B------:R-:W-:Y:S01]  /*5140*/  STL.64 [R1+0xc0], R98 ;  /* 0x0000c06201007387 */ /* 0x000fe20000100a00 */
[-C--:B------:R-:W-:Y:S01]  /*5150*/  LEA.HI.X.SX32 R95, R16, R6.reuse, 0x2, P1 ;  /* 0x00000006105f7211 */ /* 0x080fe200008f16ff */
[C---:B------:R-:W-:Y:S01]  /*5160*/  IMAD R174, R152.reuse, 0xdc, RZ ;  /* 0x000000dc98ae7824 */ /* 0x040fe200078e02ff */
[-C--:B------:R-:W-:Y:S01]  /*5170*/  LEA R18, P1, R11, R3.reuse, 0x2 ;  /* 0x000000030b127211 */ /* 0x080fe200078210ff */
[----:B------:R-:W-:Y:S01]  /*5180*/  STL.64 [R1+0xb8], R96 ;  /* 0x0000b86001007387 */ /* 0x000fe20000100a00 */
[-C--:B---3--:R-:W-:Y:S01]  /*5190*/  LEA R92, P2, R15, R3.reuse, 0x2 ;  /* 0x000000030f5c7211 */ /* 0x088fe200078410ff */
[----:B------:R-:W-:Y:S01]  /*51a0*/  IMAD R176, R152, 0xe0, RZ ;  /* 0x000000e098b07824 */ /* 0x000fe200078e02ff */
[-C--:B----4-:R-:W-:Y:S01]  /*51b0*/  LEA R90, P3, R14, R3.reuse, 0x2 ;  /* 0x000000030e5a7211 */ /* 0x090fe200078610ff */
[----:B------:R-:W-:Y:S01]  /*51c0*/  STL.64 [R1+0xb0], R94 ;  /* 0x0000b05e01007387 */ /* 0x000fe20000100a00 */
[-C--:B------:R-:W-:Y:S01]  /*51d0*/  LEA.HI.X.SX32 R19, R11, R6.reuse, 0x2, P1 ;  /* 0x000000060b137211 */ /* 0x080fe200008f16ff */
[C---:B------:R-:W-:Y:S01]  /*51e0*/  IMAD.SHL.U32 R11, R152.reuse, 0x20, RZ ;  /* 0x00000020980b7824 */ /* 0x040fe200078e00ff */
[----:B------:R-:W-:Y:S01]  /*51f0*/  LEA R220, P1, R5, UR6, 0x2 ;  /* 0x0000000605dc7c11 */ /* 0x000fe2000f8210ff */
[C---:B------:R-:W-:Y:S01]  /*5200*/  IMAD R122, R152.reuse, 0x39, RZ ;  /* 0x00000039987a7824 */ /* 0x040fe200078e02ff */
[-C--:B-1----:R-:W-:Y:S01]  /*5210*/  LEA R88, P5, R7, R3.reuse, 0x2 ;  /* 0x0000000307587211 */ /* 0x082fe200078a10ff */
[C---:B------:R-:W-:Y:S01]  /*5220*/  IMAD R123, R152.reuse, 0x3a, RZ ;  /* 0x0000003a987b7824 */ /* 0x040fe200078e02ff */
[-C--:B------:R-:W-:Y:S01]  /*5230*/  LEA.HI.X.SX32 R93, R15, R6.reuse, 0x2, P2 ;  /* 0x000000060f5d7211 */ /* 0x080fe200010f16ff */
[C---:B------:R-:W-:Y:S01]  /*5240*/  IMAD R15, R152.reuse, 0x23, RZ ;  /* 0x00000023980f7824 */ /* 0x040fe200078e02ff */
[----:B------:R-:W-:Y:S01]  /*5250*/  LEA R22, P4, R9, R3, 0x2 ;  /* 0x0000000309167211 */ /* 0x000fe200078810ff */
[----:B------:R-:W-:Y:S01]  /*5260*/  IMAD R124, R152, 0x3b, RZ ;  /* 0x0000003b987c7824 */ /* 0x000fe200078e02ff */
[----:B------:R-:W-:Y:S01]  /*5270*/  LEA.HI.X.SX32 R91, R14, R6, 0x2, P3 ;  /* 0x000000060e5b7211 */ /* 0x000fe200018f16ff */
[----:B------:R1:W-:Y:S01]  /*5280*/  STL.64 [R1+0xa8], R92 ;  /* 0x0000a85c01007387 */ /* 0x0003e20000100a00 */
[----:B------:R-:W-:Y:S01]  /*5290*/  LEA.HI.X.SX32 R221, R5, UR7, 0x2, P1 ;  /* 0x0000000705dd7c11 */ /* 0x000fe200088f16ff */
[C---:B------:R-:W-:Y:S01]  /*52a0*/  IMAD R5, R152.reuse, 0x24, RZ ;  /* 0x0000002498057824 */ /* 0x040fe200078e02ff */
[----:B------:R-:W-:Y:S01]  /*52b0*/  LEA R120, P6, R152, R220, 0x3 ;  /* 0x000000dc98787211 */ /* 0x000fe200078c18ff */
[----:B------:R2:W-:Y:S01]  /*52c0*/  STL.64 [R1+0xa0], R90 ;  /* 0x0000a05a01007387 */ /* 0x0005e20000100a00 */
[-C--:B------:R-:W-:Y:S01]  /*52d0*/  LEA.HI.X.SX32 R89, R7, R6.reuse, 0x2, P5 ;  /* 0x0000000607597211 */ /* 0x080fe200028f16ff */
[----:B------:R-:W-:Y:S01]  /*52e0*/  VIADD R7, R4, 0xffffffdf ;  /* 0xffffffdf04077836 */ /* 0x000fe20000000000 */
[----:B------:R-:W-:Y:S01]  /*52f0*/  LEA.HI.X.SX32 R23, R9, R6, 0x2, P4 ;  /* 0x0000000609177211 */ /* 0x000fe200020f16ff */
[----:B------:R-:W-:Y:S01]  /*5300*/  IMAD R14, R152, 0x21, RZ ;  /* 0x00000021980e7824 */ /* 0x000fe200078e02ff */
[----:B------:R-:W-:Y:S01]  /*5310*/  LEA.HI.X.SX32 R121, R59, R221, 0x2, P6 ;  /* 0x000000dd3b797211 */ /* 0x000fe200030f16ff */
[----:B------:R-:W-:Y:S01]  /*5320*/  STL.64 [R1+0x98], R88 ;  /* 0x0000985801007387 */ /* 0x000fe20000100a00 */
[-C--:B------:R-:W-:Y:S01]  /*5330*/  IADD3 R104, P1, R40, R220.reuse, RZ ;  /* 0x000000dc28687210 */ /* 0x080fe20007f3e0ff */
[----:B-1----:R-:W-:Y:S01]  /*5340*/  IMAD R92, R152, 0x128, RZ ;  /* 0x00000128985c7824 */ /* 0x002fe200078e02ff */
[-C--:B------:R-:W-:Y:S01]  /*5350*/  LEA R20, P0, R10, R3.reuse, 0x2 ;  /* 0x000000030a147211 */ /* 0x080fe200078010ff */
[----:B------:R1:W-:Y:S01]  /*5360*/  STL.64 [R1+0x90], R22 ;  /* 0x0000901601007387 */ /* 0x0003e20000100a00 */
[-C--:B------:R-:W-:Y:S01]  /*5370*/  LEA R16, P2, R12, R3.reuse, 0x2 ;  /* 0x000000030c107211 */ /* 0x080fe200078410ff */
[----:B------:R-:W-:Y:S01]  /*5380*/  IMAD R9, R152, 0x4b, RZ ;  /* 0x0000004b98097824 */ /* 0x000fe200078e02ff */
[-C--:B--2---:R-:W-:Y:S01]  /*5390*/  IADD3 R90, P6, R58, R220.reuse, RZ ;  /* 0x000000dc3a5a7210 */ /* 0x084fe20007fde0ff */
[----:B------:R-:W-:Y:S01]  /*53a0*/  IMAD R126, R152, 0x3d, RZ ;  /* 0x0000003d987e7824 */ /* 0x000fe200078e02ff */
[----:B------:R-:W-:Y:S01]  /*53b0*/  LEA R156, P3, R13, R3, 0x2 ;  /* 0x000000030d9c7211 */ /* 0x000fe200078610ff */
[----:B------:R-:W-:Y:S01]  /*53c0*/  VIADD R3, R4, 0xfffffffd ;  /* 0xfffffffd04037836 */ /* 0x000fe20000000000 */
[CC--:B------:R-:W-:Y:S01]  /*53d0*/  LEA.HI.X.SX32 R91, R152.reuse, R221.reuse, 0x2, P6 ;  /* 0x000000dd985b7211 */ /* 0x0c0fe200030f16ff */
[C---:B------:R-:W-:Y:S01]  /*53e0*/  IMAD R129, R152.reuse, 0x3e, RZ ;  /* 0x0000003e98817824 */ /* 0x040fe200078e02ff */
[----:B------:R-:W-:Y:S01]  /*53f0*/  IADD3 R100, P6, R113, R220, RZ ;  /* 0x000000dc71647210 */ /* 0x000fe20007fde0ff */
[----:B------:R-:W-:Y:S01]  /*5400*/  IMAD R131, R152, 0x3f, RZ ;  /* 0x0000003f98837824 */ /* 0x000fe200078e02ff */
[-C--:B------:R-:W-:Y:S01]  /*5410*/  LEA.HI.X.SX32 R105, R42, R221.reuse, 0x2, P1 ;  /* 0x000000dd2a697211 */ /* 0x080fe200008f16ff */
[----:B-1----:R-:W-:Y:S01]  /*5420*/  IMAD R23, R152, 0x5, RZ ;  /* 0x0000000598177824 */ /* 0x002fe200078e02ff */
[-C--:B------:R-:W-:Y:S01]  /*5430*/  LEA.HI.X.SX32 R21, R10, R6.reuse, 0x2, P0 ;  /* 0x000000060a157211 */ /* 0x080fe200000f16ff */
[----:B------:R-:W-:Y:S01]  /*5440*/  IMAD R22, R152, 0x7, RZ ;  /* 0x0000000798167824 */ /* 0x000fe200078e02ff */
[-C--:B------:R-:W-:Y:S01]  /*5450*/  LEA.HI.X.SX32 R17, R12, R6.reuse, 0x2, P2 ;  /* 0x000000060c117211 */ /* 0x080fe200010f16ff */
[----:B------:R-:W-:Y:S01]  /*5460*/  IMAD R10, R152, 0xf, RZ ;  /* 0x0000000f980a7824 */ /* 0x000fe200078e02ff */
[----:B------:R-:W-:Y:S01]  /*5470*/  LEA.HI.X.SX32 R157, R13, R6, 0x2, P3 ;  /* 0x000000060d9d7211 */ /* 0x000fe200018f16ff */
[----:B------:R-:W-:Y:S01]  /*5480*/  VIADD R6, R4, 0xfffffffc ;  /* 0xfffffffc04067836 */ /* 0x000fe20000000000 */
[CC--:B------:R-:W-:Y:S01]  /*5490*/  LEA R102, P1, R152.reuse, R220.reuse, 0x4 ;  /* 0x000000dc98667211 */ /* 0x0c0fe200078220ff */
[----:B------:R1:W-:Y:S01]  /*54a0*/  STL.64 [R1+0x88], R20 ;  /* 0x0000881401007387 */ /* 0x0003e20000100a00 */
[-C--:B------:R-:W-:Y:S01]  /*54b0*/  LEA.HI.X.SX32 R101, R23, R221.reuse, 0x2, P6 ;  /* 0x000000dd17657211 */ /* 0x080fe200030f16ff */
[C---:B------:R-:W-:Y:S01]  /*54c0*/  IMAD R12, R152.reuse, 0x88, RZ ;  /* 0x00000088980c7824 */ /* 0x040fe200078e02ff */
[-C--:B------:R-:W-:Y:S01]  /*54d0*/  IADD3 R96, P6, R117, R220.reuse, RZ ;  /* 0x000000dc75607210 */ /* 0x080fe20007fde0ff */
[----:B------:R-:W-:Y:S01]  /*54e0*/  IMAD R13, R152, 0x22, RZ ;  /* 0x00000022980d7824 */ /* 0x000fe200078e02ff */
[-C--:B------:R-:W-:Y:S01]  /*54f0*/  LEA.HI.X.SX32 R103, R58, R221.reuse, 0x2, P1 ;  /* 0x000000dd3a677211 */ /* 0x080fe200008f16ff */
[----:B------:R2:W-:Y:S01]  /*5500*/  STL.64 [R1+0x7a8], R156 ;  /* 0x0007a89c01007387 */ /* 0x0005e20000100a00 */
[-C--:B------:R-:W-:Y:S01]  /*5510*/  IADD3 R98, P1, R24, R220.reuse, RZ ;  /* 0x000000dc18627210 */ /* 0x080fe20007f3e0ff */
[----:B------:R-:W-:Y:S01]  /*5520*/  IMAD R42, R152, 0x180, RZ ;  /* 0x00000180982a7824 */ /* 0x000fe200078e02ff */
[----:B------:R-:W-:Y:S01]  /*5530*/  ISETP.GE.U32.AND P2, PT, R6, 0x7fffff7d, PT ;  /* 0x7fffff7d0600780c */ /* 0x000fe20003f46070 */
[----:B------:R-:W-:Y:S01]  /*5540*/  IMAD R6, R152, 0x2c, RZ ;  /* 0x0000002c98067824 */ /* 0x000fe200078e02ff */
[-C--:B------:R-:W-:Y:S01]  /*5550*/  LEA.HI.X.SX32 R97, R22, R221.reuse, 0x2, P6 ;  /* 0x000000dd16617211 */ /* 0x080fe200030f16ff */
[C---:B-1----:R-:W-:Y:S01]  /*5560*/  IMAD R21, R152.reuse, 0x9, RZ ;  /* 0x0000000998157824 */ /* 0x042fe200078e02ff */
[-C--:B------:R-:W-:Y:S01]  /*5570*/  IADD3 R250, P6, R5, R220.reuse, RZ ;  /* 0x000000dc05fa7210 */ /* 0x080fe20007fde0ff */
[C---:B------:R-:W-:Y:S01]  /*5580*/  IMAD R20, R152.reuse, 0x60, RZ ;  /* 0x0000006098147824 */ /* 0x040fe200078e02ff */
[----:B------:R-:W-:Y:S01]  /*5590*/  ISETP.GE.U32.AND P4, PT, R7, 0x7fffff60, PT ;  /* 0x7fffff600700780c */ /* 0x000fe20003f86070 */
[C---:B------:R-:W-:Y:S01]  /*55a0*/  IMAD R7, R152.reuse, 0x28, RZ ;  /* 0x0000002898077824 */ /* 0x040fe200078e02ff */
[-C--:B------:R-:W-:Y:S01]  /*55b0*/  LEA.HI.X.SX32 R99, R57, R221.reuse, 0x2, P1 ;  /* 0x000000dd39637211 */ /* 0x080fe200008f16ff */
[----:B------:R1:W-:Y:S01]  /*55c0*/  STL.64 [R1+0x80], R18 ;  /* 0x0000801201007387 */ /* 0x0003e20000100a00 */
[CC--:B------:R-:W-:Y:S01]  /*55d0*/  LEA R94, P1, R152.reuse, R220.reuse, 0x5 ;  /* 0x000000dc985e7211 */ /* 0x0c0fe200078228ff */
[----:B------:R-:W-:Y:S01]  /*55e0*/  IMAD R22, R152, 0x184, RZ ;  /* 0x0000018498167824 */ /* 0x000fe200078e02ff */
[-C--:B------:R-:W-:Y:S01]  /*55f0*/  LEA.HI.X.SX32 R251, R21, R221.reuse, 0x2, P6 ;  /* 0x000000dd15fb7211 */ /* 0x080fe200030f16ff */
[----:B------:R3:W-:Y:S01]  /*5600*/  STL.64 [R1+0x78], R16 ;  /* 0x0000781001007387 */ /* 0x0007e20000100a00 */
[-C--:B------:R-:W-:Y:S01]  /*5610*/  IADD3 R58, P6, R6, R220.reuse, RZ ;  /* 0x000000dc063a7210 */ /* 0x080fe20007fde0ff */
[C---:B------:R-:W-:Y:S01]  /*5620*/  IMAD R23, R152.reuse, 0x61, RZ ;  /* 0x0000006198177824 */ /* 0x040fe200078e02ff */
[-C--:B------:R-:W-:Y:S01]  /*5630*/  LEA.HI.X.SX32 R95, R55, R221.reuse, 0x2, P1 ;  /* 0x000000dd375f7211 */ /* 0x080fe200008f16ff */
[----:B--2---:R-:W2:Y:S01]  /*5640*/  S2R R157, SR_TID.X ;  /* 0x00000000009d7919 */ /* 0x004ea20000002100 */
[-C--:B------:R-:W-:Y:S01]  /*5650*/  IADD3 R80, P1, R7, R220.reuse, RZ ;  /* 0x000000dc07507210 */ /* 0x080fe20007f3e0ff */
[C---:B------:R-:W-:Y:S01]  /*5660*/  IMAD R21, R152.reuse, 0x62, RZ ;  /* 0x0000006298157824 */ /* 0x040fe200078e02ff */
[-C--:B------:R-:W-:Y:S01]  /*5670*/  LEA.HI.X.SX32 R59, R31, R221.reuse, 0x2, P6 ;  /* 0x000000dd1f3b7211 */ /* 0x080fe200030f16ff */
[C---:B-1----:R-:W-:Y:S01]  /*5680*/  IMAD R19, R152.reuse, 0x42, RZ ;  /* 0x0000004298137824 */ /* 0x042fe200078e02ff */
[-C--:B------:R-:W-:Y:S01]  /*5690*/  IADD3 R84, P6, R143, R220.reuse, RZ ;  /* 0x000000dc8f547210 */ /* 0x080fe20007fde0ff */
[C---:B------:R-:W-:Y:S01]  /*56a0*/  IMAD R18, R152.reuse, 0x10c, RZ ;  /* 0x0000010c98127824 */ /* 0x040fe200078e02ff */
[-C--:B------:R-:W-:Y:S01]  /*56b0*/  LEA.HI.X.SX32 R81, R53, R221.reuse, 0x2, P1 ;  /* 0x000000dd35517211 */ /* 0x080fe200008f16ff */
[C---:B---3--:R-:W-:Y:S01]  /*56c0*/  IMAD R16, R152.reuse, 0x2f, RZ ;  /* 0x0000002f98107824 */ /* 0x048fe200078e02ff */
[-C--:B------:R-:W-:Y:S01]  /*56d0*/  IADD3 R74, P1, R137, R220.reuse, RZ ;  /* 0x000000dc894a7210 */ /* 0x080fe20007f3e0ff */
[----:B------:R-:W-:Y:S01]  /*56e0*/  IMAD R17, R152, 0x41, RZ ;  /* 0x0000004198117824 */ /* 0x000fe200078e02ff */
[-C--:B------:R-:W-:Y:S01]  /*56f0*/  LEA.HI.X.SX32 R85, R8, R221.reuse, 0x2, P6 ;  /* 0x000000dd08557211 */ /* 0x080fe200030f16ff */
[C---:B------:R-:W-:Y:S01]  /*5700*/  IMAD R31, R152.reuse, 0x188, RZ ;  /* 0x00000188981f7824 */ /* 0x040fe200078e02ff */
        /* <DEDUP_REMOVED lines=8> */
[CC--:B------:R-:W-:Y:S01]  /*5790*/  LEA R10, P6, R152.reuse, R220.reuse, 0x7 ;  /* 0x000000dc980a7211 */ /* 0x0c0fe200078c38ff */
[----:B------:R-:W-:Y:S01]  /*57a0*/  IMAD R130, R152, 0x13c, RZ ;  /* 0x0000013c98827824 */ /* 0x000fe200078e02ff */
[-C--:B------:R-:W-:Y:S01]  /*57b0*/  LEA.HI.X.SX32 R111, R30, R221.reuse, 0x2, P1 ;  /* 0x000000dd1e6f7211 */ /* 0x080fe200008f16ff */
[----:B------:R-:W-:Y:S01]  /*57c0*/  IMAD R30, R152, 0x18c, RZ ;  /* 0x0000018c981e7824 */ /* 0x000fe200078e02ff */
[-C--:B------:R-:W-:Y:S01]  /*57d0*/  IADD3 R198, P1, R20, R220.reuse, RZ ;  /* 0x000000dc14c67210 */ /* 0x080fe20007f3e0ff */
[C---:B------:R-:W-:Y:S01]  /*57e0*/  IMAD R132, R152.reuse, 0x4d, RZ ;  /* 0x0000004d98847824 */ /* 0x040fe200078e02ff */
[-C--:B------:R-:W-:Y:S01]  /*57f0*/  LEA.HI.X.SX32 R11, R11, R221.reuse, 0x2, P6 ;  /* 0x000000dd0b0b7211 */ /* 0x080fe200030f16ff */
[----:B------:R-:W-:Y:S01]  /*5800*/  IMAD R151, R152, 0x4e, RZ ;  /* 0x0000004e98977824 */ /* 0x000fe200078e02ff */
[-C--:B------:R-:W-:Y:S01]  /*5810*/  IADD3 R12, P6, R12, R220.reuse, RZ ;  /* 0x000000dc0c0c7210 */ /* 0x080fe20007fde0ff */
[----:B------:R-:W-:Y:S01]  /*5820*/  IMAD R155, R152, 0x4f, RZ ;  /* 0x0000004f989b7824 */ /* 0x000fe200078e02ff */
[-C--:B------:R-:W-:Y:S01]  /*5830*/  LEA.HI.X.SX32 R199, R24, R221.reuse, 0x2, P1 ;  /* 0x000000dd18c77211 */ /* 0x080fe200008f16ff */
[C---:B------:R-:W-:Y:S01]  /*5840*/  IMAD R150, R152.reuse, 0x144, RZ ;  /* 0x0000014498967824 */ /* 0x040fe200078e02ff */
        /* <DEDUP_REMOVED lines=20> */
[----:B------:R-:W-:Y:S01]  /*5990*/  IADD3 R54, P6, R54, R220, RZ ;  /* 0x000000dc36367210 */ /* 0x000fe20007fde0ff */
[----:B------:R-:W-:Y:S01]  /*59a0*/  IMAD R156, R152, 0x1ec, RZ ;  /* 0x000001ec989c7824 */ /* 0x000fe200078e02ff */
[----:B------:R-:W-:-:S02]  /*59b0*/  LEA.HI.X.SX32 R63, R26, R221, 0x2, P1 ;  /* 0x000000dd1a3f7211 */ /* 0x000fc400008f16ff */
[----:B------:R-:W-:Y:S01]  /*59c0*/  ISETP.GE.U32.AND P0, PT, R51, 0x7fffff7f, PT ;  /* 0x7fffff7f3300780c */ /* 0x000fe20003f06070 */
[----:B------:R-:W-:Y:S01]  /*59d0*/  IMAD R51, R152, 0x2a, RZ ;  /* 0x0000002a98337824 */ /* 0x000fe200078e02ff */
[-C--:B------:R-:W-:Y:S01]  /*59e0*/  IADD3 R26, P1, R50, R220.reuse, RZ ;  /* 0x000000dc321a7210 */ /* 0x080fe20007f3e0ff */
[C---:B------:R-:W-:Y:S01]  /*59f0*/  IMAD R50, R152.reuse, 0x194, RZ ;  /* 0x0000019498327824 */ /* 0x040fe200078e02ff */
[-C--:B------:R-:W-:Y:S01]  /*5a00*/  LEA.HI.X.SX32 R55, R7, R221.reuse, 0x2, P6 ;  /* 0x000000dd07377211 */ /* 0x080fe200030f16ff */
[----:B------:R-:W-:Y:S01]  /*5a10*/  IMAD R7, R152, 0x66, RZ ;  /* 0x0000006698077824 */ /* 0x000fe200078e02ff */
[----:B------:R-:W-:Y:S02]  /*5a20*/  IADD3 R56, P6, R56, R220, RZ ;  /* 0x000000dc38387210 */ /* 0x000fe40007fde0ff */
[----:B------:R-:W-:Y:S01]  /*5a30*/  ISETP.GE.U32.AND P5, PT, R52, 0x7fffff80, PT ;  /* 0x7fffff803400780c */ /* 0x000fe20003fa6070 */
[----:B------:R-:W-:Y:S01]  /*5a40*/  IMAD R52, R152, 0x29, RZ ;  /* 0x0000002998347824 */ /* 0x000fe200078e02ff */
[----:B------:R-:W-:-:S02]  /*5a50*/  LEA.HI.X.SX32 R27, R27, R221, 0x2, P1 ;  /* 0x000000dd1b1b7211 */ /* 0x000fc400008f16ff */
[-C--:B------:R-:W-:Y:S02]  /*5a60*/  IADD3 R76, P1, R76, R220.reuse, RZ ;  /* 0x000000dc4c4c7210 */ /* 0x080fe40007f3e0ff */
[-C--:B------:R-:W-:Y:S02]  /*5a70*/  LEA.HI.X.SX32 R57, R51, R221.reuse, 0x2, P6 ;  /* 0x000000dd33397211 */ /* 0x080fe400030f16ff */
[-C--:B------:R-:W-:Y:S02]  /*5a80*/  IADD3 R82, P6, R82, R220.reuse, RZ ;  /* 0x000000dc52527210 */ /* 0x080fe40007fde0ff */
[-C--:B------:R-:W-:Y:S01]  /*5a90*/  LEA.HI.X.SX32 R77, R52, R221.reuse, 0x2, P1 ;  /* 0x000000dd344d7211 */ /* 0x080fe200008f16ff */
[----:B------:R-:W-:Y:S01]  /*5aa0*/  IMAD R52, R152, 0x198, RZ ;  /* 0x0000019898347824 */ /* 0x000fe200078e02ff */
[-C--:B------:R-:W-:Y:S02]  /*5ab0*/  IADD3 R78, P1, R78, R220.reuse, RZ ;  /* 0x000000dc4e4e7210 */ /* 0x080fe40007f3e0ff */
[----:B------:R-:W-:Y:S01]  /*5ac0*/  LEA.HI.X.SX32 R83, R6, R221, 0x2, P6 ;  /* 0x000000dd06537211 */ /* 0x000fe200030f16ff */
[----:B------:R-:W-:Y:S01]  /*5ad0*/  IMAD R6, R152, 0x67, RZ ;  /* 0x0000006798067824 */ /* 0x000fe200078e02ff */
[----:B------:R-:W-:-:S02]  /*5ae0*/  IADD3 R86, P6, R86, R220, RZ ;  /* 0x000000dc56567210 */ /* 0x000fc40007fde0ff */
[-C--:B------:R-:W-:Y:S01]  /*5af0*/  LEA.HI.X.SX32 R79, R48, R221.reuse, 0x2, P1 ;  /* 0x000000dd304f7211 */ /* 0x080fe200008f16ff */
[----:B------:R-:W-:Y:S01]  /*5b00*/  IMAD R48, R152, 0x19c, RZ ;  /* 0x0000019c98307824 */ /* 0x000fe200078e02ff */
[-C--:B------:R-:W-:Y:S02]  /*5b10*/  IADD3 R106, P1, R106, R220.reuse, RZ ;  /* 0x000000dc6a6a7210 */ /* 0x080fe40007f3e0ff */
[-C--:B------:R-:W-:Y:S02]  /*5b20*/  LEA.HI.X.SX32 R87, R28, R221.reuse, 0x2, P6 ;  /* 0x000000dd1c577211 */ /* 0x080fe400030f16ff */
[-C--:B------:R-:W-:Y:S02]  /*5b30*/  LEA R28, P6, R152, R220.reuse, 0x8 ;  /* 0x000000dc981c7211 */ /* 0x080fe400078c40ff */
[----:B------:R-:W-:Y:S02]  /*5b40*/  LEA.HI.X.SX32 R107, R45, R221, 0x2, P1 ;  /* 0x000000dd2d6b7211 */ /* 0x000fe400008f16ff */
[----:B------:R-:W-:-:S02]  /*5b50*/  IADD3 R108, P1, R108, R220, RZ ;  /* 0x000000dc6c6c7210 */ /* 0x000fc40007f3e0ff */
[-C--:B------:R-:W-:Y:S02]  /*5b60*/  LEA.HI.X.SX32 R29, R29, R221.reuse, 0x2, P6 ;  /* 0x000000dd1d1d7211 */ /* 0x080fe400030f16ff */
[----:B------:R-:W-:Y:S01]  /*5b70*/  ISETP.GE.U32.AND P3, PT, R3, 0x7fffff7e, PT ;  /* 0x7fffff7e0300780c */ /* 0x000fe20003f66070 */
[----:B------:R-:W-:Y:S01]  /*5b80*/  IMAD.U32 R3, RZ, RZ, UR8 ;  /* 0x00000008ff037e24 */ /* 0x000fe2000f8e00ff */
[-C--:B------:R-:W-:Y:S02]  /*5b90*/  IADD3 R38, P6, R38, R220.reuse, RZ ;  /* 0x000000dc26267210 */ /* 0x080fe40007fde0ff */
[-C--:B------:R-:W-:Y:S02]  /*5ba0*/  LEA.HI.X.SX32 R109, R16, R221.reuse, 0x2, P1 ;  /* 0x000000dd106d7211 */ /* 0x080fe400008f16ff */
[----:B------:R-:W-:Y:S01]  /*5bb0*/  IADD3 R16, P1, R39, R220, RZ ;  /* 0x000000dc27107210 */ /* 0x000fe20007f3e0ff */
[----:B------:R1:W-:Y:S01]  /*5bc0*/  STL [R1+0x350], R3 ;  /* 0x0003500301007387 */ /* 0x0003e20000100800 */
[----:B------:R-:W-:-:S02]  /*5bd0*/  LEA.HI.X.SX32 R39, R19, R221, 0x2, P6 ;  /* 0x000000dd13277211 */ /* 0x000fc400030f16ff */
[-C--:B------:R-:W-:Y:S01]  /*5be0*/  IADD3 R44, P6, R44, R220.reuse, RZ ;  /* 0x000000dc2c2c7210 */ /* 0x080fe20007fde0ff */
[----:B------:R-:W-:Y:S01]  /*5bf0*/  STL.64 [R1+0x30], R120 ;  /* 0x0000307801007387 */ /* 0x000fe20000100a00 */
[-C--:B------:R-:W-:Y:S02]  /*5c00*/  LEA.HI.X.SX32 R17, R17, R221.reuse, 0x2, P1 ;  /* 0x000000dd11117211 */ /* 0x080fe400008f16ff */
[-C--:B------:R-:W-:Y:S01]  /*5c10*/  IADD3 R18, P1, R18, R220.reuse, RZ ;  /* 0x000000dc12127210 */ /* 0x080fe20007f3e0ff */
[----:B------:R-:W-:Y:S01]  /*5c20*/  STL.64 [R1+0x28], R104 ;  /* 0x0000286801007387 */ /* 0x000fe20000100a00 */
[----:B------:R-:W-:Y:S01]  /*5c30*/  LEA.HI.X.SX32 R45, R114, R221, 0x2, P6 ;  /* 0x000000dd722d7211 */ /* 0x000fe200030f16ff */
[----:B-1----:R-:W-:Y:S01]  /*5c40*/  IMAD R3, R152, 0x43, RZ ;  /* 0x0000004398037824 */ /* 0x002fe200078e02ff */
[----:B------:R-:W-:Y:S01]  /*5c50*/  IADD3 R36, P6, R36, R220, RZ ;  /* 0x000000dc24247210 */ /* 0x000fe20007fde0ff */
[----:B------:R1:W-:Y:S01]  /*5c60*/  STL.64 [R1+0x38], R90 ;  /* 0x0000385a01007387 */ /* 0x0003e20000100a00 */
[----:B--2---:R-:W-:-:S02]  /*5c70*/  LOP3.LUT R157, R157, 0x7f, RZ, 0xc0, !PT ;  /* 0x0000007f9d9d7812 */ /* 0x004fc400078ec0ff */
[-C--:B------:R-:W-:Y:S01]  /*5c80*/  LEA.HI.X.SX32 R19, R3, R221.reuse, 0x2, P1 ;  /* 0x000000dd03137211 */ /* 0x080fe200008f16ff */
[----:B------:R-:W-:Y:S01]  /*5c90*/  IMAD R3, R152, 0x69, RZ ;  /* 0x0000006998037824 */ /* 0x000fe200078e02ff */
[-C--:B------:R-:W-:Y:S01]  /*5ca0*/  IADD3 R46, P1, R46, R220.reuse, RZ ;  /* 0x000000dc2e2e7210 */ /* 0x080fe20007f3e0ff */
[----:B------:R-:W-:Y:S01]  /*5cb0*/  STL.64 [R1+0x20], R102 ;  /* 0x0000206601007387 */ /* 0x000fe20000100a00 */
[-C--:B------:R-:W-:Y:S02]  /*5cc0*/  LEA.HI.X.SX32 R37, R37, R221.reuse, 0x2, P6 ;  /* 0x000000dd25257211 */ /* 0x080fe400030f16ff */
[-C--:B------:R-:W-:Y:S01]  /*5cd0*/  IADD3 R236, P6, R236, R220.reuse, RZ ;  /* 0x000000dcecec7210 */ /* 0x080fe20007fde0ff */
[----:B------:R-:W-:Y:S01]  /*5ce0*/  STL.64 [R1+0x18], R100 ;  /* 0x0000186401007387 */ /* 0x000fe20000100a00 */
[-C--:B------:R-:W-:Y:S02]  /*5cf0*/  LEA.HI.X.SX32 R47, R47, R221.reuse, 0x2, P1 ;  /* 0x000000dd2f2f7211 */ /* 0x080fe400008f16ff */
[----:B------:R-:W-:Y:S01]  /*5d00*/  IADD3 R238, P1, R238, R220, RZ ;  /* 0x000000dceeee7210 */ /* 0x000fe20007f3e0ff */
[----:B------:R-:W-:Y:S01]  /*5d10*/  STL.64 [R1+0x10], R98 ;  /* 0x0000106201007387 */ /* 0x000fe20000100a00 */
[----:B------:R-:W-:-:S02]  /*5d20*/  LEA.HI.X.SX32 R237, R140, R221, 0x2, P6 ;  /* 0x000000dd8ced7211 */ /* 0x000fc400030f16ff */
[-C--:B------:R-:W-:Y:S01]  /*5d30*/  IADD3 R92, P6, R92, R220.reuse, RZ ;  /* 0x000000dc5c5c7210 */ /* 0x080fe20007fde0ff */
[----:B------:R-:W-:Y:S01]  /*5d40*/  STL.64 [R1+0x8], R96 ;  /* 0x0000086001007387 */ /* 0x000fe20000100a00 */
[-C--:B------:R-:W-:Y:S02]  /*5d50*/  LEA.HI.X.SX32 R239, R49, R221.reuse, 0x2, P1 ;  /* 0x000000dd31ef7211 */ /* 0x080fe400008f16ff */
[-C--:B------:R-:W-:Y:S01]  /*5d60*/  IADD3 R60, P1, R60, R220.reuse, RZ ;  /* 0x000000dc3c3c7210 */ /* 0x080fe20007f3e0ff */
[----:B------:R-:W-:Y:S01]  /*5d70*/  STL.64 [R1], R94 ;  /* 0x0000005e01007387 */ /* 0x000fe20000100a00 */
[-C--:B------:R-:W-:Y:S02]  /*5d80*/  LEA.HI.X.SX32 R93, R41, R221.reuse, 0x2, P6 ;  /* 0x000000dd295d7211 */ /* 0x080fe400030f16ff */
[----:B------:R-:W-:Y:S01]  /*5d90*/  IADD3 R234, P6, R234, R220, RZ ;  /* 0x000000dceaea7210 */ /* 0x000fe20007fde0ff */
[----:B------:R2:W-:Y:S01]  /*5da0*/  STL.64 [R1+0x790], R10 ;  /* 0x0007900a01007387 */ /* 0x0005e20000100a00 */
[----:B------:R-:W-:-:S02]  /*5db0*/  LEA.HI.X.SX32 R61, R43, R221, 0x2, P1 ;  /* 0x000000dd2b3d7211 */ /* 0x000fc400008f16ff */
[-C--:B------:R-:W-:Y:S01]  /*5dc0*/  IADD3 R64, P1, R64, R220.reuse, RZ ;  /* 0x000000dc40407210 */ /* 0x080fe20007f3e0ff */
[----:B------:R3:W-:Y:S01]  /*5dd0*/  STL.64 [R1+0x798], R12 ;  /* 0x0007980c01007387 */ /* 0x0007e20000100a00 */
[-C--:B------:R-:W-:Y:S02]  /*5de0*/  LEA.HI.X.SX32 R235, R118, R221.reuse, 0x2, P6 ;  /* 0x000000dd76eb7211 */ /* 0x080fe400030f16ff */
[-C--:B------:R-:W-:Y:S01]  /*5df0*/  IADD3 R22, P6, R22, R220.reuse, RZ ;  /* 0x000000dc16167210 */ /* 0x080fe20007fde0ff */
[----:B------:R-:W-:Y:S01]  /*5e00*/  STL.64 [R1+0x7a0], R14 ;  /* 0x0007a00e01007387 */ /* 0x000fe20000100a00 */
[-C--:B------:R-:W-:Y:S01]  /*5e10*/  LEA.HI.X.SX32 R65, R9, R221.reuse, 0x2, P1 ;  /* 0x000000dd09417211 */ /* 0x080fe200008f16ff */
[----:B------:R-:W-:Y:S01]  /*5e20*/  IMAD R9, R152, 0x6b, RZ ;  /* 0x0000006b98097824 */ /* 0x000fe200078e02ff */
[----:B------:R-:W-:Y:S01]  /*5e30*/  IADD3 R42, P1, R42, R220, RZ ;  /* 0x000000dc2a2a7210 */ /* 0x000fe20007f3e0ff */
[----:B------:R-:W-:Y:S01]  /*5e40*/  STL.64 [R1+0x7b0], R16 ;  /* 0x0007b01001007387 */ /* 0x000fe20000100a00 */
[----:B------:R-:W-:-:S02]  /*5e50*/  LEA.HI.X.SX32 R23, R23, R221, 0x2, P6 ;  /* 0x000000dd17177211 */ /* 0x000fc400030f16ff */
[-C--:B------:R-:W-:Y:S01]  /*5e60*/  IADD3 R30, P6, R30, R220.reuse, RZ ;  /* 0x000000dc1e1e7210 */ /* 0x080fe20007fde0ff */
[----:B------:R4:W-:Y:S01]  /*5e70*/  STL.64 [R1+0x7b8], R18 ;  /* 0x0007b81201007387 */ /* 0x0009e20000100a00 */
[-C--:B------:R-:W-:Y:S02]  /*5e80*/  LEA.HI.X.SX32 R43, R20, R221.reuse, 0x2, P1 ;  /* 0x000000dd142b7211 */ /* 0x080fe400008f16ff */
[-C--:B------:R-:W-:Y:S01]  /*5e90*/  IADD3 R20, P1, R31, R220.reuse, RZ ;  /* 0x000000dc1f147210 */ /* 0x080fe20007f3e0ff */
[----:B------:R-:W-:Y:S01]  /*5ea0*/  STL.64 [R1+0x7c0], R22 ;  /* 0x0007c01601007387 */ /* 0x000fe20000100a00 */
[-C--:B------:R-:W-:Y:S01]  /*5eb0*/  LEA.HI.X.SX32 R31, R8, R221.reuse, 0x2, P6 ;  /* 0x000000dd081f7211 */ /* 0x080fe200030f16ff */
[----:B------:R-:W-:Y:S01]  /*5ec0*/  VIADD R8, R4, 0xffffffde ;  /* 0xffffffde04087836 */ /* 0x000fe20000000000 */
[----:B------:R-:W-:Y:S02]  /*5ed0*/  IADD3 R50, P6, R50, R220, RZ ;  /* 0x000000dc32327210 */ /* 0x000fe40007fde0ff */
[----:B------:R-:W-:-:S02]  /*5ee0*/  LEA.HI.X.SX32 R21, R21, R221, 0x2, P1 ;  /* 0x000000dd15157211 */ /* 0x000fc400008f16ff */
[-C--:B------:R-:W-:Y:S01]  /*5ef0*/  LEA.HI.X.SX32 R51, R5, R221.reuse, 0x2, P6 ;  /* 0x000000dd05337211 */ /* 0x080fe200030f16ff */
[----:B------:R-:W-:Y:S01]  /*5f00*/  VIADD R5, R4, 0xffffffdd ;  /* 0xffffffdd04057836 */ /* 0x000fe20000000000 */
[-C--:B------:R-:W-:Y:S01]  /*5f10*/  IADD3 R40, P1, R40, R220.reuse, RZ ;  /* 0x000000dc28287210 */ /* 0x080fe20007f3e0ff */
[----:B------:R-:W-:Y:S01]  /*5f20*/  STL.64 [R1+0x788], R20 ;  /* 0x0007881401007387 */ /* 0x000fe20000100a00 */
[-C--:B------:R-:W-:Y:S02]  /*5f30*/  IADD3 R48, P6, R48, R220.reuse, RZ ;  /* 0x000000dc30307210 */ /* 0x080fe40007fde0ff */
[-C--:B------:R-:W-:Y:S02]  /*5f40*/  LEA.HI.X.SX32 R41, R172, R221.reuse, 0x2, P1 ;  /* 0x000000ddac297211 */ /* 0x080fe400008f16ff */
[----:B------:R-:W-:Y:S02]  /*5f50*/  LEA.HI.X.SX32 R49, R6, R221, 0x2, P6 ;  /* 0x000000dd06317211 */ /* 0x000fe400030f16ff */
[----:B------:R-:W-:-:S02]  /*5f60*/  IADD3 R52, P1, R52, R220, RZ ;  /* 0x000000dc34347210 */ /* 0x000fc40007f3e0ff */
[-C--:B------:R-:W-:Y:S02]  /*5f70*/  IADD3 R68, P6, R68, R220.reuse, RZ ;  /* 0x000000dc44447210 */ /* 0x080fe40007fde0ff */
[----:B------:R-:W-:Y:S02]  /*5f80*/  LOP3.LUT R6, R67, 0x70, RZ, 0xc0, !PT ;  /* 0x0000007043067812 */ /* 0x000fe400078ec0ff */
[-C--:B------:R-:W-:Y:S02]  /*5f90*/  LEA.HI.X.SX32 R53, R7, R221.reuse, 0x2, P1 ;  /* 0x000000dd07357211 */ /* 0x080fe400008f16ff */
[-C--:B------:R-:W-:Y:S01]  /*5fa0*/  LEA.HI.X.SX32 R69, R3, R221.reuse, 0x2, P6 ;  /* 0x000000dd03457211 */ /* 0x080fe200030f16ff */
[----:B------:R-:W3:Y:S01]  /*5fb0*/  LDC R7, c[0x0][0x230] ;  /* 0x00008c00ff077b82 */ /* 0x000ee20000000800 */
[----:B------:R-:W-:Y:S02]  /*5fc0*/  IADD3 R66, P1, R66, R220, RZ ;  /* 0x000000dc42427210 */ /* 0x000fe40007f3e0ff */
[----:B------:R-:W-:Y:S01]  /*5fd0*/  LEA R3, R157, R6, 0x7 ;  /* 0x000000069d037211 */ /* 0x000fe200078e38ff */
[----:B------:R-:W-:Y:S01]  /*5fe0*/  VIADD R6, R4, 0xffffffdc ;  /* 0xffffffdc04067836 */ /* 0x000fe20000000000 */
[----:B------:R-:W-:-:S02]  /*5ff0*/  LEA.HI.X.SX32 R67, R168, R221, 0x2, P1 ;  /* 0x000000dda8437211 */ /* 0x000fc400008f16ff */
[-C--:B------:R-:W-:Y:S01]  /*6000*/  IADD3 R70, P1, R70, R220.reuse, RZ ;  /* 0x000000dc46467210 */ /* 0x080fe20007f3e0ff */
[----:B------:R-:W-:Y:S01]  /*6010*/  VIADD R243, R3, UR8 ;  /* 0x0000000803f37c36 */ /* 0x000fe20008000000 */
[----:B------:R-:W-:Y:S02]  /*6020*/  IADD3 R72, P6, R72, R220, RZ ;  /* 0x000000dc48487210 */ /* 0x000fe40007fde0ff */
[-C--:B------:R-:W-:Y:S02]  /*6030*/  LEA.HI.X.SX32 R71, R71, R221.reuse, 0x2, P1 ;  /* 0x000000dd47477211 */ /* 0x080fe400008f16ff */
[----:B------:R-:W-:Y:S01]  /*6040*/  ISETP.GE.U32.AND P1, PT, R8, 0x7fffff5f, PT ;  /* 0x7fffff5f0800780c */ /* 0x000fe20003f26070 */
[----:B------:R-:W-:Y:S01]  /*6050*/  @!PT LDS RZ, [RZ] ;  /* 0x00000000fffff984 */ /* 0x000fe20000000800 */
[----:B------:R-:W-:Y:S01]  /*6060*/  @!PT LDS RZ, [RZ] ;  /* 0x00000000fffff984 */ /* 0x000fe20000000800 */
[----:B------:R-:W-:Y:S01]  /*6070*/  @!PT LDS RZ, [RZ] ;  /* 0x00000000fffff984 */ /* 0x000fe20000000800 */
[----:B------:R-:W-:Y:S01]  /*6080*/  LDGSTS.E [R243], desc[UR60][R220.64], !P5 ;  /* 0x00000000dcf37fae */ /* 0x000fe2000e92187c */
[----:B------:R-:W-:Y:S01]  /*6090*/  LEA.HI.X.SX32 R73, R9, R221, 0x2, P6 ;  /* 0x000000dd09497211 */ /* 0x000fe200030f16ff */
[----:B------:R-:W2:Y:S01]  /*60a0*/  LDC R8, c[0x0][0x230] ;  /* 0x00008c00ff087b82 */ /* 0x000ea20000000800 */
[----:B------:R-:W-:Y:S01]  /*60b0*/  ISETP.GE.U32.AND P6, PT, R5, 0x7fffff5e, PT ;  /* 0x7fffff5e0500780c */ /* 0x000fe20003fc6070 */
[----:B------:R1:W-:Y:S01]  /*60c0*/  LDGSTS.E [R243+0x4], desc[UR60][R90.64], !P0 ;  /* 0x000040005af37fae */ /* 0x0003e2000c12187c */
[----:B------:R-:W-:Y:S01]  /*60d0*/  VIADD R5, R4, 0xffffffbf ;  /* 0xffffffbf04057836 */ /* 0x000fe20000000000 */
[----:B------:R-:W-:Y:S01]  /*60e0*/  ISETP.GE.U32.AND P5, PT, R6, 0x7fffff5d, PT ;  /* 0x7fffff5d0600780c */ /* 0x000fe20003fa6070 */
[C---:B------:R-:W-:Y:S01]  /*60f0*/  VIADD R6, R4.reuse, 0xffffffbe ;  /* 0xffffffbe04067836 */ /* 0x040fe20000000000 */
[----:B------:R4:W-:Y:S02]  /*6100*/  LDGSTS.E [R243+0x8], desc[UR60][R120.64], !P3 ;  /* 0x0000800078f37fae */ /* 0x0009e4000d92187c */
[----:B------:R-:W-:Y:S01]  /*6110*/  ISETP.GE.U32.AND P0, PT, R5, 0x7fffff40, PT ;  /* 0x7fffff400500780c */ /* 0x000fe20003f06070 */
[----:B------:R-:W-:Y:S01]  /*6120*/  VIADD R5, R4, 0xffffffbd ;  /* 0xffffffbd04057836 */ /* 0x000fe20000000000 */
[----:B------:R-:W3:Y:S01]  /*6130*/  LDC R9, c[0x0][0x230] ;  /* 0x00008c00ff097b82 */ /* 0x000ee20000000800 */
[----:B------:R-:W-:Y:S01]  /*6140*/  ISETP.GE.U32.AND P3, PT, R6, 0x7fffff3f, PT ;  /* 0x7fffff3f0600780c */ /* 0x000fe20003f66070 */
[----:B------:R-:W-:Y:S01]  /*6150*/  LDGSTS.E [R243+0xc], desc[UR60][R104.64], !P2 ;  /* 0x0000c00068f37fae */ /* 0x000fe2000d12187c */
[C---:B------:R-:W-:Y:S01]  /*6160*/  VIADD R6, R4.reuse, 0xfffffffb ;  /* 0xfffffffb04067836 */ /* 0x040fe20000000000 */
[----:B------:R-:W-:Y:S01]  /*6170*/  ISETP.GE.U32.AND P2, PT, R5, 0x7fffff3e, PT ;  /* 0x7fffff3e0500780c */ /* 0x000fe20003f46070 */
[----:B------:R-:W-:Y:S01]  /*6180*/  VIADD R5, R4, 0xffffffbc ;  /* 0xffffffbc04057836 */ /* 0x000fe20000000000 */
[----:B------:R2:W-:Y:S01]  /*6190*/  LDGSTS.E [R243+0x4000], desc[UR60][R10.64], !P4 ;  /* 0x040000000af37fae */ /* 0x0005e2000e12187c */
[----:B-1----:R-:W-:Y:S01]  /*61a0*/  LOP3.LUT R91, R3, 0x10, RZ, 0x3c, !PT ;  /* 0x00000010035b7812 */ /* 0x002fe200078e3cff */
[----:B------:R-:W1:Y:S01]  /*61b0*/  LDC R90, c[0x0][0x230] ;  /* 0x00008c00ff5a7b82 */ /* 0x000e620000000800 */
[----:B----4-:R-:W-:Y:S01]  /*61c0*/  IMAD R120, R152, 0x36, RZ ;  /* 0x0000003698787824 */ /* 0x010fe200078e02ff */
[----:B------:R-:W-:Y:S01]  /*61d0*/  LDGSTS.E [R243+0x4004], desc[UR60][R24.64], !P1 ;  /* 0x0400400018f37fae */ /* 0x000fe2000c92187c */
[----:B------:R-:W-:Y:S01]  /*61e0*/  ISETP.GE.U32.AND P1, PT, R6, 0x7fffff7c, PT ;  /* 0x7fffff7c0600780c */ /* 0x000fe20003f26070 */
[C---:B------:R-:W-:Y:S01]  /*61f0*/  VIADD R6, R4.reuse, 0xfffffffa ;  /* 0xfffffffa04067836 */ /* 0x040fe20000000000 */
[----:B------:R-:W-:Y:S01]  /*6200*/  ISETP.GE.U32.AND P4, PT, R5, 0x7fffff3d, PT ;  /* 0x7fffff3d0500780c */ /* 0x000fe20003f86070 */
[----:B------:R-:W-:Y:S01]  /*6210*/  VIADD R5, R4, 0xfffffff9 ;  /* 0xfffffff904057836 */ /* 0x000fe20000000000 */
[----:B------:R4:W-:Y:S01]  /*6220*/  LDGSTS.E [R243+0x4008], desc[UR60][R12.64], !P6 ;  /* 0x040080000cf37fae */ /* 0x0009e2000f12187c */
[----:B------:R-:W-:Y:S01]  /*6230*/  VIADD R244, R91, UR8 ;  /* 0x000000085bf47c36 */ /* 0x000fe20008000000 */
[----:B------:R-:W-:Y:S01]  /*6240*/  ISETP.GE.U32.AND P6, PT, R6, 0x7fffff7b, PT ;  /* 0x7fffff7b0600780c */ /* 0x000fe20003fc6070 */
[----:B--2---:R-:W-:Y:S01]  /*6250*/  VIADD R6, R8, 0xffffff9f ;  /* 0xffffff9f08067836 */ /* 0x004fe20000000000 */
[----:B------:R-:W-:Y:S01]  /*6260*/  LDGSTS.E [R243+0x400c], desc[UR60][R14.64], !P5 ;  /* 0x0400c0000ef37fae */ /* 0x000fe2000e92187c */
[----:B------:R-:W-:Y:S01]  /*6270*/  ISETP.GE.U32.AND P5, PT, R5, 0x7fffff7a, PT ;  /* 0x7fffff7a0500780c */ /* 0x000fe20003fa6070 */
[----:B------:R-:W2:Y:S01]  /*6280*/  LDC R8, c[0x0][0x230] ;  /* 0x00008c00ff087b82 */ /* 0x000ea20000000800 */
[----:B------:R-:W-:Y:S01]  /*6290*/  LOP3.LUT R10, R3, 0x20, RZ, 0x3c, !PT ;  /* 0x00000020030a7812 */ /* 0x000fe200078e3cff */
[----:B------:R-:W-:Y:S01]  /*62a0*/  LDGSTS.E [R243+0x8000], desc[UR60][R28.64], !P0 ;  /* 0x080000001cf37fae */ /* 0x000fe2000c12187c */
[----:B------:R-:W-:Y:S01]  /*62b0*/  ISETP.GE.U32.AND P0, PT, R6, 0x7fffff20, PT ;  /* 0x7fffff200600780c */ /* 0x000fe20003f06070 */
[----:B---3--:R-:W-:-:S02]  /*62c0*/  VIADD R6, R7, 0xffffff9d ;  /* 0xffffff9d07067836 */ /* 0x008fc40000000000 */
[----:B------:R-:W-:Y:S01]  /*62d0*/  LDGSTS.E [R243+0x8004], desc[UR60][R16.64], !P3 ;  /* 0x0800400010f37fae */ /* 0x000fe2000d92187c */
[----:B------:R-:W-:Y:S01]  /*62e0*/  VIADD R245, R10, UR8 ;  /* 0x000000080af57c36 */ /* 0x000fe20008000000 */
[----:B------:R-:W3:Y:S01]  /*62f0*/  LDC R7, c[0x0][0x230] ;  /* 0x00008c00ff077b82 */ /* 0x000ee20000000800 */
[----:B----4-:R-:W-:Y:S01]  /*6300*/  IMAD R13, R152, 0x7c, RZ ;  /* 0x0000007c980d7824 */ /* 0x010fe200078e02ff */
[----:B------:R-:W-:Y:S01]  /*6310*/  LDGSTS.E [R243+0x8008], desc[UR60][R38.64], !P2 ;  /* 0x0800800026f37fae */ /* 0x000fe2000d12187c */
[----:B-1----:R-:W-:Y:S01]  /*6320*/  VIADD R5, R90, 0xffffff9e ;  /* 0xffffff9e5a057836 */ /* 0x002fe20000000000 */
[----:B------:R-:W-:Y:S01]  /*6330*/  ISETP.GE.U32.AND P2, PT, R6, 0x7fffff1e, PT ;  /* 0x7fffff1e0600780c */ /* 0x000fe20003f46070 */
[----:B------:R-:W-:Y:S01]  /*6340*/  VIADD R6, R4, 0xfffffff8 ;  /* 0xfffffff804067836 */ /* 0x000fe20000000000 */
[----:B------:R1:W-:Y:S01]  /*6350*/  LDGSTS.E [R243+0x800c], desc[UR60][R18.64], !P4 ;  /* 0x0800c00012f37fae */ /* 0x0003e2000e12187c */
[----:B------:R-:W-:Y:S01]  /*6360*/  IMAD R121, R152, 0x37, RZ ;  /* 0x0000003798797824 */ /* 0x000fe200078e02ff */
[----:B------:R-:W-:Y:S01]  /*6370*/  ISETP.GE.U32.AND P3, PT, R5, 0x7fffff1f, PT ;  /* 0x7fffff1f0500780c */ /* 0x000fe20003f66070 */
[----:B------:R-:W-:Y:S01]  /*6380*/  VIADD R5, R9, 0xffffff9c ;  /* 0xffffff9c09057836 */ /* 0x000fe20000000000 */
[----:B------:R-:W-:Y:S01]  /*6390*/  LDGSTS.E [R243+0xc000], desc[UR60][R42.64], !P0 ;  /* 0x0c0000002af37fae */ /* 0x000fe2000c12187c */
[----:B------:R-:W-:Y:S01]  /*63a0*/  ISETP.GE.U32.AND P0, PT, R6, 0x7fffff79, PT ;  /* 0x7fffff790600780c */ /* 0x000fe20003f06070 */
[C---:B------:R-:W-:Y:S01]  /*63b0*/  VIADD R6, R4.reuse, 0xffffffd8 ;  /* 0xffffffd804067836 */ /* 0x040fe20000000000 */
[----:B------:R-:W4:Y:S01]  /*63c0*/  LDC R90, c[0x0][0x230] ;  /* 0x00008c00ff5a7b82 */ /* 0x000f220000000800 */
[----:B------:R-:W-:Y:S01]  /*63d0*/  ISETP.GE.U32.AND P4, PT, R5, 0x7fffff1d, PT ;  /* 0x7fffff1d0500780c */ /* 0x000fe20003f86070 */
[----:B------:R-:W-:Y:S01]  /*63e0*/  VIADD R5, R4, 0xffffffdb ;  /* 0xffffffdb04057836 */ /* 0x000fe20000000000 */
[----:B------:R1:W-:Y:S01]  /*63f0*/  STL [R1+0x758], R91 ;  /* 0x0007585b01007387 */ /* 0x0003e20000100800 */
[----:B------:R-:W-:-:S02]  /*6400*/  IMAD R12, R152, 0x1fc, RZ ;  /* 0x000001fc980c7824 */ /* 0x000fc400078e02ff */
[C---:B-1----:R-:W-:Y:S01]  /*6410*/  IMAD R19, R152.reuse, 0x79, RZ ;  /* 0x0000007998137824 */ /* 0x042fe200078e02ff */
[----:B------:R-:W-:Y:S01]  /*6420*/  STL.64 [R1+0x7c8], R238 ;  /* 0x0007c8ee01007387 */ /* 0x000fe20000100a00 */
[----:B------:R-:W1:Y:S01]  /*6430*/  LDC R9, c[0x0][0x230] ;  /* 0x00008c00ff097b82 */ /* 0x000e620000000800 */
[----:B------:R-:W-:Y:S02]  /*6440*/  IMAD R18, R152, 0x1f0, RZ ;  /* 0x000001f098127824 */ /* 0x000fe400078e02ff */
[----:B------:R-:W-:Y:S01]  /*6450*/  LDGSTS.E [R243+0xc004], desc[UR60][R22.64], !P3 ;  /* 0x0c00400016f37fae */ /* 0x000fe2000d92187c */
[----:B------:R-:W-:Y:S01]  /*6460*/  ISETP.GE.U32.AND P3, PT, R5, 0x7fffff5c, PT ;  /* 0x7fffff5c0500780c */ /* 0x000fe20003f66070 */
[----:B------:R-:W-:Y:S02]  /*6470*/  VIADD R5, R4, 0xffffffda ;  /* 0xffffffda04057836 */ /* 0x000fe40000000000 */
[----:B------:R-:W-:Y:S01]  /*6480*/  LDGSTS.E [R243+0xc008], desc[UR60][R20.64], !P2 ;  /* 0x0c00800014f37fae */ /* 0x000fe2000d12187c */
[----:B------:R-:W-:Y:S01]  /*6490*/  IMAD R91, R152, 0x15, RZ ;  /* 0x00000015985b7824 */ /* 0x000fe200078e02ff */
[----:B------:R-:W1:Y:S01]  /*64a0*/  LDC R15, c[0x0][0x230] ;  /* 0x00008c00ff0f7b82 */ /* 0x000e620000000800 */
[----:B------:R-:W-:Y:S01]  /*64b0*/  ISETP.GE.U32.AND P2, PT, R5, 0x7fffff5b, PT ;  /* 0x7fffff5b0500780c */ /* 0x000fe20003f46070 */
[----:B------:R-:W-:Y:S01]  /*64c0*/  LDGSTS.E [R243+0xc00c], desc[UR60][R30.64], !P4 ;  /* 0x0c00c0001ef37fae */ /* 0x000fe2000e12187c */
[----:B------:R-:W-:Y:S01]  /*64d0*/  IADD3 R5, R4, -0x27, RZ ;  /* 0xffffffd904057810 */ /* 0x000fe20007ffe0ff */
[----:B------:R-:W-:-:S02]  /*64e0*/  IMAD R17, R152, 0x7a, RZ ;  /* 0x0000007a98117824 */ /* 0x000fc400078e02ff */
[----:B------:R-:W-:Y:S01]  /*64f0*/  LDGSTS.E [R244], desc[UR60][R102.64], !P1 ;  /* 0x0000000066f47fae */ /* 0x000fe2000c92187c */
[----:B------:R-:W-:Y:S01]  /*6500*/  ISETP.GE.U32.AND P4, PT, R5, 0x7fffff5a, PT ;  /* 0x7fffff5a0500780c */ /* 0x000fe20003f86070 */
[----:B------:R-:W-:Y:S01]  /*6510*/  VIADD R5, R4, 0xffffffbb ;  /* 0xffffffbb04057836 */ /* 0x000fe20000000000 */
[----:B------:R-:W-:Y:S01]  /*6520*/  ISETP.GE.U32.AND P1, PT, R6, 0x7fffff59, PT ;  /* 0x7fffff590600780c */ /* 0x000fe20003f26070 */
[----:B------:R2:W-:Y:S01]  /*6530*/  LDGSTS.E [R244+0x4], desc[UR60][R100.64], !P6 ;  /* 0x0000400064f47fae */ /* 0x0005e2000f12187c */
[C---:B------:R-:W-:Y:S01]  /*6540*/  VIADD R6, R4.reuse, 0xffffffba ;  /* 0xffffffba04067836 */ /* 0x040fe20000000000 */
[----:B------:R-:W1:Y:S01]  /*6550*/  LDC R14, c[0x0][0x230] ;  /* 0x00008c00ff0e7b82 */ /* 0x000e620000000800 */
[----:B------:R-:W-:Y:S01]  /*6560*/  ISETP.GE.U32.AND P6, PT, R5, 0x7fffff3c, PT ;  /* 0x7fffff3c0500780c */ /* 0x000fe20003fc6070 */
[----:B------:R-:W-:Y:S01]  /*6570*/  VIADD R5, R4, 0xffffffb9 ;  /* 0xffffffb904057836 */ /* 0x000fe20000000000 */
[----:B------:R-:W-:Y:S01]  /*6580*/  LDGSTS.E [R244+0x8], desc[UR60][R98.64], !P5 ;  /* 0x0000800062f47fae */ /* 0x000fe2000e92187c */
[----:B------:R-:W-:Y:S01]  /*6590*/  ISETP.GE.U32.AND P5, PT, R6, 0x7fffff3b, PT ;  /* 0x7fffff3b0600780c */ /* 0x000fe20003fa6070 */
[----:B------:R-:W-:-:S02]  /*65a0*/  VIADD R6, R4, 0xfffffff7 ;  /* 0xfffffff704067836 */ /* 0x000fc40000000000 */
[----:B------:R3:W-:Y:S01]  /*65b0*/  LDGSTS.E [R244+0xc], desc[UR60][R96.64], !P0 ;  /* 0x0000c00060f47fae */ /* 0x0007e2000c12187c */
[----:B------:R-:W-:Y:S01]  /*65c0*/  ISETP.GE.U32.AND P0, PT, R5, 0x7fffff3a, PT ;  /* 0x7fffff3a0500780c */ /* 0x000fe20003f06070 */
[----:B------:R-:W-:Y:S02]  /*65d0*/  VIADD R5, R4, 0xffffffb8 ;  /* 0xffffffb804057836 */ /* 0x000fe40000000000 */
[----:B------:R-:W-:Y:S01]  /*65e0*/  LDGSTS.E [R244+0x4000], desc[UR60][R32.64], !P3 ;  /* 0x0400000020f47fae */ /* 0x000fe2000d92187c */
[----:B--2---:R-:W-:Y:S02]  /*65f0*/  IMAD R100, R152, 0x31, RZ ;  /* 0x0000003198647824 */ /* 0x004fe400078e02ff */
[----:B------:R-:W-:Y:S01]  /*6600*/  ISETP.GE.U32.AND P3, PT, R5, 0x7fffff39, PT ;  /* 0x7fffff390500780c */ /* 0x000fe20003f66070 */
[----:B------:R-:W-:Y:S01]  /*6610*/  LDGSTS.E [R244+0x4004], desc[UR60][R62.64], !P2 ;  /* 0x040040003ef47fae */ /* 0x000fe2000d12187c */
[----:B------:R-:W-:Y:S01]  /*6620*/  ISETP.GE.U32.AND P2, PT, R6, 0x7fffff78, PT ;  /* 0x7fffff780600780c */ /* 0x000fe20003f46070 */
[----:B------:R-:W-:-:S02]  /*6630*/  VIADD R6, R4, 0xfffffff6 ;  /* 0xfffffff604067836 */ /* 0x000fc40000000000 */
[----:B------:R-:W-:Y:S01]  /*6640*/  VIADD R5, R4, 0xfffffff5 ;  /* 0xfffffff504057836 */ /* 0x000fe20000000000 */
[----:B------:R-:W-:Y:S01]  /*6650*/  LDGSTS.E [R244+0x4008], desc[UR60][R34.64], !P4 ;  /* 0x0400800022f47fae */ /* 0x000fe2000e12187c */
[----:B---3--:R-:W-:Y:S01]  /*6660*/  IMAD R96, R152, 0x1b, RZ ;  /* 0x0000001b98607824 */ /* 0x008fe200078e02ff */
[----:B------:R-:W-:Y:S01]  /*6670*/  ISETP.GE.U32.AND P4, PT, R6, 0x7fffff77, PT ;  /* 0x7fffff770600780c */ /* 0x000fe20003f86070 */
[----:B------:R-:W-:Y:S01]  /*6680*/  VIADD R6, R8, 0xffffff9b ;  /* 0xffffff9b08067836 */ /* 0x000fe20000000000 */
[----:B------:R-:W-:Y:S01]  /*6690*/  LDGSTS.E [R244+0x400c], desc[UR60][R26.64], !P1 ;  /* 0x0400c0001af47fae */ /* 0x000fe2000c92187c */
[----:B------:R-:W-:Y:S01]  /*66a0*/  ISETP.GE.U32.AND P1, PT, R5, 0x7fffff76, PT ;  /* 0x7fffff760500780c */ /* 0x000fe20003f26070 */
[----:B----4-:R-:W-:Y:S01]  /*66b0*/  VIADD R5, R90, 0xffffff9a ;  /* 0xffffff9a5a057836 */ /* 0x010fe20000000000 */
[----:B------:R-:W2:Y:S01]  /*66c0*/  LDC R8, c[0x0][0x230] ;  /* 0x00008c00ff087b82 */ /* 0x000ea20000000800 */
[----:B------:R-:W-:Y:S01]  /*66d0*/  LDGSTS.E [R244+0x8000], desc[UR60][R44.64], !P6 ;  /* 0x080000002cf47fae */ /* 0x000fe2000f12187c */
[----:B------:R-:W-:Y:S01]  /*66e0*/  ISETP.GE.U32.AND P6, PT, R6, 0x7fffff1c, PT ;  /* 0x7fffff1c0600780c */ /* 0x000fe20003fc6070 */
[----:B------:R-:W-:-:S02]  /*66f0*/  VIADD R6, R7, 0xffffff99 ;  /* 0xffffff9907067836 */ /* 0x000fc40000000000 */
[----:B------:R-:W-:Y:S01]  /*6700*/  LDGSTS.E [R244+0x8004], desc[UR60][R46.64], !P5 ;  /* 0x080040002ef47fae */ /* 0x000fe2000e92187c */
[----:B------:R-:W-:Y:S01]  /*6710*/  ISETP.GE.U32.AND P5, PT, R5, 0x7fffff1b, PT ;  /* 0x7fffff1b0500780c */ /* 0x000fe20003fa6070 */
[----:B-1----:R-:W-:Y:S01]  /*6720*/  VIADD R5, R9, 0xffffff98 ;  /* 0xffffff9809057836 */ /* 0x002fe20000000000 */
[----:B------:R-:W1:Y:S01]  /*6730*/  LDC R90, c[0x0][0x230] ;  /* 0x00008c00ff5a7b82 */ /* 0x000e620000000800 */
[----:B------:R-:W-:Y:S01]  /*6740*/  LDGSTS.E [R244+0x8008], desc[UR60][R36.64], !P0 ;  /* 0x0800800024f47fae */ /* 0x000fe2000c12187c */
[----:B------:R-:W-:Y:S01]  /*6750*/  ISETP.GE.U32.AND P0, PT, R6, 0x7fffff1a, PT ;  /* 0x7fffff1a0600780c */ /* 0x000fe20003f06070 */
[C---:B------:R-:W-:Y:S02]  /*6760*/  VIADD R6, R4.reuse, 0xfffffff4 ;  /* 0xfffffff404067836 */ /* 0x040fe40000000000 */
[----:B------:R-:W-:Y:S01]  /*6770*/  LDGSTS.E [R244+0x800c], desc[UR60][R238.64], !P3 ;  /* 0x0800c000eef47fae */ /* 0x000fe2000d92187c */
[----:B------:R-:W-:Y:S01]  /*6780*/  ISETP.GE.U32.AND P3, PT, R5, 0x7fffff19, PT ;  /* 0x7fffff190500780c */ /* 0x000fe20003f66070 */
[----:B------:R-:W-:Y:S01]  /*6790*/  VIADD R5, R4, 0xffffffd7 ;  /* 0xffffffd704057836 */ /* 0x000fe20000000000 */
[----:B------:R-:W3:Y:S01]  /*67a0*/  LDC R9, c[0x0][0x230] ;  /* 0x00008c00ff097b82 */ /* 0x000ee20000000800 */
[----:B------:R-:W-:Y:S01]  /*67b0*/  LDGSTS.E [R244+0xc000], desc[UR60][R40.64], !P6 ;  /* 0x0c00000028f47fae */ /* 0x000fe2000f12187c */
[----:B------:R-:W-:Y:S01]  /*67c0*/  ISETP.GE.U32.AND P6, PT, R6, 0x7fffff75, PT ;  /* 0x7fffff750600780c */ /* 0x000fe20003fc6070 */
[----:B------:R-:W-:-:S02]  /*67d0*/  VIADD R6, R4, 0xffffffd4 ;  /* 0xffffffd404067836 */ /* 0x000fc40000000000 */
[----:B------:R-:W-:Y:S01]  /*67e0*/  LDGSTS.E [R244+0xc004], desc[UR60][R50.64], !P5 ;  /* 0x0c00400032f47fae */ /* 0x000fe2000e92187c */
[----:B------:R-:W-:Y:S01]  /*67f0*/  ISETP.GE.U32.AND P5, PT, R5, 0x7fffff58, PT ;  /* 0x7fffff580500780c */ /* 0x000fe20003fa6070 */
[----:B------:R-:W-:Y:S01]  /*6800*/  VIADD R5, R4, 0xffffffd6 ;  /* 0xffffffd604057836 */ /* 0x000fe20000000000 */
[----:B------:R-:W4:Y:S01]  /*6810*/  LDC R7, c[0x0][0x230] ;  /* 0x00008c00ff077b82 */ /* 0x000f220000000800 */
[----:B------:R-:W-:Y:S01]  /*6820*/  LDGSTS.E [R244+0xc008], desc[UR60][R52.64], !P0 ;  /* 0x0c00800034f47fae */ /* 0x000fe2000c12187c */
[----:B------:R-:W-:Y:S02]  /*6830*/  IMAD R97, R152, 0x1d, RZ ;  /* 0x0000001d98617824 */ /* 0x000fe400078e02ff */
[----:B------:R-:W-:Y:S01]  /*6840*/  ISETP.GE.U32.AND P0, PT, R5, 0x7fffff57, PT ;  /* 0x7fffff570500780c */ /* 0x000fe20003f06070 */
[----:B------:R-:W-:Y:S01]  /*6850*/  LDGSTS.E [R244+0xc00c], desc[UR60][R48.64], !P3 ;  /* 0x0c00c00030f47fae */ /* 0x000fe2000d92187c */
[----:B------:R-:W-:Y:S01]  /*6860*/  IADD3 R5, R4, -0x2b, RZ ;  /* 0xffffffd504057810 */ /* 0x000fe20007ffe0ff */
[----:B------:R-:W-:-:S02]  /*6870*/  IMAD R98, R152, 0x1e, RZ ;  /* 0x0000001e98627824 */ /* 0x000fc400078e02ff */
[----:B------:R2:W-:Y:S01]  /*6880*/  LDGSTS.E [R245], desc[UR60][R94.64], !P2 ;  /* 0x000000005ef57fae */ /* 0x0005e2000d12187c */
[----:B------:R-:W-:Y:S01]  /*6890*/  ISETP.GE.U32.AND P3, PT, R5, 0x7fffff56, PT ;  /* 0x7fffff560500780c */ /* 0x000fe20003f66070 */
[----:B------:R-:W-:Y:S01]  /*68a0*/  VIADD R5, R4, 0xffffffb7 ;  /* 0xffffffb704057836 */ /* 0x000fe20000000000 */
        /* <DEDUP_REMOVED lines=8> */
[----:B------:R-:W-:-:S02]  /*6930*/  VIADD R6, R4, 0xfffffff3 ;  /* 0xfffffff304067836 */ /* 0x000fc40000000000 */
[----:B------:R-:W-:Y:S01]  /*6940*/  LDGSTS.E [R245+0xc], desc[UR60][R58.64], !P6 ;  /* 0x0000c0003af57fae */ /* 0x000fe2000f12187c */
        /* <DEDUP_REMOVED lines=10> */
[----:B------:R-:W-:Y:S01]  /*69f0*/  IMAD R95, R152, 0x17, RZ ;  /* 0x00000017985f7824 */ /* 0x000fe200078e02ff */
[----:B------:R-:W-:Y:S01]  /*6a00*/  ISETP.GE.U32.AND P3, PT, R6, 0x7fffff73, PT ;  /* 0x7fffff730600780c */ /* 0x000fe20003f66070 */
[----:B---3--:R-:W-:Y:S01]  /*6a10*/  VIADD R6, R9, 0xffffff97 ;  /* 0xffffff9709067836 */ /* 0x008fe20000000000 */
[----:B------:R-:W-:Y:S01]  /*6a20*/  LDGSTS.E [R245+0x400c], desc[UR60][R78.64], !P2 ;  /* 0x0400c0004ef57fae */ /* 0x000fe2000d12187c */
[----:B------:R-:W-:Y:S01]  /*6a30*/  ISETP.GE.U32.AND P2, PT, R5, 0x7fffff72, PT ;  /* 0x7fffff720500780c */ /* 0x000fe20003f46070 */
[----:B-1----:R-:W-:Y:S02]  /*6a40*/  VIADD R5, R90, 0xffffff96 ;  /* 0xffffff965a057836 */ /* 0x002fe40000000000 */
[----:B------:R1:W-:Y:S01]  /*6a50*/  LDGSTS.E [R245+0x8000], desc[UR60][R236.64], !P4 ;  /* 0x08000000ecf57fae */ /* 0x0003e2000e12187c */
[----:B------:R-:W-:Y:S01]  /*6a60*/  ISETP.GE.U32.AND P4, PT, R6, 0x7fffff18, PT ;  /* 0x7fffff180600780c */ /* 0x000fe20003f86070 */
[----:B------:R-:W-:-:S02]  /*6a70*/  VIADD R6, R8, 0xffffff95 ;  /* 0xffffff9508067836 */ /* 0x000fc40000000000 */
[----:B------:R-:W-:Y:S01]  /*6a80*/  LDGSTS.E [R245+0x8004], desc[UR60][R60.64], !P1 ;  /* 0x080040003cf57fae */ /* 0x000fe2000c92187c */
[----:B------:R-:W-:Y:S01]  /*6a90*/  ISETP.GE.U32.AND P1, PT, R5, 0x7fffff17, PT ;  /* 0x7fffff170500780c */ /* 0x000fe20003f26070 */
[----:B------:R-:W-:Y:S02]  /*6aa0*/  VIADD R5, R4, 0xfffffff0 ;  /* 0xfffffff004057836 */ /* 0x000fe40000000000 */
[----:B------:R2:W-:Y:S01]  /*6ab0*/  LDGSTS.E [R245+0x8008], desc[UR60][R92.64], !P6 ;  /* 0x080080005cf57fae */ /* 0x0005e2000f12187c */
[----:B------:R-:W-:Y:S01]  /*6ac0*/  ISETP.GE.U32.AND P6, PT, R6, 0x7fffff16, PT ;  /* 0x7fffff160600780c */ /* 0x000fe20003fc6070 */
[----:B----4-:R-:W-:Y:S02]  /*6ad0*/  VIADD R6, R7, 0xffffff94 ;  /* 0xffffff9407067836 */ /* 0x010fe40000000000 */
[----:B------:R-:W-:Y:S01]  /*6ae0*/  LDGSTS.E [R245+0x800c], desc[UR60][R64.64], !P5 ;  /* 0x0800c00040f57fae */ /* 0x000fe2000e92187c */
[----:B------:R-:W-:Y:S01]  /*6af0*/  ISETP.GE.U32.AND P5, PT, R5, 0x7fffff71, PT ;  /* 0x7fffff710500780c */ /* 0x000fe20003fa6070 */
[----:B------:R-:W-:-:S02]  /*6b00*/  VIADD R5, R4, 0xffffffd3 ;  /* 0xffffffd304057836 */ /* 0x000fc40000000000 */
[----:B------:R-:W-:Y:S01]  /*6b10*/  LDGSTS.E [R245+0xc000], desc[UR60][R66.64], !P4 ;  /* 0x0c00000042f57fae */ /* 0x000fe2000e12187c */
[----:B------:R-:W-:Y:S01]  /*6b20*/  ISETP.GE.U32.AND P4, PT, R6, 0x7fffff15, PT ;  /* 0x7fffff150600780c */ /* 0x000fe20003f86070 */
[----:B------:R-:W-:Y:S01]  /*6b30*/  IMAD R7, R152, 0x13, RZ ;  /* 0x0000001398077824 */ /* 0x000fe200078e02ff */
[C---:B------:R-:W-:Y:S01]  /*6b40*/  IADD3 R6, R4.reuse, -0x2f, RZ ;  /* 0xffffffd104067810 */ /* 0x040fe20007ffe0ff */
[----:B------:R-:W-:Y:S01]  /*6b50*/  LDGSTS.E [R245+0xc004], desc[UR60][R68.64], !P1 ;  /* 0x0c00400044f57fae */ /* 0x000fe2000c92187c */
[----:B------:R-:W-:Y:S01]  /*6b60*/  ISETP.GE.U32.AND P1, PT, R5, 0x7fffff54, PT ;  /* 0x7fffff540500780c */ /* 0x000fe20003f26070 */
[----:B------:R-:W-:Y:S02]  /*6b70*/  VIADD R5, R4, 0xffffffd2 ;  /* 0xffffffd204057836 */ /* 0x000fe40000000000 */
[----:B------:R3:W-:Y:S01]  /*6b80*/  STL [R1+0x754], R10 ;  /* 0x0007540a01007387 */ /* 0x0007e20000100800 */
[C---:B------:R-:W-:Y:S02]  /*6b90*/  IMAD R8, R152.reuse, 0x19, RZ ;  /* 0x0000001998087824 */ /* 0x040fe400078e02ff */
[----:B------:R-:W-:Y:S01]  /*6ba0*/  IMAD R9, R152, 0x1a, RZ ;  /* 0x0000001a98097824 */ /* 0x000fe200078e02ff */
[----:B------:R-:W-:Y:S01]  /*6bb0*/  LDGSTS.E [R245+0xc008], desc[UR60][R70.64], !P6 ;  /* 0x0c00800046f57fae */ /* 0x000fe2000f12187c */
[----:B------:R-:W-:Y:S01]  /*6bc0*/  ISETP.GE.U32.AND P6, PT, R5, 0x7fffff53, PT ;  /* 0x7fffff530500780c */ /* 0x000fe20003fc6070 */
[----:B------:R-:W-:-:S02]  /*6bd0*/  VIADD R5, R4, 0xffffffd0 ;  /* 0xffffffd004057836 */ /* 0x000fc40000000000 */
[----:B------:R-:W-:Y:S01]  /*6be0*/  LDGSTS.E [R245+0xc00c], desc[UR60][R72.64], !P4 ;  /* 0x0c00c00048f57fae */ /* 0x000fe2000e12187c */
[----:B------:R-:W-:Y:S01]  /*6bf0*/  ISETP.GE.U32.AND P4, PT, R6, 0x7fffff52, PT ;  /* 0x7fffff520600780c */ /* 0x000fe20003f86070 */
[----:B------:R-:W-:Y:S01]  /*6c00*/  VIADD R6, R4, 0xffffffef ;  /* 0xffffffef04067836 */ /* 0x000fe20000000000 */
[----:B---3--:R-:W-:Y:S01]  /*6c10*/  LOP3.LUT R10, R3, 0x30, RZ, 0x3c, !PT ;  /* 0x00000030030a7812 */ /* 0x008fe200078e3cff */
[C---:B------:R-:W-:Y:S01]  /*6c20*/  IMAD.SHL.U32 R90, R152.reuse, 0x10, RZ ;  /* 0x00000010985a7824 */ /* 0x040fe200078e00ff */
[----:B------:R3:W-:Y:S01]  /*6c30*/  STL.64 [R1+0x7d0], R250 ;  /* 0x0007d0fa01007387 */ /* 0x0007e20000100a00 */
[----:B------:R-:W-:Y:S02]  /*6c40*/  IMAD R101, R152, 0x32, RZ ;  /* 0x0000003298657824 */ /* 0x000fe400078e02ff */
[----:B------:R-:W-:Y:S01]  /*6c50*/  VIADD R246, R10, UR8 ;  /* 0x000000080af67c36 */ /* 0x000fe20008000000 */
[----:B------:R1:W-:Y:S01]  /*6c60*/  STL.64 [R1+0x7d8], R236 ;  /* 0x0007d8ec01007387 */ /* 0x0003e20000100a00 */
[----:B------:R-:W-:-:S02]  /*6c70*/  IMAD R102, R152, 0x33, RZ ;  /* 0x0000003398667824 */ /* 0x000fc400078e02ff */
[----:B------:R-:W-:Y:S01]  /*6c80*/  IMAD R103, R152, 0x35, RZ ;  /* 0x0000003598677824 */ /* 0x000fe200078e02ff */
[----:B------:R-:W-:Y:S01]  /*6c90*/  LDGSTS.E [R246], desc[UR60][R74.64], !P0 ;  /* 0x000000004af67fae */ /* 0x000fe2000c12187c */
[----:B------:R-:W-:Y:S01]  /*6ca0*/  ISETP.GE.U32.AND P0, PT, R5, 0x7fffff51, PT ;  /* 0x7fffff510500780c */ /* 0x000fe20003f06070 */
[----:B------:R-:W-:Y:S02]  /*6cb0*/  VIADD R5, R4, 0xffffffb3 ;  /* 0xffffffb304057836 */ /* 0x000fe40000000000 */
[----:B------:R-:W-:Y:S01]  /*6cc0*/  LDGSTS.E [R246+0x4], desc[UR60][R84.64], !P3 ;  /* 0x0000400054f67fae */ /* 0x000fe2000d92187c */
[C---:B---3--:R-:W-:Y:S02]  /*6cd0*/  IMAD R250, R152.reuse, 0x76, RZ ;  /* 0x0000007698fa7824 */ /* 0x048fe400078e02ff */
[----:B------:R-:W-:Y:S01]  /*6ce0*/  ISETP.GE.U32.AND P3, PT, R5, 0x7fffff34, PT ;  /* 0x7fffff340500780c */ /* 0x000fe20003f66070 */
[----:B------:R3:W-:Y:S01]  /*6cf0*/  LDGSTS.E [R246+0x8], desc[UR60][R110.64], !P2 ;  /* 0x000080006ef67fae */ /* 0x0007e2000d12187c */
[----:B------:R-:W-:Y:S01]  /*6d00*/  IMAD R5, R152, 0x11, RZ ;  /* 0x0000001198057824 */ /* 0x000fe200078e02ff */
[----:B------:R-:W-:Y:S01]  /*6d10*/  ISETP.GE.U32.AND P2, PT, R6, 0x7fffff70, PT ;  /* 0x7fffff700600780c */ /* 0x000fe20003f46070 */
[----:B------:R-:W-:Y:S01]  /*6d20*/  IMAD R6, R152, 0x12, RZ ;  /* 0x0000001298067824 */ /* 0x000fe200078e02ff */
[----:B------:R4:W-:Y:S01]  /*6d30*/  LDGSTS.E [R246+0xc], desc[UR60][R88.64], !P5 ;  /* 0x0000c00058f67fae */ /* 0x0009e2000e92187c */
[----:B------:R-:W-:Y:S01]  /*6d40*/  IADD3 R114, P5, R114, R220, RZ ;  /* 0x000000dc72727210 */ /* 0x000fe20007fbe0ff */
[----:B-1----:R-:W-:-:S02]  /*6d50*/  IMAD R236, R152, 0x78, RZ ;  /* 0x0000007898ec7824 */ /* 0x002fc400078e02ff */
[----:B------:R-:W-:Y:S01]  /*6d60*/  LDGSTS.E [R246+0x4000], desc[UR60][R82.64], !P1 ;  /* 0x0400000052f67fae */ /* 0x000fe2000c92187c */
[-C--:B------:R-:W-:Y:S01]  /*6d70*/  IADD3 R140, P1, R140, R220.reuse, RZ ;  /* 0x000000dc8c8c7210 */ /* 0x080fe20007f3e0ff */
[----:B------:R-:W-:Y:S01]  /*6d80*/  IMAD R239, R152, 0x1e4, RZ ;  /* 0x000001e498ef7824 */ /* 0x000fe200078e02ff */
[-C--:B------:R-:W-:Y:S01]  /*6d90*/  LEA.HI.X.SX32 R115, R5, R221.reuse, 0x2, P5 ;  /* 0x000000dd05737211 */ /* 0x080fe200028f16ff */
[----:B------:R1:W-:Y:S01]  /*6da0*/  LDGSTS.E [R246+0x4004], desc[UR60][R106.64], !P6 ;  /* 0x040040006af67fae */ /* 0x0003e2000f12187c */
[-C--:B------:R-:W-:Y:S01]  /*6db0*/  IADD3 R118, P6, R118, R220.reuse, RZ ;  /* 0x000000dc76767210 */ /* 0x080fe20007fde0ff */
[----:B------:R-:W-:Y:S01]  /*6dc0*/  IMAD R251, R152, 0x1e0, RZ ;  /* 0x000001e098fb7824 */ /* 0x000fe200078e02ff */
[-C--:B------:R-:W-:Y:S01]  /*6dd0*/  IADD3 R172, P5, R172, R220.reuse, RZ ;  /* 0x000000dcacac7210 */ /* 0x080fe20007fbe0ff */
[----:B------:R2:W-:Y:S01]  /*6de0*/  STL.64 [R1+0x7e0], R92 ;  /* 0x0007e05c01007387 */ /* 0x0005e20000100a00 */
[-C--:B------:R-:W-:Y:S01]  /*6df0*/  LEA.HI.X.SX32 R141, R6, R221.reuse, 0x2, P1 ;  /* 0x000000dd068d7211 */ /* 0x080fe200008f16ff */
[----:B------:R-:W-:Y:S01]  /*6e00*/  IMAD R238, R152, 0x77, RZ ;  /* 0x0000007798ee7824 */ /* 0x000fe200078e02ff */
[-C--:B------:R-:W-:Y:S01]  /*6e10*/  LEA.HI.X.SX32 R119, R7, R221.reuse, 0x2, P6 ;  /* 0x000000dd07777211 */ /* 0x080fe200030f16ff */
[----:B------:R-:W-:Y:S01]  /*6e20*/  STL [R1+0x750], R10 ;  /* 0x0007500a01007387 */ /* 0x000fe20000100800 */
[-C--:B------:R-:W-:Y:S01]  /*6e30*/  IADD3 R168, P1, R168, R220.reuse, RZ ;  /* 0x000000dca8a87210 */ /* 0x080fe20007f3e0ff */
[C---:B------:R-:W-:Y:S01]  /*6e40*/  IMAD R237, R152.reuse, 0x1e8, RZ ;  /* 0x000001e898ed7824 */ /* 0x040fe200078e02ff */
[-C--:B------:R-:W-:Y:S01]  /*6e50*/  LEA R104, P6, R152, R220.reuse, 0x6 ;  /* 0x000000dc98687211 */ /* 0x080fe200078c30ff */
[----:B------:R-:W-:Y:S01]  /*6e60*/  STL.64 [R1+0x7e8], R244 ;  /* 0x0007e8f401007387 */ /* 0x000fe20000100a00 */
[-C--:B------:R-:W-:Y:S01]  /*6e70*/  LEA.HI.X.SX32 R173, R8, R221.reuse, 0x2, P5 ;  /* 0x000000dd08ad7211 */ /* 0x080fe200028f16ff */
[----:B------:R-:W-:Y:S01]  /*6e80*/  IMAD R11, R152, 0x7b, RZ ;  /* 0x0000007b980b7824 */ /* 0x000fe200078e02ff */
[-C--:B------:R-:W-:Y:S01]  /*6e90*/  IADD3 R134, P5, R127, R220.reuse, RZ ;  /* 0x000000dc7f867210 */ /* 0x080fe20007fbe0ff */
[----:B------:R3:W-:Y:S01]  /*6ea0*/  STL.64 [R1+0x770], R110 ;  /* 0x0007706e01007387 */ /* 0x0007e20000100a00 */
[-C--:B------:R-:W-:Y:S01]  /*6eb0*/  LEA.HI.X.SX32 R169, R9, R221.reuse, 0x2, P1 ;  /* 0x000000dd09a97211 */ /* 0x080fe200008f16ff */
[----:B--2---:R-:W2:Y:S01]  /*6ec0*/  LDC R93, c[0x0][0x230] ;  /* 0x00008c00ff5d7b82 */ /* 0x004ea20000000800 */
[-C--:B------:R-:W-:Y:S01]  /*6ed0*/  LEA.HI.X.SX32 R105, R90, R221.reuse, 0x2, P6 ;  /* 0x000000dd5a697211 */ /* 0x080fe200030f16ff */
[----:B------:R4:W-:Y:S01]  /*6ee0*/  STL.64 [R1+0x778], R88 ;  /* 0x0007785801007387 */ /* 0x0009e20000100a00 */
[-C--:B------:R-:W-:Y:S01]  /*6ef0*/  IADD3 R144, P1, R133, R220.reuse, RZ ;  /* 0x000000dc85907210 */ /* 0x080fe20007f3e0ff */
[----:B------:R-:W-:Y:S01]  /*6f00*/  IMAD R16, R152, 0x1f4, RZ ;  /* 0x000001f498107824 */ /* 0x000fe200078e02ff */
[-C--:B------:R-:W-:Y:S01]  /*6f10*/  IADD3 R180, P6, R160, R220.reuse, RZ ;  /* 0x000000dca0b47210 */ /* 0x080fe20007fde0ff */
[----:B------:R1:W-:Y:S01]  /*6f20*/  STL.64 [R1+0x780], R106 ;  /* 0x0007806a01007387 */ /* 0x0003e20000100a00 */
[-C--:B------:R-:W-:Y:S01]  /*6f30*/  LEA.HI.X.SX32 R135, R113, R221.reuse, 0x2, P5 ;  /* 0x000000dd71877211 */ /* 0x080fe200028f16ff */
[----:B------:R-:W2:Y:S01]  /*6f40*/  LDC R92, c[0x0][0x230] ;  /* 0x00008c00ff5c7b82 */ /* 0x000ea20000000800 */
[-C--:B------:R-:W-:Y:S01]  /*6f50*/  IADD3 R148, P5, R166, R220.reuse, RZ ;  /* 0x000000dca6947210 */ /* 0x080fe20007fbe0ff */
[C---:B---3--:R-:W-:Y:S01]  /*6f60*/  IMAD R110, R152.reuse, 0x73, RZ ;  /* 0x00000073986e7824 */ /* 0x048fe200078e02ff */
[-C--:B------:R-:W-:Y:S01]  /*6f70*/  LEA.HI.X.SX32 R145, R91, R221.reuse, 0x2, P1 ;  /* 0x000000dd5b917211 */ /* 0x080fe200008f16ff */
[----:B------:R-:W-:Y:S01]  /*6f80*/  IMAD R111, R152, 0x1d8, RZ ;  /* 0x000001d8986f7824 */ /* 0x000fe200078e02ff */
[-C--:B------:R-:W-:Y:S01]  /*6f90*/  LEA.HI.X.SX32 R181, R94, R221.reuse, 0x2, P6 ;  /* 0x000000dd5eb57211 */ /* 0x080fe200030f16ff */
[----:B----4-:R-:W-:Y:S01]  /*6fa0*/  IMAD R89, R152, 0x6d, RZ ;  /* 0x0000006d98597824 */ /* 0x010fe200078e02ff */
[-C--:B------:R-:W-:Y:S01]  /*6fb0*/  IADD3 R184, P1, R190, R220.reuse, RZ ;  /* 0x000000dcbeb87210 */ /* 0x080fe20007f3e0ff */
[C---:B------:R-:W-:Y:S01]  /*6fc0*/  IMAD R88, R152.reuse, 0x6e, RZ ;  /* 0x0000006e98587824 */ /* 0x040fe200078e02ff */
[-C--:B------:R-:W-:Y:S01]  /*6fd0*/  IADD3 R206, P6, R195, R220.reuse, RZ ;  /* 0x000000dcc3ce7210 */ /* 0x080fe20007fde0ff */
[C---:B-1----:R-:W-:Y:S01]  /*6fe0*/  IMAD R107, R152.reuse, 0x6f, RZ ;  /* 0x0000006f986b7824 */ /* 0x042fe200078e02ff */
[-C--:B------:R-:W-:Y:S01]  /*6ff0*/  LEA.HI.X.SX32 R149, R95, R221.reuse, 0x2, P5 ;  /* 0x000000dd5f957211 */ /* 0x080fe200028f16ff */
[C---:B------:R-:W-:Y:S01]  /*7000*/  IMAD R106, R152.reuse, 0x71, RZ ;  /* 0x00000071986a7824 */ /* 0x040fe200078e02ff */
[-C--:B------:R-:W-:Y:S01]  /*7010*/  IADD3 R200, P5, R249, R220.reuse, RZ ;  /* 0x000000dcf9c87210 */ /* 0x080fe20007fbe0ff */
[----:B------:R-:W-:Y:S01]  /*7020*/  IMAD R245, R152, 0x75, RZ ;  /* 0x0000007598f57824 */ /* 0x000fe200078e02ff */
[-C--:B------:R-:W-:Y:S01]  /*7030*/  LEA.HI.X.SX32 R185, R96, R221.reuse, 0x2, P1 ;  /* 0x000000dd60b97211 */ /* 0x080fe200008f16ff */
[C---:B------:R-:W-:Y:S01]  /*7040*/  IMAD R244, R152.reuse, 0x1dc, RZ ;  /* 0x000001dc98f47824 */ /* 0x040fe200078e02ff */
[-C--:B------:R-:W-:Y:S01]  /*7050*/  LEA.HI.X.SX32 R207, R117, R221.reuse, 0x2, P6 ;  /* 0x000000dd75cf7211 */ /* 0x080fe200030f16ff */
[----:B------:R-:W-:Y:S01]  /*7060*/  IMAD R10, R152, 0x1f8, RZ ;  /* 0x000001f8980a7824 */ /* 0x000fe200078e02ff */
[-C--:B------:R-:W-:Y:S01]  /*7070*/  IADD3 R216, P1, R236, R220.reuse, RZ ;  /* 0x000000dcecd87210 */ /* 0x080fe20007f3e0ff */
[C---:B------:R-:W-:Y:S01]  /*7080*/  IMAD R7, R152.reuse, 0x7f, RZ ;  /* 0x0000007f98077824 */ /* 0x040fe200078e02ff */
[-C--:B------:R-:W-:Y:S01]  /*7090*/  IADD3 R204, P6, R13, R220.reuse, RZ ;  /* 0x000000dc0dcc7210 */ /* 0x080fe20007fde0ff */
[C---:B------:R-:W-:Y:S01]  /*70a0*/  IMAD R9, R152.reuse, 0x7d, RZ ;  /* 0x0000007d98097824 */ /* 0x040fe200078e02ff */
[-C--:B------:R-:W-:Y:S01]  /*70b0*/  LEA.HI.X.SX32 R201, R97, R221.reuse, 0x2, P5 ;  /* 0x000000dd61c97211 */ /* 0x080fe200028f16ff */
[----:B------:R-:W-:Y:S01]  /*70c0*/  IMAD R8, R152, 0x7e, RZ ;  /* 0x0000007e98087824 */ /* 0x000fe200078e02ff */
[-C--:B------:R-:W-:Y:S01]  /*70d0*/  IADD3 R112, P5, R112, R220.reuse, RZ ;  /* 0x000000dc70707210 */ /* 0x080fe20007fbe0ff */
[----:B------:R-:W-:Y:S01]  /*70e0*/  VIADD R6, R4, 0xffffffee ;  /* 0xffffffee04067836 */ /* 0x000fe20000000000 */
[-C--:B------:R-:W-:Y:S01]  /*70f0*/  LEA.HI.X.SX32 R217, R98, R221.reuse, 0x2, P1 ;  /* 0x000000dd62d97211 */ /* 0x080fe200008f16ff */
[----:B------:R-:W-:Y:S01]  /*7100*/  VIADD R5, R4, 0xffffffed ;  /* 0xffffffed04057836 */ /* 0x000fe20000000000 */
[----:B------:R-:W-:Y:S01]  /*7110*/  LEA.HI.X.SX32 R205, R99, R221, 0x2, P6 ;  /* 0x000000dd63cd7211 */ /* 0x000fe200030f16ff */
[----:B------:R-:W-:Y:S01]  /*7120*/  LDGSTS.E [R246+0x4008], desc[UR60][R86.64], !P4 ;  /* 0x0400800056f67fae */ /* 0x000fe2000e12187c */
[----:B------:R-:W-:-:S02]  /*7130*/  IADD3 R136, P1, R136, R220, RZ ;  /* 0x000000dc88887210 */ /* 0x000fc40007f3e0ff */
[-C--:B------:R-:W-:Y:S01]  /*7140*/  IADD3 R116, P6, R116, R220.reuse, RZ ;  /* 0x000000dc74747210 */ /* 0x080fe20007fde0ff */
[----:B------:R-:W-:Y:S01]  /*7150*/  LDGSTS.E [R246+0x400c], desc[UR60][R108.64], !P0 ;  /* 0x0400c0006cf67fae */ /* 0x000fe2000c12187c */
[-C--:B------:R-:W-:Y:S02]  /*7160*/  LEA.HI.X.SX32 R113, R137, R221.reuse, 0x2, P5 ;  /* 0x000000dd89717211 */ /* 0x080fe400028f16ff */
[-C--:B------:R-:W-:Y:S01]  /*7170*/  IADD3 R138, P5, R138, R220.reuse, RZ ;  /* 0x000000dc8a8a7210 */ /* 0x080fe20007fbe0ff */
[----:B------:R-:W-:Y:S01]  /*7180*/  LDGSTS.E [R246+0x8000], desc[UR60][R234.64], !P3 ;  /* 0x08000000eaf67fae */ /* 0x000fe2000d92187c */
[-C--:B------:R-:W-:Y:S02]  /*7190*/  LEA.HI.X.SX32 R137, R100, R221.reuse, 0x2, P1 ;  /* 0x000000dd64897211 */ /* 0x080fe400008f16ff */
[----:B------:R-:W-:Y:S02]  /*71a0*/  LEA.HI.X.SX32 R117, R101, R221, 0x2, P6 ;  /* 0x000000dd65757211 */ /* 0x000fe400030f16ff */
[----:B------:R-:W-:-:S02]  /*71b0*/  IADD3 R142, P1, R142, R220, RZ ;  /* 0x000000dc8e8e7210 */ /* 0x000fc40007f3e0ff */
[-C--:B------:R-:W-:Y:S02]  /*71c0*/  IADD3 R170, P6, R170, R220.reuse, RZ ;  /* 0x000000dcaaaa7210 */ /* 0x080fe40007fde0ff */
[-C--:B------:R-:W-:Y:S02]  /*71d0*/  LEA.HI.X.SX32 R139, R102, R221.reuse, 0x2, P5 ;  /* 0x000000dd668b7211 */ /* 0x080fe400028f16ff */
[-C--:B------:R-:W-:Y:S02]  /*71e0*/  IADD3 R146, P5, R146, R220.reuse, RZ ;  /* 0x000000dc92927210 */ /* 0x080fe40007fbe0ff */
        /* <DEDUP_REMOVED lines=45> */
[-C--:B------:R-:W-:Y:S02]  /*74c0*/  LEA.HI.X.SX32 R187, R160, R221.reuse, 0x2, P5 ;  /* 0x000000dda0bb7211 */ /* 0x080fe400028f16ff */
[-C--:B------:R-:W-:Y:S02]  /*74d0*/  IADD3 R188, P5, R188, R220.reuse, RZ ;  /* 0x000000dcbcbc7210 */ /* 0x080fe40007fbe0ff */
[-C--:B------:R-:W-:Y:S02]  /*74e0*/  LEA.HI.X.SX32 R229, R189, R221.reuse, 0x2, P1 ;  /* 0x000000ddbde57211 */ /* 0x080fe400008f16ff */
[----:B------:R-:W-:Y:S02]  /*74f0*/  LEA.HI.X.SX32 R189, R193, R221, 0x2, P5 ;  /* 0x000000ddc1bd7211 */ /* 0x000fe400028f16ff */
[-C--:B------:R-:W-:Y:S02]  /*7500*/  IADD3 R218, P1, R218, R220.reuse, RZ ;  /* 0x000000dcdada7210 */ /* 0x080fe40007f3e0ff */
[----:B------:R-:W-:-:S02]  /*7510*/  IADD3 R22, P5, R192, R220, RZ ;  /* 0x000000dcc0167210 */ /* 0x000fc40007fbe0ff */
[-C--:B------:R-:W-:Y:S02]  /*7520*/  IADD3 R222, P6, R222, R220.reuse, RZ ;  /* 0x000000dcdede7210 */ /* 0x080fe40007fde0ff */
[-C--:B------:R-:W-:Y:S02]  /*7530*/  LEA.HI.X.SX32 R219, R166, R221.reuse, 0x2, P1 ;  /* 0x000000dda6db7211 */ /* 0x080fe400008f16ff */
[-C--:B------:R-:W-:Y:S02]  /*7540*/  LEA.HI.X.SX32 R23, R241, R221.reuse, 0x2, P5 ;  /* 0x000000ddf1177211 */ /* 0x080fe400028f16ff */
[-C--:B------:R-:W-:Y:S01]  /*7550*/  IADD3 R20, P1, R194, R220.reuse, RZ ;  /* 0x000000dcc2147210 */ /* 0x080fe20007f3e0ff */
[----:B------:R-:W1:Y:S01]  /*7560*/  LDC R241, c[0x0][0x230] ;  /* 0x00008c00fff17b82 */ /* 0x000e620000000800 */
[----:B------:R-:W-:Y:S01]  /*7570*/  IADD3 R98, P5, R240, R220, RZ ;  /* 0x000000dcf0627210 */ /* 0x000fe20007fbe0ff */
[----:B------:R-:W-:Y:S01]  /*7580*/  STL.64 [R1+0x68], R22 ;  /* 0x0000681601007387 */ /* 0x000fe20000100a00 */
[----:B------:R-:W-:-:S02]  /*7590*/  LEA.HI.X.SX32 R223, R191, R221, 0x2, P6 ;  /* 0x000000ddbfdf7211 */ /* 0x000fc400030f16ff */
[-C--:B------:R-:W-:Y:S02]  /*75a0*/  IADD3 R214, P6, R214, R220.reuse, RZ ;  /* 0x000000dcd6d67210 */ /* 0x080fe40007fde0ff */
[-C--:B------:R-:W-:Y:S01]  /*75b0*/  LEA.HI.X.SX32 R21, R247, R221.reuse, 0x2, P1 ;  /* 0x000000ddf7157211 */ /* 0x080fe200008f16ff */
[----:B------:R-:W3:Y:S01]  /*75c0*/  LDC R240, c[0x0][0x230] ;  /* 0x00008c00fff07b82 */ /* 0x000ee20000000800 */
[-C--:B------:R-:W-:Y:S01]  /*75d0*/  LEA.HI.X.SX32 R99, R89, R221.reuse, 0x2, P5 ;  /* 0x000000dd59637211 */ /* 0x080fe200028f16ff */
[----:B------:R-:W-:Y:S01]  /*75e0*/  IMAD R89, R152, 0x1c4, RZ ;  /* 0x000001c498597824 */ /* 0x000fe200078e02ff */
[-C--:B------:R-:W-:Y:S01]  /*75f0*/  IADD3 R100, P1, R242, R220.reuse, RZ ;  /* 0x000000dcf2647210 */ /* 0x080fe20007f3e0ff */
[----:B------:R-:W-:Y:S01]  /*7600*/  STL.64 [R1+0x60], R20 ;  /* 0x0000601401007387 */ /* 0x000fe20000100a00 */
[-C--:B------:R-:W-:Y:S02]  /*7610*/  LEA.HI.X.SX32 R215, R197, R221.reuse, 0x2, P6 ;  /* 0x000000ddc5d77211 */ /* 0x080fe400030f16ff */
[-C--:B------:R-:W-:Y:S01]  /*7620*/  IADD3 R96, P6, R196, R220.reuse, RZ ;  /* 0x000000dcc4607210 */ /* 0x080fe20007fde0ff */
[----:B------:R-:W4:Y:S01]  /*7630*/  LDC R242, c[0x0][0x230] ;  /* 0x00008c00fff27b82 */ /* 0x000f220000000800 */
[-C--:B------:R-:W-:Y:S01]  /*7640*/  LEA.HI.X.SX32 R101, R88, R221.reuse, 0x2, P1 ;  /* 0x000000dd58657211 */ /* 0x080fe200008f16ff */
[C---:B------:R-:W-:Y:S01]  /*7650*/  IMAD R88, R152.reuse, 0x1c8, RZ ;  /* 0x000001c898587824 */ /* 0x040fe200078e02ff */
[----:B------:R-:W-:Y:S01]  /*7660*/  IADD3 R128, P1, R89, R220, RZ ;  /* 0x000000dc59807210 */ /* 0x000fe20007f3e0ff */
[----:B------:R-:W-:Y:S01]  /*7670*/  IMAD R89, R152, 0x1cc, RZ ;  /* 0x000001cc98597824 */ /* 0x000fe200078e02ff */
[----:B------:R-:W-:-:S02]  /*7680*/  LEA.HI.X.SX32 R97, R190, R221, 0x2, P6 ;  /* 0x000000ddbe617211 */ /* 0x000fc400030f16ff */
[-C--:B------:R-:W-:Y:S02]  /*7690*/  IADD3 R126, P5, R252, R220.reuse, RZ ;  /* 0x000000dcfc7e7210 */ /* 0x080fe40007fbe0ff */
[-C--:B------:R-:W-:Y:S01]  /*76a0*/  IADD3 R102, P6, R248, R220.reuse, RZ ;  /* 0x000000dcf8667210 */ /* 0x080fe20007fde0ff */
[----:B------:R-:W4:Y:S01]  /*76b0*/  LDC R252, c[0x0][0x230] ;  /* 0x00008c00fffc7b82 */ /* 0x000f220000000800 */
[-C--:B------:R-:W-:Y:S02]  /*76c0*/  LEA.HI.X.SX32 R127, R195, R221.reuse, 0x2, P5 ;  /* 0x000000ddc37f7211 */ /* 0x080fe400028f16ff */
[-C--:B------:R-:W-:Y:S01]  /*76d0*/  LEA.HI.X.SX32 R103, R107, R221.reuse, 0x2, P6 ;  /* 0x000000dd6b677211 */ /* 0x080fe200030f16ff */
[C---:B------:R-:W-:Y:S01]  /*76e0*/  IMAD R107, R152.reuse, 0x1d0, RZ ;  /* 0x000001d0986b7824 */ /* 0x040fe200078e02ff */
[-C--:B------:R-:W-:Y:S01]  /*76f0*/  IADD3 R132, P5, R89, R220.reuse, RZ ;  /* 0x000000dc59847210 */ /* 0x080fe20007fbe0ff */
[----:B------:R-:W-:Y:S01]  /*7700*/  IMAD R89, R152, 0x1d4, RZ ;  /* 0x000001d498597824 */ /* 0x000fe200078e02ff */
[-C--:B------:R-:W-:Y:S01]  /*7710*/  IADD3 R130, P6, R88, R220.reuse, RZ ;  /* 0x000000dc58827210 */ /* 0x080fe20007fde0ff */
[----:B------:R-:W-:Y:S01]  /*7720*/  IMAD R88, R152, 0x72, RZ ;  /* 0x0000007298587824 */ /* 0x000fe200078e02ff */
[----:B------:R-:W-:Y:S01]  /*7730*/  LEA.HI.X.SX32 R133, R110, R221, 0x2, P5 ;  /* 0x000000dd6e857211 */ /* 0x000fe200028f16ff */
[----:B------:R-:W4:Y:S01]  /*7740*/  LDC R248, c[0x0][0x230] ;  /* 0x00008c00fff87b82 */ /* 0x000f220000000800 */
[----:B------:R-:W-:-:S02]  /*7750*/  IADD3 R164, P5, R111, R220, RZ ;  /* 0x000000dc6fa47210 */ /* 0x000fc40007fbe0ff */
[-C--:B------:R-:W-:Y:S02]  /*7760*/  LEA.HI.X.SX32 R129, R106, R221.reuse, 0x2, P1 ;  /* 0x000000dd6a817211 */ /* 0x080fe400008f16ff */
[-C--:B------:R-:W-:Y:S02]  /*7770*/  IADD3 R160, P1, R107, R220.reuse, RZ ;  /* 0x000000dc6ba07210 */ /* 0x080fe40007f3e0ff */
[-C--:B------:R-:W-:Y:S01]  /*7780*/  LEA.HI.X.SX32 R131, R88, R221.reuse, 0x2, P6 ;  /* 0x000000dd58837211 */ /* 0x080fe200030f16ff */
[----:B------:R-:W-:Y:S01]  /*7790*/  VIADD R88, R4, 0x7f ;  /* 0x0000007f04587836 */ /* 0x000fe20000000000 */
[-C--:B------:R-:W-:Y:S01]  /*77a0*/  IADD3 R162, P6, R89, R220.reuse, RZ ;  /* 0x000000dc59a27210 */ /* 0x080fe20007fde0ff */
[----:B------:R-:W-:Y:S01]  /*77b0*/  IMAD.SHL.U32 R152, R152, 0x80, RZ ;  /* 0x0000008098987824 */ /* 0x000fe200078e00ff */
[----:B------:R-:W-:Y:S01]  /*77c0*/  LEA.HI.X.SX32 R165, R250, R221, 0x2, P5 ;  /* 0x000000ddfaa57211 */ /* 0x000fe200028f16ff */
[----:B------:R-:W4:Y:S01]  /*77d0*/  LDC R89, c[0x0][0x230] ;  /* 0x00008c00ff597b82 */ /* 0x000f220000000800 */
[----:B------:R-:W-:-:S02]  /*77e0*/  IADD3 R192, P5, R239, R220, RZ ;  /* 0x000000dcefc07210 */ /* 0x000fc40007fbe0ff */
[-C--:B------:R-:W-:Y:S02]  /*77f0*/  LEA.HI.X.SX32 R161, R249, R221.reuse, 0x2, P1 ;  /* 0x000000ddf9a17211 */ /* 0x080fe400008f16ff */
[-C--:B------:R-:W-:Y:S02]  /*7800*/  IADD3 R166, P1, R244, R220.reuse, RZ ;  /* 0x000000dcf4a67210 */ /* 0x080fe40007f3e0ff */
[-C--:B------:R-:W-:Y:S01]  /*7810*/  LEA.HI.X.SX32 R163, R245, R221.reuse, 0x2, P6 ;  /* 0x000000ddf5a37211 */ /* 0x080fe200030f16ff */
[----:B------:R-:W4:Y:S01]  /*7820*/  LDC R249, c[0x0][0x230] ;  /* 0x00008c00fff97b82 */ /* 0x000f220000000800 */
[-C--:B------:R-:W-:Y:S02]  /*7830*/  IADD3 R190, P6, R251, R220.reuse, RZ ;  /* 0x000000dcfbbe7210 */ /* 0x080fe40007fde0ff */
[----:B------:R-:W-:Y:S02]  /*7840*/  LEA.HI.X.SX32 R193, R19, R221, 0x2, P5 ;  /* 0x000000dd13c17211 */ /* 0x000fe400028f16ff */
[----:B------:R-:W-:-:S02]  /*7850*/  IADD3 R18, P5, R18, R220, RZ ;  /* 0x000000dc12127210 */ /* 0x000fc40007fbe0ff */
[-C--:B------:R-:W-:Y:S01]  /*7860*/  LEA.HI.X.SX32 R167, R238, R221.reuse, 0x2, P1 ;  /* 0x000000ddeea77211 */ /* 0x080fe200008f16ff */
[----:B------:R-:W4:Y:S01]  /*7870*/  LDC R106, c[0x0][0x230] ;  /* 0x00008c00ff6a7b82 */ /* 0x000f220000000800 */
[-C--:B------:R-:W-:Y:S02]  /*7880*/  IADD3 R194, P1, R237, R220.reuse, RZ ;  /* 0x000000dcedc27210 */ /* 0x080fe40007f3e0ff */
[-C--:B------:R-:W-:Y:S02]  /*7890*/  LEA.HI.X.SX32 R191, R236, R221.reuse, 0x2, P6 ;  /* 0x000000ddecbf7211 */ /* 0x080fe400030f16ff */
[-C--:B------:R-:W-:Y:S02]  /*78a0*/  IADD3 R196, P6, R156, R220.reuse, RZ ;  /* 0x000000dc9cc47210 */ /* 0x080fe40007fde0ff */
[----:B------:R-:W-:Y:S02]  /*78b0*/  LEA.HI.X.SX32 R19, R13, R221, 0x2, P5 ;  /* 0x000000dd0d137211 */ /* 0x000fe400028f16ff */
[----:B------:R-:W-:-:S02]  /*78c0*/  IADD3 R12, P5, R12, R220, RZ ;  /* 0x000000dc0c0c7210 */ /* 0x000fc40007fbe0ff */
[-C--:B------:R-:W-:Y:S01]  /*78d0*/  LEA.HI.X.SX32 R195, R17, R221.reuse, 0x2, P1 ;  /* 0x000000dd11c37211 */ /* 0x080fe200008f16ff */
[----:B------:R-:W-:Y:S01]  /*78e0*/  STL.64 [R1+0x58], R18 ;  /* 0x0000581201007387 */ /* 0x000fe20000100a00 */
[-C--:B------:R-:W-:Y:S02]  /*78f0*/  IADD3 R16, P1, R16, R220.reuse, RZ ;  /* 0x000000dc10107210 */ /* 0x080fe40007f3e0ff */
[-C--:B------:R-:W-:Y:S02]  /*7900*/  LEA.HI.X.SX32 R197, R11, R221.reuse, 0x2, P6 ;  /* 0x000000dd0bc57211 */ /* 0x080fe400030f16ff */
[----:B------:R-:W-:Y:S02]  /*7910*/  IADD3 R10, P6, R10, R220, RZ ;  /* 0x000000dc0a0a7210 */ /* 0x000fe40007fde0ff */
[-C--:B------:R-:W-:Y:S02]  /*7920*/  LEA.HI.X.SX32 R13, R7, R221.reuse, 0x2, P5 ;  /* 0x000000dd070d7211 */ /* 0x080fe400028f16ff */
[----:B------:R-:W4:Y:S01]  /*7930*/  LDC R7, c[0x0][0x230] ;  /* 0x00008c00ff077b82 */ /* 0x000f220000000800 */
[----:B------:R-:W-:-:S02]  /*7940*/  LEA.HI.X.SX32 R17, R9, R221, 0x2, P1 ;  /* 0x000000dd09117211 */ /* 0x000fc400008f16ff */
[----:B------:R-:W-:Y:S01]  /*7950*/  ISETP.GE.U32.AND P1, PT, R6, 0x7fffff6f, PT ;  /* 0x7fffff6f0600780c */ /* 0x000fe20003f26070 */
[----:B--2---:R-:W-:Y:S01]  /*7960*/  VIADD R6, R93, 0xffffffb2 ;  /* 0xffffffb25d067836 */ /* 0x004fe20000000000 */
[----:B------:R-:W-:Y:S01]  /*7970*/  LEA.HI.X.SX32 R11, R8, R221, 0x2, P6 ;  /* 0x000000dd080b7211 */ /* 0x000fe200030f16ff */
[----:B------:R-:W-:Y:S01]  /*7980*/  STL.64 [R1+0x50], R16 ;  /* 0x0000501001007387 */ /* 0x000fe20000100a00 */
[----:B------:R-:W-:Y:S01]  /*7990*/  ISETP.GE.U32.AND P6, PT, R5, 0x7fffff6e, PT ;  /* 0x7fffff6e0500780c */ /* 0x000fe20003fc6070 */
[----:B------:R-:W-:Y:S01]  /*79a0*/  VIADD R5, R92, 0xffffffb1 ;  /* 0xffffffb15c057836 */ /* 0x000fe20000000000 */
[----:B------:R-:W-:Y:S01]  /*79b0*/  ISETP.GE.U32.AND P4, PT, R6, 0x7fffff33, PT ;  /* 0x7fffff330600780c */ /* 0x000fe20003f86070 */
[----:B------:R-:W-:Y:S01]  /*79c0*/  VIADD R6, R15, 0xffffffb0 ;  /* 0xffffffb00f067836 */ /* 0x000fe20000000000 */
[----:B------:R-:W2:Y:S01]  /*79d0*/  LDC R9, c[0x0][0x230] ;  /* 0x00008c00ff097b82 */ /* 0x000ea20000000800 */
[----:B------:R-:W-:Y:S01]  /*79e0*/  STL.64 [R1+0x48], R10 ;  /* 0x0000480a01007387 */ /* 0x000fe20000100a00 */
[----:B------:R-:W-:Y:S01]  /*79f0*/  ISETP.GE.U32.AND P0, PT, R5, 0x7fffff32, PT ;  /* 0x7fffff320500780c */ /* 0x000fe20003f06070 */
[----:B------:R-:W-:Y:S01]  /*7a00*/  VIADD R5, R14, 0xffffff93 ;  /* 0xffffff930e057836 */ /* 0x000fe20000000000 */
[----:B------:R-:W-:Y:S01]  /*7a10*/  ISETP.GE.U32.AND P3, PT, R6, 0x7fffff31, PT ;  /* 0x7fffff310600780c */ /* 0x000fe20003f66070 */
[----:B---3--:R-:W-:Y:S01]  /*7a20*/  VIADD R6, R240, 0xffffff92 ;  /* 0xffffff92f0067836 */ /* 0x008fe20000000000 */
[----:B------:R-:W-:Y:S01]  /*7a30*/  LOP3.LUT R14, R3, 0x40, RZ, 0x3c, !PT ;  /* 0x00000040030e7812 */ /* 0x000fe200078e3cff */
[----:B------:R-:W-:Y:S01]  /*7a40*/  STL.64 [R1+0x40], R12 ;  /* 0x0000400c01007387 */ /* 0x000fe20000100a00 */
[----:B------:R-:W-:Y:S01]  /*7a50*/  ISETP.GE.U32.AND P5, PT, R5, 0x7fffff14, PT ;  /* 0x7fffff140500780c */ /* 0x000fe20003fa6070 */
[----:B-1----:R-:W-:Y:S01]  /*7a60*/  VIADD R5, R241, 0xffffff91 ;  /* 0xffffff91f1057836 */ /* 0x002fe20000000000 */
[----:B------:R-:W1:Y:S01]  /*7a70*/  LDC R8, c[0x0][0x230] ;  /* 0x00008c00ff087b82 */ /* 0x000e620000000800 */
[----:B------:R-:W-:Y:S01]  /*7a80*/  LDGSTS.E [R246+0x8004], desc[UR60][R90.64], !P4 ;  /* 0x080040005af67fae */ /* 0x000fe2000e12187c */
[----:B------:R-:W-:Y:S01]  /*7a90*/  ISETP.GE.U32.AND P4, PT, R6, 0x7fffff13, PT ;  /* 0x7fffff130600780c */ /* 0x000fe20003f86070 */
[----:B----4-:R-:W-:-:S02]  /*7aa0*/  VIADD R6, R7, 0xffffff90 ;  /* 0xffffff9007067836 */ /* 0x010fc40000000000 */
[----:B------:R-:W-:Y:S01]  /*7ab0*/  LDGSTS.E [R246+0x8008], desc[UR60][R122.64], !P0 ;  /* 0x080080007af67fae */ /* 0x000fe2000c12187c */
[----:B------:R-:W-:Y:S01]  /*7ac0*/  ISETP.GE.U32.AND P0, PT, R5, 0x7fffff12, PT ;  /* 0x7fffff120500780c */ /* 0x000fe20003f06070 */
[----:B------:R-:W-:Y:S01]  /*7ad0*/  VIADD R5, R4, 0xffffffec ;  /* 0xffffffec04057836 */ /* 0x000fe20000000000 */
[----:B------:R-:W3:Y:S01]  /*7ae0*/  LDC R7, c[0x0][0x230] ;  /* 0x00008c00ff077b82 */ /* 0x000ee20000000800 */
[----:B------:R-:W-:Y:S01]  /*7af0*/  LDGSTS.E [R246+0x800c], desc[UR60][R94.64], !P3 ;  /* 0x0800c0005ef67fae */ /* 0x000fe2000d92187c */
[----:B------:R-:W-:Y:S02]  /*7b00*/  VIADD R247, R14, UR8 ;  /* 0x000000080ef77c36 */ /* 0x000fe40008000000 */
[----:B------:R-:W-:Y:S01]  /*7b10*/  ISETP.GE.U32.AND P3, PT, R5, 0x7fffff6d, PT ;  /* 0x7fffff6d0500780c */ /* 0x000fe20003f66070 */
[----:B------:R-:W-:Y:S01]  /*7b20*/  LDGSTS.E [R246+0xc000], desc[UR60][R96.64], !P5 ;  /* 0x0c00000060f67fae */ /* 0x000fe2000e92187c */
[----:B------:R-:W-:Y:S01]  /*7b30*/  ISETP.GE.U32.AND P5, PT, R6, 0x7fffff11, PT ;  /* 0x7fffff110600780c */ /* 0x000fe20003fa6070 */
[C---:B------:R-:W-:Y:S01]  /*7b40*/  VIADD R6, R4.reuse, 0xffffffcf ;  /* 0xffffffcf04067836 */ /* 0x040fe20000000000 */
[----:B------:R-:W-:Y:S01]  /*7b50*/  IADD3 R5, R4, -0x32, RZ ;  /* 0xffffffce04057810 */ /* 0x000fe20007ffe0ff */
[----:B------:R-:W-:Y:S01]  /*7b60*/  LDGSTS.E [R246+0xc004], desc[UR60][R98.64], !P4 ;  /* 0x0c00400062f67fae */ /* 0x000fe2000e12187c */
[----:B------:R-:W4:Y:S02]  /*7b70*/  LDC R241, c[0x0][0x230] ;  /* 0x00008c00fff17b82 */ /* 0x000f240000000800 */
[----:B------:R-:W-:Y:S01]  /*7b80*/  ISETP.GE.U32.AND P4, PT, R6, 0x7fffff50, PT ;  /* 0x7fffff500600780c */ /* 0x000fe20003f86070 */
[----:B------:R-:W-:Y:S01]  /*7b90*/  LDGSTS.E [R246+0xc008], desc[UR60][R100.64], !P0 ;  /* 0x0c00800064f67fae */ /* 0x000fe2000c12187c */
[----:B------:R-:W-:Y:S01]  /*7ba0*/  ISETP.GE.U32.AND P0, PT, R5, 0x7fffff4f, PT ;  /* 0x7fffff4f0500780c */ /* 0x000fe20003f06070 */
[----:B------:R-:W-:-:S02]  /*7bb0*/  VIADD R5, R4, 0xffffffcd ;  /* 0xffffffcd04057836 */ /* 0x000fc40000000000 */
[C---:B------:R-:W-:Y:S01]  /*7bc0*/  VIADD R6, R4.reuse, 0xffffffeb ;  /* 0xffffffeb04067836 */ /* 0x040fe20000000000 */
[----:B------:R-:W4:Y:S01]  /*7bd0*/  LDC R240, c[0x0][0x230] ;  /* 0x00008c00fff07b82 */ /* 0x000f220000000800 */
[----:B------:R-:W-:Y:S01]  /*7be0*/  LDGSTS.E [R246+0xc00c], desc[UR60][R102.64], !P5 ;  /* 0x0c00c00066f67fae */ /* 0x000fe2000e92187c */
[----:B------:R-:W-:Y:S01]  /*7bf0*/  ISETP.GE.U32.AND P5, PT, R5, 0x7fffff4e, PT ;  /* 0x7fffff4e0500780c */ /* 0x000fe20003fa6070 */
[C---:B------:R-:W-:Y:S02]  /*7c00*/  VIADD R5, R4.reuse, 0xffffffcc ;  /* 0xffffffcc04057836 */ /* 0x040fe40000000000 */
[----:B------:R-:W-:Y:S03]  /*7c10*/  LDGSTS.E [R247], desc[UR60][R104.64], !P2 ;  /* 0x0000000068f77fae */ /* 0x000fe6000d12187c */
[----:B------:R-:W-:Y:S01]  /*7c20*/  ISETP.GE.U32.AND P2, PT, R5, 0x7fffff4d, PT ;  /* 0x7fffff4d0500780c */ /* 0x000fe20003f46070 */
[----:B------:R-:W-:Y:S01]  /*7c30*/  VIADD R5, R4, 0xffffffea ;  /* 0xffffffea04057836 */ /* 0x000fe20000000000 */
[----:B------:R-:W-:Y:S01]  /*7c40*/  LDGSTS.E [R247+0x4], desc[UR60][R114.64], !P1 ;  /* 0x0000400072f77fae */ /* 0x000fe2000c92187c */
[----:B------:R-:W-:Y:S01]  /*7c50*/  ISETP.GE.U32.AND P1, PT, R6, 0x7fffff6c, PT ;  /* 0x7fffff6c0600780c */ /* 0x000fe20003f26070 */
[----:B--2---:R-:W-:Y:S01]  /*7c60*/  VIADD R6, R9, 0xffffffaf ;  /* 0xffffffaf09067836 */ /* 0x004fe20000000000 */
[----:B------:R-:W2:Y:S01]  /*7c70*/  LDC R15, c[0x0][0x230] ;  /* 0x00008c00ff0f7b82 */ /* 0x000ea20000000800 */
[----:B------:R-:W-:Y:S01]  /*7c80*/  LDGSTS.E [R247+0x8], desc[UR60][R140.64], !P6 ;  /* 0x000080008cf77fae */ /* 0x000fe2000f12187c */
[----:B------:R-:W-:Y:S01]  /*7c90*/  ISETP.GE.U32.AND P6, PT, R5, 0x7fffff6b, PT ;  /* 0x7fffff6b0500780c */ /* 0x000fe20003fc6070 */
[----:B------:R-:W-:-:S02]  /*7ca0*/  VIADD R5, R4, 0xffffffe9 ;  /* 0xffffffe904057836 */ /* 0x000fc40000000000 */
[----:B------:R-:W-:Y:S03]  /*7cb0*/  LDGSTS.E [R247+0xc], desc[UR60][R118.64], !P3 ;  /* 0x0000c00076f77fae */ /* 0x000fe6000d92187c */
[----:B------:R-:W2:Y:S01]  /*7cc0*/  LDC R9, c[0x0][0x230] ;  /* 0x00008c00ff097b82 */ /* 0x000ea20000000800 */
[----:B------:R-:W-:Y:S01]  /*7cd0*/  LDGSTS.E [R247+0x4000], desc[UR60][R112.64], !P4 ;  /* 0x0400000070f77fae */ /* 0x000fe2000e12187c */
[----:B------:R-:W-:Y:S01]  /*7ce0*/  ISETP.GE.U32.AND P4, PT, R6, 0x7fffff30, PT ;  /* 0x7fffff300600780c */ /* 0x000fe20003f86070 */
[----:B-1----:R-:W-:Y:S01]  /*7cf0*/  VIADD R6, R8, 0xffffffae ;  /* 0xffffffae08067836 */ /* 0x002fe20000000000 */
[----:B------:R-:W-:Y:S01]  /*7d00*/  ISETP.GE.U32.AND P3, PT, R5, 0x7fffff6a, PT ;  /* 0x7fffff6a0500780c */ /* 0x000fe20003f66070 */
[----:B------:R-:W-:Y:S01]  /*7d10*/  VIADD R5, R242, 0xffffffad ;  /* 0xffffffadf2057836 */ /* 0x000fe20000000000 */
[----:B------:R-:W-:Y:S02]  /*7d20*/  LDGSTS.E [R247+0x4004], desc[UR60][R136.64], !P0 ;  /* 0x0400400088f77fae */ /* 0x000fe4000c12187c */
[----:B------:R-:W-:Y:S01]  /*7d30*/  ISETP.GE.U32.AND P0, PT, R6, 0x7fffff2f, PT ;  /* 0x7fffff2f0600780c */ /* 0x000fe20003f06070 */
[----:B---3--:R-:W-:Y:S01]  /*7d40*/  VIADD R6, R7, 0xffffffac ;  /* 0xffffffac07067836 */ /* 0x008fe20000000000 */
[----:B------:R-:W-:Y:S01]  /*7d50*/  LDGSTS.E [R247+0x4008], desc[UR60][R116.64], !P5 ;  /* 0x0400800074f77fae */ /* 0x000fe2000e92187c */
[----:B------:R-:W-:Y:S01]  /*7d60*/  ISETP.GE.U32.AND P5, PT, R5, 0x7fffff2e, PT ;  /* 0x7fffff2e0500780c */ /* 0x000fe20003fa6070 */
[----:B----4-:R-:W-:Y:S01]  /*7d70*/  VIADD R5, R241, 0xffffff8f ;  /* 0xffffff8ff1057836 */ /* 0x010fe20000000000 */
[----:B------:R-:W1:Y:S01]  /*7d80*/  LDC R8, c[0x0][0x230] ;  /* 0x00008c00ff087b82 */ /* 0x000e620000000800 */
[----:B------:R-:W-:Y:S01]  /*7d90*/  LDGSTS.E [R247+0x400c], desc[UR60][R138.64], !P2 ;  /* 0x0400c0008af77fae */ /* 0x000fe2000d12187c */
[----:B------:R-:W-:Y:S01]  /*7da0*/  ISETP.GE.U32.AND P2, PT, R6, 0x7fffff2d, PT ;  /* 0x7fffff2d0600780c */ /* 0x000fe20003f46070 */
[----:B------:R-:W-:-:S02]  /*7db0*/  VIADD R6, R240, 0xffffff8e ;  /* 0xffffff8ef0067836 */ /* 0x000fc40000000000 */
[----:B------:R-:W-:Y:S01]  /*7dc0*/  LDGSTS.E [R247+0x8000], desc[UR60][R232.64], !P4 ;  /* 0x08000000e8f77fae */ /* 0x000fe2000e12187c */
[----:B------:R-:W-:Y:S01]  /*7dd0*/  ISETP.GE.U32.AND P4, PT, R5, 0x7fffff10, PT ;  /* 0x7fffff100500780c */ /* 0x000fe20003f86070 */
[----:B------:R-:W-:Y:S01]  /*7de0*/  VIADD R5, R248, 0xffffff8d ;  /* 0xffffff8df8057836 */ /* 0x000fe20000000000 */
[----:B------:R-:W3:Y:S01]  /*7df0*/  LDC R242, c[0x0][0x230] ;  /* 0x00008c00fff27b82 */ /* 0x000ee20000000800 */
[----:B------:R-:W-:Y:S01]  /*7e00*/  LDGSTS.E [R247+0x8004], desc[UR60][R120.64], !P0 ;  /* 0x0800400078f77fae */ /* 0x000fe2000c12187c */
[----:B------:R-:W-:Y:S01]  /*7e10*/  ISETP.GE.U32.AND P0, PT, R6, 0x7fffff0f, PT ;  /* 0x7fffff0f0600780c */ /* 0x000fe20003f06070 */
[----:B--2---:R-:W-:Y:S02]  /*7e20*/  VIADD R6, R9, 0xffffff8c ;  /* 0xffffff8c09067836 */ /* 0x004fe40000000000 */
[----:B------:R-:W-:Y:S01]  /*7e30*/  LDGSTS.E [R247+0x8008], desc[UR60][R154.64], !P5 ;  /* 0x080080009af77fae */ /* 0x000fe2000e92187c */
[----:B------:R-:W-:Y:S01]  /*7e40*/  ISETP.GE.U32.AND P5, PT, R5, 0x7fffff0e, PT ;  /* 0x7fffff0e0500780c */ /* 0x000fe20003fa6070 */
[C---:B------:R-:W-:Y:S01]  /*7e50*/  VIADD R5, R4.reuse, 0xffffffe8 ;  /* 0xffffffe804057836 */ /* 0x040fe20000000000 */
[----:B------:R-:W2:Y:S01]  /*7e60*/  LDC R9, c[0x0][0x230] ;  /* 0x00008c00ff097b82 */ /* 0x000ea20000000800 */
[----:B------:R-:W-:Y:S03]  /*7e70*/  LDGSTS.E [R247+0x800c], desc[UR60][R124.64], !P2 ;  /* 0x0800c0007cf77fae */ /* 0x000fe6000d12187c */
[----:B------:R-:W-:Y:S01]  /*7e80*/  ISETP.GE.U32.AND P2, PT, R5, 0x7fffff69, PT ;  /* 0x7fffff690500780c */ /* 0x000fe20003f46070 */
[----:B------:R-:W-:Y:S01]  /*7e90*/  STL.64 [R1+0x7f0], R108 ;  /* 0x0007f06c01007387 */ /* 0x000fe20000100a00 */
[----:B------:R-:W-:-:S02]  /*7ea0*/  IADD3 R5, R4, -0x36, RZ ;  /* 0xffffffca04057810 */ /* 0x000fc40007ffe0ff */
[----:B------:R-:W4:Y:S01]  /*7eb0*/  LDC R7, c[0x0][0x230] ;  /* 0x00008c00ff077b82 */ /* 0x000f220000000800 */
[----:B------:R-:W-:Y:S01]  /*7ec0*/  LDGSTS.E [R247+0xc000], desc[UR60][R126.64], !P4 ;  /* 0x0c0000007ef77fae */ /* 0x000fe2000e12187c */
[----:B------:R-:W-:Y:S01]  /*7ed0*/  ISETP.GE.U32.AND P4, PT, R6, 0x7fffff0d, PT ;  /* 0x7fffff0d0600780c */ /* 0x000fe20003f86070 */
[----:B------:R-:W-:Y:S02]  /*7ee0*/  VIADD R6, R4, 0xffffffcb ;  /* 0xffffffcb04067836 */ /* 0x000fe40000000000 */
[----:B------:R-:W-:Y:S03]  /*7ef0*/  STL.64 [R1+0x7f8], R234 ;  /* 0x0007f8ea01007387 */ /* 0x000fe60000100a00 */
[----:B------:R-:W4:Y:S01]  /*7f00*/  LDC R241, c[0x0][0x230] ;  /* 0x00008c00fff17b82 */ /* 0x000f220000000800 */
[----:B------:R-:W-:Y:S04]  /*7f10*/  STL.64 [R1+0x800], R90 ;  /* 0x0008005a01007387 */ /* 0x000fe80000100a00 */
[----:B------:R-:W-:Y:S03]  /*7f20*/  STL.64 [R1+0x808], R122 ;  /* 0x0008087a01007387 */ /* 0x000fe60000100a00 */
[----:B------:R-:W4:Y:S01]  /*7f30*/  LDC R240, c[0x0][0x230] ;  /* 0x00008c00fff07b82 */ /* 0x000f220000000800 */
[----:B------:R-:W-:Y:S04]  /*7f40*/  STL.64 [R1+0x810], R94 ;  /* 0x0008105e01007387 */ /* 0x000fe80000100a00 */
[----:B------:R-:W-:Y:S04]  /*7f50*/  STL.64 [R1+0x818], R96 ;  /* 0x0008186001007387 */ /* 0x000fe80000100a00 */
[----:B------:R-:W-:Y:S04]  /*7f60*/  STL.64 [R1+0x820], R98 ;  /* 0x0008206201007387 */ /* 0x000fe80000100a00 */
[----:B------:R-:W-:Y:S04]  /*7f70*/  STL.64 [R1+0x828], R100 ;  /* 0x0008286401007387 */ /* 0x000fe80000100a00 */
[----:B------:R-:W-:Y:S01]  /*7f80*/  LDGSTS.E [R247+0xc004], desc[UR60][R128.64], !P0 ;  /* 0x0c00400080f77fae */ /* 0x000fe2000c12187c */
[----:B------:R-:W-:Y:S01]  /*7f90*/  ISETP.GE.U32.AND P0, PT, R6, 0x7fffff4c, PT ;  /* 0x7fffff4c0600780c */ /* 0x000fe20003f06070 */
[----:B------:R-:W-:-:S02]  /*7fa0*/  VIADD R6, R4, 0xffffffe7 ;  /* 0xffffffe704067836 */ /* 0x000fc40000000000 */
[----:B------:R-:W-:Y:S04]  /*7fb0*/  STL.64 [R1+0x830], R102 ;  /* 0x0008306601007387 */ /* 0x000fe80000100a00 */
[----:B------:R-:W-:Y:S01]  /*7fc0*/  LDGSTS.E [R247+0xc008], desc[UR60][R130.64], !P5 ;  /* 0x0c00800082f77fae */ /* 0x000fe2000e92187c */
[----:B------:R-:W-:Y:S01]  /*7fd0*/  ISETP.GE.U32.AND P5, PT, R5, 0x7fffff4b, PT ;  /* 0x7fffff4b0500780c */ /* 0x000fe20003fa6070 */
[C---:B------:R-:W-:Y:S02]  /*7fe0*/  VIADD R5, R4.reuse, 0xffffffc9 ;  /* 0xffffffc904057836 */ /* 0x040fe40000000000 */
[----:B------:R1:W-:Y:S04]  /*7ff0*/  STL [R1+0x748], R14 ;  /* 0x0007480e01007387 */ /* 0x0003e80000100800 */
[----:B------:R-:W-:Y:S01]  /*8000*/  LDGSTS.E [R247+0xc00c], desc[UR60][R132.64], !P4 ;  /* 0x0c00c00084f77fae */ /* 0x000fe2000e12187c */
[----:B------:R-:W-:Y:S01]  /*8010*/  ISETP.GE.U32.AND P4, PT, R5, 0x7fffff4a, PT ;  /* 0x7fffff4a0500780c */ /* 0x000fe20003f86070 */
[----:B------:R-:W-:-:S02]  /*8020*/  VIADD R5, R4, 0xffffffc8 ;  /* 0xffffffc804057836 */ /* 0x000fc40000000000 */
[----:B------:R-:W-:Y:S01]  /*8030*/  STL.64 [R1+0x838], R104 ;  /* 0x0008386801007387 */ /* 0x000fe20000100a00 */
[----:B-1----:R-:W-:-:S03]  /*8040*/  LOP3.LUT R14, R3, 0x50, RZ, 0x3c, !PT ;  /* 0x00000050030e7812 */ /* 0x002fc600078e3cff */
[----:B------:R-:W-:Y:S02]  /*8050*/  STL.64 [R1+0x840], R114 ;  /* 0x0008407201007387 */ /* 0x000fe40000100a00 */
[----:B------:R-:W-:Y:S02]  /*8060*/  VIADD R248, R14, UR8 ;  /* 0x000000080ef87c36 */ /* 0x000fe40008000000 */
[----:B------:R-:W-:Y:S04]  /*8070*/  STL.64 [R1+0x848], R140 ;  /* 0x0008488c01007387 */ /* 0x000fe80000100a00 */
[----:B------:R-:W-:Y:S01]  /*8080*/  LDGSTS.E [R248], desc[UR60][R134.64], !P1 ;  /* 0x0000000086f87fae */ /* 0x000fe2000c92187c */
[----:B------:R-:W-:Y:S01]  /*8090*/  ISETP.GE.U32.AND P1, PT, R5, 0x7fffff49, PT ;  /* 0x7fffff490500780c */ /* 0x000fe20003f26070 */
[----:B------:R-:W-:-:S02]  /*80a0*/  VIADD R5, R4, 0xffffffe6 ;  /* 0xffffffe604057836 */ /* 0x000fc40000000000 */
[----:B------:R-:W-:Y:S01]  /*80b0*/  LDGSTS.E [R248+0x4], desc[UR60][R144.64], !P6 ;  /* 0x0000400090f87fae */ /* 0x000fe2000f12187c */
[----:B------:R-:W-:Y:S01]  /*80c0*/  ISETP.GE.U32.AND P6, PT, R6, 0x7fffff68, PT ;  /* 0x7fffff680600780c */ /* 0x000fe20003fc6070 */
[----:B--2---:R-:W-:Y:S02]  /*80d0*/  VIADD R6, R9, 0xffffffab ;  /* 0xffffffab09067836 */ /* 0x004fe40000000000 */
[----:B------:R-:W-:Y:S01]  /*80e0*/  LDGSTS.E [R248+0x8], desc[UR60][R180.64], !P3 ;  /* 0x00008000b4f87fae */ /* 0x000fe2000d92187c */
[----:B------:R-:W-:Y:S01]  /*80f0*/  ISETP.GE.U32.AND P3, PT, R5, 0x7fffff67, PT ;  /* 0x7fffff670500780c */ /* 0x000fe20003f66070 */
[----:B------:R-:W-:Y:S01]  /*8100*/  VIADD R5, R4, 0xffffffe5 ;  /* 0xffffffe504057836 */ /* 0x000fe20000000000 */
[----:B------:R-:W1:Y:S01]  /*8110*/  LDC R9, c[0x0][0x230] ;  /* 0x00008c00ff097b82 */ /* 0x000e620000000800 */
[----:B------:R-:W-:Y:S03]  /*8120*/  LDGSTS.E [R248+0xc], desc[UR60][R148.64], !P2 ;  /* 0x0000c00094f87fae */ /* 0x000fe6000d12187c */
[----:B------:R-:W-:Y:S01]  /*8130*/  ISETP.GE.U32.AND P2, PT, R5, 0x7fffff66, PT ;  /* 0x7fffff660500780c */ /* 0x000fe20003f46070 */
[----:B------:R-:W-:Y:S01]  /*8140*/  LDGSTS.E [R248+0x4000], desc[UR60][R142.64], !P0 ;  /* 0x040000008ef87fae */ /* 0x000fe2000c12187c */
[----:B------:R-:W-:Y:S01]  /*8150*/  ISETP.GE.U32.AND P0, PT, R6, 0x7fffff2c, PT ;  /* 0x7fffff2c0600780c */ /* 0x000fe20003f06070 */
[----:B------:R-:W-:-:S02]  /*8160*/  VIADD R6, R8, 0xffffffaa ;  /* 0xffffffaa08067836 */ /* 0x000fc40000000000 */
[----:B---3--:R-:W-:Y:S01]  /*8170*/  VIADD R5, R242, 0xffffffa9 ;  /* 0xffffffa9f2057836 */ /* 0x008fe20000000000 */
[----:B------:R-:W-:Y:S01]  /*8180*/  LDGSTS.E [R248+0x4004], desc[UR60][R170.64], !P5 ;  /* 0x04004000aaf87fae */ /* 0x000fe2000e92187c */
[----:B------:R-:W2:Y:S01]  /*8190*/  LDC R8, c[0x0][0x230] ;  /* 0x00008c00ff087b82 */ /* 0x000ea20000000800 */
[----:B------:R-:W-:Y:S01]  /*81a0*/  ISETP.GE.U32.AND P5, PT, R6, 0x7fffff2b, PT ;  /* 0x7fffff2b0600780c */ /* 0x000fe20003fa6070 */
[----:B----4-:R-:W-:Y:S01]  /*81b0*/  VIADD R6, R7, 0xffffffa8 ;  /* 0xffffffa807067836 */ /* 0x010fe20000000000 */
[----:B------:R-:W-:Y:S01]  /*81c0*/  LDGSTS.E [R248+0x4008], desc[UR60][R146.64], !P4 ;  /* 0x0400800092f87fae */ /* 0x000fe2000e12187c */
[----:B------:R-:W-:Y:S01]  /*81d0*/  ISETP.GE.U32.AND P4, PT, R5, 0x7fffff2a, PT ;  /* 0x7fffff2a0500780c */ /* 0x000fe20003f86070 */
[----:B------:R-:W-:Y:S02]  /*81e0*/  VIADD R5, R241, 0xffffff8b ;  /* 0xffffff8bf1057836 */ /* 0x000fe40000000000 */
        /* <DEDUP_REMOVED lines=13> */
[----:B------:R-:W-:Y:S02]  /*82c0*/  VIADD R5, R4, 0xffffffe4 ;  /* 0xffffffe404057836 */ /* 0x000fe40000000000 */
[----:B------:R-:W-:Y:S03]  /*82d0*/  LDGSTS.E [R248+0x800c], desc[UR60][R158.64], !P1 ;  /* 0x0800c0009ef87fae */ /* 0x000fe6000c92187c */
[----:B------:R-:W-:Y:S01]  /*82e0*/  ISETP.GE.U32.AND P1, PT, R5, 0x7fffff65, PT ;  /* 0x7fffff650500780c */ /* 0x000fe20003f26070 */
[----:B------:R-:W-:Y:S01]  /*82f0*/  LDGSTS.E [R248+0xc000], desc[UR60][R160.64], !P0 ;  /* 0x0c000000a0f87fae */ /* 0x000fe2000c12187c */
[----:B------:R-:W-:Y:S01]  /*8300*/  ISETP.GE.U32.AND P0, PT, R6, 0x7fffff09, PT ;  /* 0x7fffff090600780c */ /* 0x000fe20003f06070 */
[----:B------:R-:W4:Y:S01]  /*8310*/  LDC R9, c[0x0][0x230] ;  /* 0x00008c00ff097b82 */ /* 0x000f220000000800 */
[C---:B------:R-:W-:Y:S01]  /*8320*/  IADD3 R5, R4.reuse, -0x3a, RZ ;  /* 0xffffffc604057810 */ /* 0x040fe20007ffe0ff */
[----:B------:R-:W-:Y:S01]  /*8330*/  STL.64 [R1+0x850], R118 ;  /* 0x0008507601007387 */ /* 0x000fe20000100a00 */
[----:B------:R-:W-:-:S03]  /*8340*/  VIADD R6, R4, 0xffffffc7 ;  /* 0xffffffc704067836 */ /* 0x000fc60000000000 */
[----:B------:R-:W-:Y:S02]  /*8350*/  STL.64 [R1+0x858], R112 ;  /* 0x0008587001007387 */ /* 0x000fe40000100a00 */
[----:B------:R-:W1:Y:S02]  /*8360*/  LDC R240, c[0x0][0x230] ;  /* 0x00008c00fff07b82 */ /* 0x000e640000000800 */
[----:B------:R-:W-:Y:S04]  /*8370*/  STL.64 [R1+0x860], R136 ;  /* 0x0008608801007387 */ /* 0x000fe80000100a00 */
[----:B------:R2:W-:Y:S02]  /*8380*/  STL [R1+0x744], R14 ;  /* 0x0007440e01007387 */ /* 0x0005e40000100800 */
[----:B------:R-:W1:Y:S02]  /*8390*/  LDC R242, c[0x0][0x230] ;  /* 0x00008c00fff27b82 */ /* 0x000e640000000800 */
[----:B------:R-:W-:Y:S01]  /*83a0*/  LDGSTS.E [R248+0xc004], desc[UR60][R162.64], !P5 ;  /* 0x0c004000a2f87fae */ /* 0x000fe2000e92187c */
[----:B------:R-:W-:Y:S01]  /*83b0*/  ISETP.GE.U32.AND P5, PT, R6, 0x7fffff48, PT ;  /* 0x7fffff480600780c */ /* 0x000fe20003fa6070 */
[----:B------:R-:W-:-:S02]  /*83c0*/  VIADD R6, R4, 0xffffffc5 ;  /* 0xffffffc504067836 */ /* 0x000fc40000000000 */
[----:B------:R-:W-:Y:S01]  /*83d0*/  LDGSTS.E [R248+0xc008], desc[UR60][R164.64], !P4 ;  /* 0x0c008000a4f87fae */ /* 0x000fe2000e12187c */
[----:B------:R-:W-:Y:S01]  /*83e0*/  ISETP.GE.U32.AND P4, PT, R5, 0x7fffff47, PT ;  /* 0x7fffff470500780c */ /* 0x000fe20003f86070 */
[----:B------:R-:W-:Y:S01]  /*83f0*/  VIADD R5, R4, 0xffffffc4 ;  /* 0xffffffc404057836 */ /* 0x000fe20000000000 */
[----:B--2---:R-:W-:Y:S01]  /*8400*/  LOP3.LUT R14, R3, 0x60, RZ, 0x3c, !PT ;  /* 0x00000060030e7812 */ /* 0x004fe200078e3cff */
[----:B------:R-:W-:Y:S01]  /*8410*/  LDGSTS.E [R248+0xc00c], desc[UR60][R166.64], !P0 ;  /* 0x0c00c000a6f87fae */ /* 0x000fe2000c12187c */
[----:B------:R-:W-:Y:S01]  /*8420*/  ISETP.GE.U32.AND P0, PT, R6, 0x7fffff46, PT ;  /* 0x7fffff460600780c */ /* 0x000fe20003f06070 */
[----:B------:R-:W-:Y:S02]  /*8430*/  VIADD R6, R4, 0xffffffe2 ;  /* 0xffffffe204067836 */ /* 0x000fe40000000000 */
[----:B------:R-:W-:Y:S01]  /*8440*/  VIADD R249, R14, UR8 ;  /* 0x000000080ef97c36 */ /* 0x000fe20008000000 */
[----:B------:R2:W-:Y:S04]  /*8450*/  STL [R1+0x740], R14 ;  /* 0x0007400e01007387 */ /* 0x0005e80000100800 */
[----:B------:R-:W-:Y:S01]  /*8460*/  LDGSTS.E [R249], desc[UR60][R198.64], !P6 ;  /* 0x00000000c6f97fae */ /* 0x000fe2000f12187c */
[----:B------:R-:W-:Y:S01]  /*8470*/  ISETP.GE.U32.AND P6, PT, R5, 0x7fffff45, PT ;  /* 0x7fffff450500780c */ /* 0x000fe20003fc6070 */
[----:B------:R-:W-:-:S02]  /*8480*/  VIADD R5, R4, 0xffffffe3 ;  /* 0xffffffe304057836 */ /* 0x000fc40000000000 */
[----:B------:R-:W-:Y:S01]  /*8490*/  LDGSTS.E [R249+0x4], desc[UR60][R172.64], !P3 ;  /* 0x00004000acf97fae */ /* 0x000fe2000d92187c */
[----:B--2---:R-:W-:Y:S02]  /*84a0*/  LOP3.LUT R14, R3, 0x70, RZ, 0x3c, !PT ;  /* 0x00000070030e7812 */ /* 0x004fe400078e3cff */
[----:B------:R-:W-:Y:S01]  /*84b0*/  ISETP.GE.U32.AND P3, PT, R5, 0x7fffff64, PT ;  /* 0x7fffff640500780c */ /* 0x000fe20003f66070 */
[----:B------:R-:W-:Y:S01]  /*84c0*/  VIADD R5, R4, 0xffffffe1 ;  /* 0xffffffe104057836 */ /* 0x000fe20000000000 */
[----:B------:R-:W-:Y:S01]  /*84d0*/  LDGSTS.E [R249+0x8], desc[UR60][R168.64], !P2 ;  /* 0x00008000a8f97fae */ /* 0x000fe2000d12187c */
[----:B------:R-:W-:Y:S01]  /*84e0*/  ISETP.GE.U32.AND P2, PT, R6, 0x7fffff63, PT ;  /* 0x7fffff630600780c */ /* 0x000fe20003f46070 */
[----:B------:R-:W-:Y:S02]  /*84f0*/  VIADD R6, R8, 0xffffffa7 ;  /* 0xffffffa708067836 */ /* 0x000fe40000000000 */
[----:B------:R-:W-:Y:S01]  /*8500*/  LDGSTS.E [R249+0xc], desc[UR60][R184.64], !P1 ;  /* 0x0000c000b8f97fae */ /* 0x000fe2000c92187c */
[----:B------:R-:W-:Y:S01]  /*8510*/  ISETP.GE.U32.AND P1, PT, R5, 0x7fffff62, PT ;  /* 0x7fffff620500780c */ /* 0x000fe20003f26070 */
[----:B----4-:R-:W-:Y:S01]  /*8520*/  VIADD R5, R9, 0xffffffa6 ;  /* 0xffffffa609057836 */ /* 0x010fe20000000000 */
[----:B------:R-:W2:Y:S01]  /*8530*/  LDC R8, c[0x0][0x230] ;  /* 0x00008c00ff087b82 */ /* 0x000ea20000000800 */
[----:B------:R-:W-:Y:S01]  /*8540*/  LDGSTS.E [R249+0x4000], desc[UR60][R176.64], !P5 ;  /* 0x04000000b0f97fae */ /* 0x000fe2000e92187c */
[----:B------:R-:W-:Y:S01]  /*8550*/  ISETP.GE.U32.AND P5, PT, R6, 0x7fffff28, PT ;  /* 0x7fffff280600780c */ /* 0x000fe20003fa6070 */
[----:B---3--:R-:W-:-:S02]  /*8560*/  VIADD R6, R7, 0xffffffa5 ;  /* 0xffffffa507067836 */ /* 0x008fc40000000000 */
[----:B------:R-:W-:Y:S01]  /*8570*/  LDGSTS.E [R249+0x4004], desc[UR60][R202.64], !P4 ;  /* 0x04004000caf97fae */ /* 0x000fe2000e12187c */
[----:B------:R-:W-:Y:S01]  /*8580*/  ISETP.GE.U32.AND P4, PT, R5, 0x7fffff27, PT ;  /* 0x7fffff270500780c */ /* 0x000fe20003f86070 */
[----:B-1----:R-:W-:Y:S01]  /*8590*/  VIADD R5, R241, 0xffffffa4 ;  /* 0xffffffa4f1057836 */ /* 0x002fe20000000000 */
[----:B------:R-:W1:Y:S01]  /*85a0*/  LDC R7, c[0x0][0x230] ;  /* 0x00008c00ff077b82 */ /* 0x000e620000000800 */
        /* <DEDUP_REMOVED lines=15> */
[----:B------:R-:W-:Y:S02]  /*86a0*/  VIADD R242, R14, UR8 ;  /* 0x000000080ef27c36 */ /* 0x000fe40008000000 */
[----:B------:R-:W-:Y:S01]  /*86b0*/  ISETP.GE.U32.AND P0, PT, R5, 0x7fffff61, PT ;  /* 0x7fffff610500780c */ /* 0x000fe20003f06070 */
[----:B------:R-:W-:Y:S01]  /*86c0*/  LDGSTS.E [R249+0x800c], desc[UR60][R188.64], !P6 ;  /* 0x0800c000bcf97fae */ /* 0x000fe2000f12187c */
[----:B------:R-:W-:Y:S01]  /*86d0*/  ISETP.GE.U32.AND P6, PT, R6, 0x7fffff06, PT ;  /* 0x7fffff060600780c */ /* 0x000fe20003fc6070 */
[----:B--2---:R-:W-:Y:S01]  /*86e0*/  VIADD R6, R8, 0xffffff84 ;  /* 0xffffff8408067836 */ /* 0x004fe20000000000 */
[----:B------:R-:W2:Y:S01]  /*86f0*/  LDC R9, c[0x0][0x230] ;  /* 0x00008c00ff097b82 */ /* 0x000ea20000000800 */
[----:B------:R-:W-:Y:S01]  /*8700*/  LDGSTS.E [R249+0xc000], desc[UR60][R190.64], !P5 ;  /* 0x0c000000bef97fae */ /* 0x000fe2000e92187c */
[----:B------:R-:W-:-:S03]  /*8710*/  VIADD R5, R4, 0xffffffc3 ;  /* 0xffffffc304057836 */ /* 0x000fc60000000000 */
[----:B------:R-:W-:Y:S01]  /*8720*/  LDGSTS.E [R249+0xc004], desc[UR60][R192.64], !P4 ;  /* 0x0c004000c0f97fae */ /* 0x000fe2000e12187c */
[----:B------:R-:W-:Y:S01]  /*8730*/  ISETP.GE.U32.AND P4, PT, R6, 0x7fffff05, PT ;  /* 0x7fffff050600780c */ /* 0x000fe20003f86070 */
[C---:B------:R-:W-:Y:S01]  /*8740*/  VIADD R6, R4.reuse, 0xffffffc1 ;  /* 0xffffffc104067836 */ /* 0x040fe20000000000 */
[----:B------:R-:W4:Y:S01]  /*8750*/  LDC R8, c[0x0][0x230] ;  /* 0x00008c00ff087b82 */ /* 0x000f220000000800 */
[----:B------:R-:W-:Y:S01]  /*8760*/  ISETP.GE.U32.AND P5, PT, R5, 0x7fffff44, PT ;  /* 0x7fffff440500780c */ /* 0x000fe20003fa6070 */
[----:B------:R3:W-:Y:S01]  /*8770*/  STL [R1+0x73c], R14 ;  /* 0x00073c0e01007387 */ /* 0x0007e20000100800 */
[----:B------:R-:W-:-:S03]  /*8780*/  IADD3 R5, R4, -0x3e, RZ ;  /* 0xffffffc204057810 */ /* 0x000fc60007ffe0ff */
[----:B------:R-:W-:Y:S01]  /*8790*/  LDGSTS.E [R249+0xc008], desc[UR60][R194.64], !P6 ;  /* 0x0c008000c2f97fae */ /* 0x000fe2000f12187c */
[----:B------:R-:W-:Y:S01]  /*87a0*/  ISETP.GE.U32.AND P6, PT, R5, 0x7fffff43, PT ;  /* 0x7fffff430500780c */ /* 0x000fe20003fc6070 */
[----:B------:R-:W2:Y:S01]  /*87b0*/  LDC R252, c[0x0][0x230] ;  /* 0x00008c00fffc7b82 */ /* 0x000ea20000000800 */
[----:B------:R-:W-:Y:S01]  /*87c0*/  VIADD R5, R4, 0xffffffc0 ;  /* 0xffffffc004057836 */ /* 0x000fe20000000000 */
[----:B------:R-:W-:Y:S04]  /*87d0*/  STL [R1+0x354], R88 ;  /* 0x0003545801007387 */ /* 0x000fe80000100800 */
[----:B------:R-:W-:Y:S01]  /*87e0*/  LDGSTS.E [R249+0xc00c], desc[UR60][R196.64], !P4 ;  /* 0x0c00c000c4f97fae */ /* 0x000fe2000e12187c */
[----:B------:R-:W-:Y:S01]  /*87f0*/  ISETP.GE.U32.AND P4, PT, R6, 0x7fffff42, PT ;  /* 0x7fffff420600780c */ /* 0x000fe20003f86070 */
[----:B-1----:R-:W-:Y:S01]  /*8800*/  VIADD R6, R7, 0xffffffa3 ;  /* 0xffffffa307067836 */ /* 0x002fe20000000000 */
[----:B---3--:R-:W1:Y:S01]  /*8810*/  LDC R14, c[0x0][0x230] ;  /* 0x00008c00ff0e7b82 */ /* 0x008e620000000800 */
[----:B------:R-:W-:Y:S01]  /*8820*/  LDGSTS.E [R242], desc[UR60][R206.64], !P3 ;  /* 0x00000000cef27fae */ /* 0x000fe2000d92187c */
[----:B------:R-:W-:Y:S01]  /*8830*/  ISETP.GE.U32.AND P3, PT, R5, 0x7fffff41, PT ;  /* 0x7fffff410500780c */ /* 0x000fe20003f66070 */
[----:B------:R-:W-:-:S02]  /*8840*/  VIADD R5, R240, 0xffffffa2 ;  /* 0xffffffa2f0057836 */ /* 0x000fc40000000000 */
[----:B------:R-:W-:Y:S01]  /*8850*/  LDGSTS.E [R242+0x4], desc[UR60][R200.64], !P2 ;  /* 0x00004000c8f27fae */ /* 0x000fe2000d12187c */
[----:B------:R-:W-:Y:S01]  /*8860*/  ISETP.GE.U32.AND P2, PT, R6, 0x7fffff24, PT ;  /* 0x7fffff240600780c */ /* 0x000fe20003f46070 */
[----:B----4-:R-:W-:Y:S01]  /*8870*/  VIADD R6, R8, 0xffffffa1 ;  /* 0xffffffa108067836 */ /* 0x010fe20000000000 */
[----:B------:R-:W3:Y:S01]  /*8880*/  LDC R7, c[0x0][0x230] ;  /* 0x00008c00ff077b82 */ /* 0x000ee20000000800 */
[----:B------:R-:W-:Y:S01]  /*8890*/  LDGSTS.E [R242+0x8], desc[UR60][R216.64], !P1 ;  /* 0x00008000d8f27fae */ /* 0x000fe2000c92187c */
[----:B------:R-:W-:Y:S01]  /*88a0*/  ISETP.GE.U32.AND P1, PT, R5, 0x7fffff23, PT ;  /* 0x7fffff230500780c */ /* 0x000fe20003f26070 */
[----:B--2---:R-:W-:Y:S02]  /*88b0*/  VIADD R5, R9, 0xffffffa0 ;  /* 0xffffffa009057836 */ /* 0x004fe40000000000 */
[----:B------:R-:W-:Y:S01]  /*88c0*/  LDGSTS.E [R242+0xc], desc[UR60][R204.64], !P0 ;  /* 0x0000c000ccf27fae */ /* 0x000fe2000c12187c */
[----:B------:R-:W-:Y:S01]  /*88d0*/  ISETP.GE.U32.AND P0, PT, R6, 0x7fffff22, PT ;  /* 0x7fffff220600780c */ /* 0x000fe20003f06070 */
[----:B------:R-:W-:Y:S01]  /*88e0*/  VIADD R6, R241, 0xffffff83 ;  /* 0xffffff83f1067836 */ /* 0x000fe20000000000 */
[----:B------:R-:W2:Y:S01]  /*88f0*/  LDC R8, c[0x0][0x230] ;  /* 0x00008c00ff087b82 */ /* 0x000ea20000000800 */
[----:B------:R-:W-:Y:S01]  /*8900*/  LDGSTS.E [R242+0x4000], desc[UR60][R212.64], !P5 ;  /* 0x04000000d4f27fae */ /* 0x000fe2000e92187c */
[----:B------:R-:W-:Y:S01]  /*8910*/  ISETP.GE.U32.AND P5, PT, R5, 0x7fffff21, PT ;  /* 0x7fffff210500780c */ /* 0x000fe20003fa6070 */
[----:B------:R-:W-:-:S02]  /*8920*/  VIADD R5, R252, 0xffffff82 ;  /* 0xffffff82fc057836 */ /* 0x000fc40000000000 */
[----:B------:R-:W-:Y:S01]  /*8930*/  LDGSTS.E [R242+0x4004], desc[UR60][R210.64], !P6 ;  /* 0x04004000d2f27fae */ /* 0x000fe2000f12187c */
[----:B------:R-:W-:Y:S02]  /*8940*/  ISETP.GE.U32.AND P6, PT, R6, 0x7fffff04, PT ;  /* 0x7fffff040600780c */ /* 0x000fe40003fc6070 */
[----:B------:R-:W4:Y:S01]  /*8950*/  LDC R9, c[0x0][0x230] ;  /* 0x00008c00ff097b82 */ /* 0x000f220000000800 */
[----:B------:R-:W-:Y:S01]  /*8960*/  LDGSTS.E [R242+0x4008], desc[UR60][R208.64], !P4 ;  /* 0x04008000d0f27fae */ /* 0x000fe2000e12187c */
[----:B------:R-:W-:-:S03]  /*8970*/  ISETP.GE.U32.AND P4, PT, R5, 0x7fffff03, PT ;  /* 0x7fffff030500780c */ /* 0x000fc60003f86070 */
[----:B------:R-:W-:Y:S01]  /*8980*/  LDGSTS.E [R242+0x400c], desc[UR60][R224.64], !P3 ;  /* 0x0400c000e0f27fae */ /* 0x000fe2000d92187c */
[----:B------:R-:W-:Y:S01]  /*8990*/  ISETP.GT.AND P3, PT, R88, 0x7f, PT ;  /* 0x0000007f5800780c */ /* 0x000fe20003f64270 */
[----:B---3--:R-:W-:Y:S02]  /*89a0*/  VIADD R6, R7, 0xffffff80 ;  /* 0xffffff8007067836 */ /* 0x008fe40000000000 */
[----:B------:R-:W-:Y:S01]  /*89b0*/  LDGSTS.E [R242+0x8000], desc[UR60][R218.64], !P2 ;  /* 0x08000000daf27fae */ /* 0x000fe2000d12187c */
[C---:B------:R-:W-:Y:S01]  /*89c0*/  ISETP.GE.AND P2, PT, R157.reuse, R7, PT ;  /* 0x000000079d00720c */ /* 0x040fe20003f46270 */
[----:B------:R-:W3:Y:S01]  /*89d0*/  LDC R240, c[0x0][0x230] ;  /* 0x00008c00fff07b82 */ /* 0x000ee20000000800 */
[----:B------:R-:W-:Y:S01]  /*89e0*/  SEL R4, RZ, 0x4, !P3 ;  /* 0x00000004ff047807 */ /* 0x000fe20005800000 */
[----:B------:R-:W-:Y:S01]  /*89f0*/  LDGSTS.E [R242+0x8004], desc[UR60][R214.64], !P1 ;  /* 0x08004000d6f27fae */ /* 0x000fe2000c92187c */
[----:B------:R-:W-:Y:S01]  /*8a00*/  ISETP.GE.AND P3, PT, R157, R6, PT ;  /* 0x000000069d00720c */ /* 0x000fe20003f66270 */
[----:B--2---:R-:W-:Y:S01]  /*8a10*/  VIADD R7, R8, 0xffffff81 ;  /* 0xffffff8108077836 */ /* 0x004fe20000000000 */
[----:B------:R-:W-:Y:S01]  /*8a20*/  SEL R5, R4, RZ, !P2 ;  /* 0x000000ff04057207 */ /* 0x000fe20005000000 */
[----:B------:R-:W-:Y:S01]  /*8a30*/  LDGSTS.E [R242+0x8008], desc[UR60][R22.64], !P0 ;  /* 0x0800800016f27fae */ /* 0x000fe2000c12187c */
[----:B------:R-:W-:Y:S01]  /*8a40*/  SEL R4, RZ, 0x4, P3 ;  /* 0x00000004ff047807 */ /* 0x000fe20001800000 */
[----:B------:R-:W2:Y:S01]  /*8a50*/  LDC R241, c[0x0][0x230] ;  /* 0x00008c00fff17b82 */ /* 0x000ea20000000800 */
[----:B------:R-:W-:Y:S01]  /*8a60*/  ISETP.GE.U32.AND P3, PT, R7, 0x7fffff02, PT ;  /* 0x7fffff020700780c */ /* 0x000fe20003f66070 */
[----:B------:R1:W-:Y:S01]  /*8a70*/  LDGSTS.E [R242+0x800c], desc[UR60][R20.64], !P5 ;  /* 0x0800c00014f27fae */ /* 0x0003e2000e92187c */
[----:B------:R-:W-:-:S02]  /*8a80*/  ISETP.GT.AND P2, PT, R88, 0xff, PT ;  /* 0x000000ff5800780c */ /* 0x000fc40003f44270 */
[----:B------:R-:W-:Y:S01]  /*8a90*/  ISETP.GE.U32.AND P1, PT, R6, 0x7fffff01, PT ;  /* 0x7fffff010600780c */ /* 0x000fe20003f26070 */
[----:B------:R-:W-:Y:S01]  /*8aa0*/  LDGSTS.E [R242+0xc000], desc[UR60][R18.64], !P6 ;  /* 0x0c00000012f27fae */ /* 0x000fe2000f12187c */
[----:B------:R-:W-:Y:S01]  /*8ab0*/  SEL R4, R4, RZ, P2 ;  /* 0x000000ff04047207 */ /* 0x000fe20001000000 */
[----:B------:R-:W1:Y:S01]  /*8ac0*/  LDC R252, c[0x0][0x230] ;  /* 0x00008c00fffc7b82 */ /* 0x000e620000000800 */
[----:B------:R-:W-:Y:S01]  /*8ad0*/  ISETP.NE.U32.AND P2, PT, R5, RZ, PT ;  /* 0x000000ff0500720c */ /* 0x000fe20003f45070 */
[----:B------:R-:W-:Y:S01]  /*8ae0*/  LDGSTS.E [R242+0xc004], desc[UR60][R16.64], !P4 ;  /* 0x0c00400010f27fae */ /* 0x000fe2000e12187c */
[----:B------:R-:W-:Y:S01]  /*8af0*/  ISETP.NE.U32.AND P0, PT, R4, RZ, PT ;  /* 0x000000ff0400720c */ /* 0x000fe20003f05070 */
[----:B----4-:R-:W-:Y:S02]  /*8b00*/  VIADD R4, R9, 0xffffff7f ;  /* 0xffffff7f09047836 */ /* 0x010fe40000000000 */
[----:B------:R-:W-:Y:S01]  /*8b10*/  LDGSTS.E [R242+0xc008], desc[UR60][R10.64], !P3 ;  /* 0x0c0080000af27fae */ /* 0x000fe2000d92187c */
[----:B---3--:R-:W-:-:S03]  /*8b20*/  VIADD R5, R240, 0xffffff7e ;  /* 0xffffff7ef0057836 */ /* 0x008fc60000000000 */
[----:B------:R-:W3:Y:S01]  /*8b30*/  LDL.64 R156, [R1+0x228] ;  /* 0x00022800019c7983 */ /* 0x000ee20000100a00 */
[----:B------:R-:W-:Y:S01]  /*8b40*/  ISETP.GE.U32.AND P5, PT, R4, 0x7fffff00, PT ;  /* 0x7fffff000400780c */ /* 0x000fe20003fa6070 */
[----:B------:R-:W-:Y:S01]  /*8b50*/  VIADD R4, R15, 0xffffff7d ;  /* 0xffffff7d0f047836 */ /* 0x000fe20000000000 */
[----:B------:R-:W-:Y:S01]  /*8b60*/  ISETP.GE.U32.AND P6, PT, R5, 0x7ffffeff, PT ;  /* 0x7ffffeff0500780c */ /* 0x000fe20003fc6070 */
[----:B------:R-:W-:Y:S01]  /*8b70*/  LDGSTS.E [R242+0xc00c], desc[UR60][R12.64], !P1 ;  /* 0x0c00c0000cf27fae */ /* 0x000fe2000c92187c */
[----:B------:R-:W-:Y:S01]  /*8b80*/  LOP3.LUT R7, R2, 0x30, RZ, 0x3c, !PT ;  /* 0x0000003002077812 */ /* 0x000fe200078e3cff */
[----:B--2---:R-:W-:Y:S01]  /*8b90*/  VIADD R5, R241, 0xffffff7c ;  /* 0xffffff7cf1057836 */ /* 0x004fe20000000000 */
[----:B------:R-:W-:Y:S01]  /*8ba0*/  ISETP.GE.U32.AND P4, PT, R4, 0x7ffffefe, PT ;  /* 0x7ffffefe0400780c */ /* 0x000fe20003f86070 */
[----:B------:R-:W2:Y:S01]  /*8bb0*/  LDL.64 R10, [R1+0x268] ;  /* 0x00026800010a7983 */ /* 0x000ea20000100a00 */
[----:B-1----:R-:W-:Y:S01]  /*8bc0*/  IADD3 R4, R14, -0x85, RZ ;  /* 0xffffff7b0e047810 */ /* 0x002fe20007ffe0ff */
[----:B------:R-:W1:Y:S01]  /*8bd0*/  LDC R21, c[0x0][0x230] ;  /* 0x00008c00ff157b82 */ /* 0x000e620000000800 */
[C---:B------:R-:W-:Y:S01]  /*8be0*/  LOP3.LUT R15, R2.reuse, 0x60, RZ, 0x3c, !PT ;  /* 0x00000060020f7812 */ /* 0x040fe200078e3cff */
[----:B------:R-:W0:Y:S01]  /*8bf0*/  LDGDEPBAR ;  /* 0x00000000000079af */ /* 0x000e220000000000 */
[----:B------:R-:W-:-:S02]  /*8c00*/  LOP3.LUT R14, R2, 0x70, RZ, 0x3c, !PT ;  /* 0x00000070020e7812 */ /* 0x000fc400078e3cff */
[----:B------:R-:W-:Y:S01]  /*8c10*/  ISETP.GE.U32.AND P3, PT, R5, 0x7ffffefd, PT ;  /* 0x7ffffefd0500780c */ /* 0x000fe20003f66070 */
[----:B------:R4:W-:Y:S01]  /*8c20*/  STL.64 [R1+0x768], R2 ;  /* 0x0007680201007387 */ /* 0x0009e20000100a00 */
[----:B------:R-:W-:Y:S01]  /*8c30*/  ISETP.GE.U32.AND P1, PT, R4, 0x7ffffefc, PT ;  /* 0x7ffffefc0400780c */ /* 0x000fe20003f26070 */
[C---:B------:R-:W-:Y:S01]  /*8c40*/  VIADD R4, R2.reuse, UR8 ;  /* 0x0000000802047c36 */ /* 0x040fe20008000000 */
[C---:B------:R-:W-:Y:S01]  /*8c50*/  LOP3.LUT R5, R2.reuse, 0x10, RZ, 0x3c, !PT ;  /* 0x0000001002057812 */ /* 0x040fe200078e3cff */
[----:B------:R-:W3:Y:S01]  /*8c60*/  LDL.64 R12, [R1+0x1e8] ;  /* 0x0001e800010c7983 */ /* 0x000ee20000100a00 */
[C---:B------:R-:W-:Y:S01]  /*8c70*/  LOP3.LUT R6, R2.reuse, 0x20, RZ, 0x3c, !PT ;  /* 0x0000002002067812 */ /* 0x040fe200078e3cff */
[----:B------:R-:W-:Y:S01]  /*8c80*/  VIADD R240, R15, UR8 ;  /* 0x000000080ff07c36 */ /* 0x000fe20008000000 */
[----:B------:R-:W-:Y:S01]  /*8c90*/  LOP3.LUT R8, R2, 0x40, RZ, 0x3c, !PT ;  /* 0x0000004002087812 */ /* 0x000fe200078e3cff */
[----:B------:R-:W-:Y:S01]  /*8ca0*/  VIADD R241, R14, UR8 ;  /* 0x000000080ef17c36 */ /* 0x000fe20008000000 */
[----:B------:R-:W-:Y:S01]  /*8cb0*/  LOP3.LUT R9, R2, 0x50, RZ, 0x3c, !PT ;  /* 0x0000005002097812 */ /* 0x000fe200078e3cff */
[----:B------:R-:W-:Y:S01]  /*8cc0*/  IMAD.WIDE R14, R152, 0x4, R220 ;  /* 0x00000004980e7825 */ /* 0x000fe200078e02dc */
[----:B------:R-:W1:Y:S01]  /*8cd0*/  LDC R20, c[0x0][0x230] ;  /* 0x00008c00ff147b82 */ /* 0x000e620000000800 */
[----:B----4-:R-:W4:Y:S04]  /*8ce0*/  LDL.LU.64 R2, [R1+0xb0] ;  /* 0x0000b00001027983 */ /* 0x010f280000300a00 */
[----:B------:R-:W4:Y:S03]  /*8cf0*/  LDL.64 R220, [R1+0x1a8] ;  /* 0x0001a80001dc7983 */ /* 0x000f260000100a00 */
[----:B------:R-:W1:Y:S01]  /*8d00*/  LDC R88, c[0x0][0x230] ;  /* 0x00008c00ff587b82 */ /* 0x000e620000000800 */
[----:B------:R-:W4:Y:S04]  /*8d10*/  LDL.64 R136, [R1+0x168] ;  /* 0x0001680001887983 */ /* 0x000f280000100a00 */
        /* <DEDUP_REMOVED lines=14> */
[----:B--2---:R-:W-:Y:S04]  /*8e00*/  LDGSTS.E [R4+0x30000], desc[UR60][R10.64], P2 ;  /* 0x300000000a047fae */ /* 0x004fe8000912187c */
[----:B---3--:R-:W-:Y:S04]  /*8e10*/  LDGSTS.E [R4+0x30400], desc[UR60][R156.64], P2 ;  /* 0x304000009c047fae */ /* 0x008fe8000912187c */
[----:B------:R-:W2:Y:S04]  /*8e20*/  LDL.64 R10, [R1+0x160] ;  /* 0x00016000010a7983 */ /* 0x000ea80000100a00 */
[----:B------:R-:W3:Y:S01]  /*8e30*/  LDL.64 R156, [R1+0x158] ;  /* 0x00015800019c7983 */ /* 0x000ee20000100a00 */
[----:B------:R-:W-:-:S03]  /*8e40*/  VIADD R5, R5, UR8 ;  /* 0x0000000805057c36 */ /* 0x000fc60008000000 */
[----:B------:R1:W-:Y:S04]  /*8e50*/  STL.64 [R1+0x270], R14 ;  /* 0x0002700e01007387 */ /* 0x0003e80000100a00 */
[----:B------:R-:W-:Y:S04]  /*8e60*/  LDGSTS.E [R4+0x30800], desc[UR60][R12.64], P2 ;  /* 0x308000000c047fae */ /* 0x000fe8000912187c */
[----:B------:R-:W3:Y:S04]  /*8e70*/  LDL.64 R108, [R1+0x118] ;  /* 0x00011800016c7983 */ /* 0x000ee80000100a00 */
[----:B----4-:R-:W-:Y:S04]  /*8e80*/  LDGSTS.E [R4+0x30c00], desc[UR60][R220.64], P2 ;  /* 0x30c00000dc047fae */ /* 0x010fe8000912187c */
[----:B------:R-:W4:Y:S04]  /*8e90*/  LDL.64 R110, [R1+0xd8] ;  /* 0x0000d800016e7983 */ /* 0x000f280000100a00 */
[----:B------:R-:W-:Y:S04]  /*8ea0*/  LDGSTS.E [R4+0x31000], desc[UR60][R136.64], P2 ;  /* 0x3100000088047fae */ /* 0x000fe8000912187c */
        /* <DEDUP_REMOVED lines=14> */
[----:B------:R-:W4:Y:S01]  /*8f90*/  LDL.64 R12, [R1+0xd0] ;  /* 0x0000d000010c7983 */ /* 0x000f220000100a00 */
[----:B------:R-:W-:-:S02]  /*8fa0*/  VIADD R6, R6, UR8 ;  /* 0x0000000806067c36 */ /* 0x000fc40008000000 */
[----:B------:R-:W-:Y:S01]  /*8fb0*/  VIADD R7, R7, UR8 ;  /* 0x0000000807077c36 */ /* 0x000fe20008000000 */
[----:B------:R-:W4:Y:S04]  /*8fc0*/  LDL.64 R136, [R1+0x1c8] ;  /* 0x0001c80001887983 */ /* 0x000f280000100a00 */
[----:B------:R-:W4:Y:S04]  /*8fd0*/  LDL.64 R112, [R1+0x188] ;  /* 0x0001880001707983 */ /* 0x000f280000100a00 */
[----:B------:R-:W4:Y:S04]  /*8fe0*/  LDL.64 R118, [R1+0x148] ;  /* 0x0001480001767983 */ /* 0x000f280000100a00 */
[----:B------:R-:W4:Y:S04]  /*8ff0*/  LDL.64 R140, [R1+0x108] ;  /* 0x00010800018c7983 */ /* 0x000f280000100a00 */
[----:B------:R-:W4:Y:S04]  /*9000*/  LDL.64 R114, [R1+0xc8] ;  /* 0x0000c80001727983 */ /* 0x000f280000100a00 */
[----:B------:R-:W4:Y:S04]  /*9010*/  LDL.64 R104, [R1+0x88] ;  /* 0x0000880001687983 */ /* 0x000f280000100a00 */
[----:B------:R-:W4:Y:S04]  /*9020*/  LDL.64 R102, [R1+0x240] ;  /* 0x0002400001667983 */ /* 0x000f280000100a00 */
[----:B------:R-:W4:Y:S01]  /*9030*/  LDL.64 R100, [R1+0x200] ;  /* 0x0002000001647983 */ /* 0x000f220000100a00 */
[----:B------:R-:W-:-:S02]  /*9040*/  VIADD R8, R8, UR8 ;  /* 0x0000000808087c36 */ /* 0x000fc40008000000 */
[----:B------:R-:W-:Y:S01]  /*9050*/  VIADD R9, R9, UR8 ;  /* 0x0000000809097c36 */ /* 0x000fe20008000000 */
[----:B------:R-:W4:Y:S04]  /*9060*/  LDL.64 R220, [R1+0xf0] ;  /* 0x0000f00001dc7983 */ /* 0x000f280000100a00 */
[----:B--2---:R-:W-:Y:S04]  /*9070*/  LDGSTS.E [R5+0x31080], desc[UR60][R10.64], P2 ;  /* 0x310800000a057fae */ /* 0x004fe8000912187c */
[----:B------:R-:W-:Y:S04]  /*9080*/  LDGSTS.E [R5+0x31480], desc[UR60][R16.64], P2 ;  /* 0x3148000010057fae */ /* 0x000fe8000912187c */
[----:B------:R-:W-:Y:S04]  /*9090*/  LDGSTS.E [R5+0x31880], desc[UR60][R98.64], P2 ;  /* 0x3188000062057fae */ /* 0x000fe8000912187c */
[----:B------:R-:W2:Y:S04]  /*90a0*/  LDL.64 R10, [R1+0x90] ;  /* 0x00009000010a7983 */ /* 0x000ea80000100a00 */
[----:B------:R-:W-:Y:S04]  /*90b0*/  LDGSTS.E [R5+0x31c80], desc[UR60][R96.64], P2 ;  /* 0x31c8000060057fae */ /* 0x000fe8000912187c */
[----:B------:R-:W-:Y:S04]  /*90c0*/  LDGSTS.E [R6+0x30100], desc[UR60][R94.64], P2 ;  /* 0x301000005e067fae */ /* 0x000fe8000912187c */
[----:B------:R-:W-:Y:S04]  /*90d0*/  LDGSTS.E [R6+0x30500], desc[UR60][R122.64], P2 ;  /* 0x305000007a067fae */ /* 0x000fe8000912187c */
[----:B------:R-:W-:Y:S04]  /*90e0*/  LDGSTS.E [R6+0x30900], desc[UR60][R90.64], P2 ;  /* 0x309000005a067fae */ /* 0x000fe8000912187c */
[----:B------:R-:W-:Y:S04]  /*90f0*/  LDGSTS.E [R6+0x30d00], desc[UR60][R234.64], P2 ;  /* 0x30d00000ea067fae */ /* 0x000fe8000912187c */
[----:B------:R-:W2:Y:S04]  /*9100*/  LDL.64 R16, [R1+0x248] ;  /* 0x0002480001107983 */ /* 0x000ea80000100a00 */
[----:B---3--:R-:W-:Y:S04]  /*9110*/  LDGSTS.E [R6+0x31100], desc[UR60][R156.64], P2 ;  /* 0x311000009c067fae */ /* 0x008fe8000912187c */
[----:B------:R-:W-:Y:S04]  /*9120*/  LDGSTS.E [R6+0x31500], desc[UR60][R108.64], P2 ;  /* 0x315000006c067fae */ /* 0x000fe8000912187c */
[----:B----4-:R-:W-:Y:S04]  /*9130*/  LDGSTS.E [R6+0x31900], desc[UR60][R110.64], P2 ;  /* 0x319000006e067fae */ /* 0x010fe8000912187c */
[----:B------:R-:W3:Y:S04]  /*9140*/  LDL.64 R156, [R1+0x208] ;  /* 0x00020800019c7983 */ /* 0x000ee80000100a00 */
[----:B------:R-:W-:Y:S04]  /*9150*/  LDGSTS.E [R6+0x31d00], desc[UR60][R244.64], P2 ;  /* 0x31d00000f4067fae */ /* 0x000fe8000912187c */
[----:B------:R-:W-:Y:S04]  /*9160*/  LDGSTS.E [R7+0x30180], desc[UR60][R92.64], P2 ;  /* 0x301800005c077fae */ /* 0x000fe8000912187c */
[----:B------:R-:W-:Y:S04]  /*9170*/  LDGSTS.E [R7+0x30580], desc[UR60][R236.64], P2 ;  /* 0x30580000ec077fae */ /* 0x000fe8000912187c */
[----:B------:R-:W-:Y:S04]  /*9180*/  LDGSTS.E [R7+0x30980], desc[UR60][R250.64], P2 ;  /* 0x30980000fa077fae */ /* 0x000fe8000912187c */
[----:B------:R-:W-:Y:S04]  /*9190*/  LDGSTS.E [R7+0x30d80], desc[UR60][R238.64], P2 ;  /* 0x30d80000ee077fae */ /* 0x000fe8000912187c */
[----:B------:R-:W-:Y:S04]  /*91a0*/  LDGSTS.E [R7+0x31180], desc[UR60][R22.64], P2 ;  /* 0x3118000016077fae */ /* 0x000fe8000912187c */
[----:B------:R-:W-:Y:S04]  /*91b0*/  LDGSTS.E [R7+0x31580], desc[UR60][R18.64], P2 ;  /* 0x3158000012077fae */ /* 0x000fe8000912187c */
[----:B------:R-:W4:Y:S04]  /*91c0*/  LDL.64 R98, [R1+0x1c0] ;  /* 0x0001c00001627983 */ /* 0x000f280000100a00 */
[----:B------:R-:W-:Y:S04]  /*91d0*/  LDGSTS.E [R7+0x31980], desc[UR60][R12.64], P2 ;  /* 0x319800000c077fae */ /* 0x000fe8000912187c */
        /* <DEDUP_REMOVED lines=16> */
[----:B------:R-:W2:Y:S04]  /*92e0*/  LDL.64 R10, [R1+0x140] ;  /* 0x00014000010a7983 */ /* 0x000ea80000100a00 */
[----:B------:R-:W-:Y:S04]  /*92f0*/  LDGSTS.E [R8+0x30200], desc[UR60][R16.64], P2 ;  /* 0x3020000010087fae */ /* 0x000fe8000912187c */
[----:B------:R-:W2:Y:S04]  /*9300*/  LDL.64 R16, [R1+0x170] ;  /* 0x0001700001107983 */ /* 0x000ea80000100a00 */
[----:B---3--:R-:W-:Y:S04]  /*9310*/  LDGSTS.E [R8+0x30600], desc[UR60][R156.64], P2 ;  /* 0x306000009c087fae */ /* 0x008fe8000912187c */
[----:B------:R-:W-:Y:S04]  /*9320*/  LDGSTS.E [R8+0x30a00], desc[UR60][R136.64], P2 ;  /* 0x30a0000088087fae */ /* 0x000fe8000912187c */
[----:B------:R-:W-:Y:S04]  /*9330*/  LDGSTS.E [R8+0x30e00], desc[UR60][R112.64], P2 ;  /* 0x30e0000070087fae */ /* 0x000fe8000912187c */
[----:B------:R-:W3:Y:S04]  /*9340*/  LDL.64 R156, [R1+0x130] ;  /* 0x00013000019c7983 */ /* 0x000ee80000100a00 */
[----:B------:R-:W3:Y:S04]  /*9350*/  LDL.LU.64 R136, [R1+0x860] ;  /* 0x0008600001887983 */ /* 0x000ee80000300a00 */
[----:B------:R-:W3:Y:S04]  /*9360*/  LDL.LU.64 R112, [R1+0x858] ;  /* 0x0008580001707983 */ /* 0x000ee80000300a00 */
[----:B------:R-:W-:Y:S04]  /*9370*/  LDGSTS.E [R8+0x31200], desc[UR60][R118.64], P2 ;  /* 0x3120000076087fae */ /* 0x000fe8000912187c */
[----:B------:R-:W-:Y:S04]  /*9380*/  LDGSTS.E [R8+0x31600], desc[UR60][R140.64], P2 ;  /* 0x316000008c087fae */ /* 0x000fe8000912187c */
[----:B------:R-:W-:Y:S04]  /*9390*/  LDGSTS.E [R8+0x31a00], desc[UR60][R114.64], P2 ;  /* 0x31a0000072087fae */ /* 0x000fe8000912187c */
[----:B------:R-:W3:Y:S04]  /*93a0*/  LDL.LU.64 R118, [R1+0x850] ;  /* 0x0008500001767983 */ /* 0x000ee80000300a00 */
        /* <DEDUP_REMOVED lines=8> */
[----:B----4-:R-:W-:Y:S04]  /*9430*/  LDGSTS.E [R9+0x30a80], desc[UR60][R98.64], P2 ;  /* 0x30a8000062097fae */ /* 0x010fe8000912187c */
[----:B------:R4:W-:Y:S04]  /*9440*/  LDGSTS.E [R9+0x30e80], desc[UR60][R12.64], P2 ;  /* 0x30e800000c097fae */ /* 0x0009e8000912187c */
[----:B------:R-:W4:Y:S04]  /*9450*/  LDL.LU.64 R98, [R1+0x820] ;  /* 0x0008200001627983 */ /* 0x000f280000300a00 */
[----:B------:R-:W4:Y:S04]  /*9460*/  LDL.LU.64 R12, [R1+0x38] ;  /* 0x00003800010c7983 */ /* 0x000f280000300a00 */
[----:B--2---:R2:W-:Y:S04]  /*9470*/  LDGSTS.E [R9+0x31280], desc[UR60][R10.64], P2 ;  /* 0x312800000a097fae */ /* 0x0045e8000912187c */
[----:B------:R-:W-:Y:S04]  /*9480*/  LDGSTS.E [R9+0x31680], desc[UR60][R96.64], P2 ;  /* 0x3168000060097fae */ /* 0x000fe8000912187c */
[----:B------:R-:W-:Y:S04]  /*9490*/  LDGSTS.E [R9+0x31a80], desc[UR60][R94.64], P2 ;  /* 0x31a800005e097fae */ /* 0x000fe8000912187c */
[----:B------:R-:W2:Y:S04]  /*94a0*/  LDL.LU.64 R10, [R1+0x30] ;  /* 0x00003000010a7983 */ /* 0x000ea80000300a00 */
[----:B------:R-:W2:Y:S04]  /*94b0*/  LDL.LU.64 R96, [R1+0x818] ;  /* 0x0008180001607983 */ /* 0x000ea80000300a00 */
[----:B------:R-:W2:Y:S04]  /*94c0*/  LDL.LU.64 R94, [R1+0x810] ;  /* 0x00081000015e7983 */ /* 0x000ea80000300a00 */
[----:B------:R-:W-:Y:S04]  /*94d0*/  LDGSTS.E [R9+0x31e80], desc[UR60][R122.64], P2 ;  /* 0x31e800007a097fae */ /* 0x000fe8000912187c */
        /* <DEDUP_REMOVED lines=24> */
[----:B---3--:R-:W-:Y:S04]  /*9660*/  LDGSTS.E [R241+0x31380], desc[UR60][R156.64], P2 ;  /* 0x313800009cf17fae */ /* 0x008fe8000912187c */
[----:B------:R3:W-:Y:S04]  /*9670*/  LDGSTS.E [R241+0x31780], desc[UR60][R220.64], P2 ;  /* 0x31780000dcf17fae */ /* 0x0007e8000912187c */
[----:B------:R-:W3:Y:S04]  /*9680*/  LDL.LU.64 R16, [R1+0x7b0] ;  /* 0x0007b00001107983 */ /* 0x000ee80000300a00 */
[----:B------:R-:W3:Y:S04]  /*9690*/  LDL.LU.64 R156, [R1+0x7a8] ;  /* 0x0007a800019c7983 */ /* 0x000ee80000300a00 */
[----:B------:R-:W-:Y:S01]  /*96a0*/  LDGSTS.E [R241+0x31b80], desc[UR60][R2.64], P2 ;  /* 0x31b8000002f17fae */ /* 0x000fe2000912187c */
[----:B----4-:R-:W-:-:S04]  /*96b0*/  IMAD.WIDE R12, R152, 0x4, R12 ;  /* 0x00000004980c7825 */ /* 0x010fc800078e020c */
[----:B--2---:R-:W-:Y:S01]  /*96c0*/  IMAD.WIDE R10, R152, 0x4, R10 ;  /* 0x00000004980a7825 */ /* 0x004fe200078e020a */
[----:B---3--:R-:W-:Y:S04]  /*96d0*/  LDGSTS.E [R241+0x31f80], desc[UR60][R156.64], P2 ;  /* 0x31f800009cf17fae */ /* 0x008fe8000912187c */
[----:B------:R-:W0:Y:S01]  /*96e0*/  LDGDEPBAR ;  /* 0x00000000000079af */ /* 0x000e220000000000 */
[----:B------:R-:W-:Y:S06]  /*96f0*/  BAR.SYNC.DEFER_BLOCKING 0x0 ;  /* 0x0000000000007b1d */ /* 0x000fec0000010000 */
[----:B------:R-:W-:Y:S01]  /*9700*/  @!PT LDS RZ, [RZ] ;  /* 0x00000000fffff984 */ /* 0x000fe20000000800 */
[----:B------:R-:W-:Y:S01]  /*9710*/  @!PT LDS RZ, [RZ] ;  /* 0x00000000fffff984 */ /* 0x000fe20000000800 */
[----:B------:R-:W-:Y:S01]  /*9720*/  @!PT LDS RZ, [RZ] ;  /* 0x00000000fffff984 */ /* 0x000fe20000000800 */
[----:B------:R2:W-:Y:S04]  /*9730*/  LDGSTS.E [R243+0x10000], desc[UR60][R14.64], !P5 ;  /* 0x100000000ef37fae */ /* 0x0005e8000e92187c */
[----:B------:R3:W-:Y:S04]  /*9740*/  LDGSTS.E [R243+0x10004], desc[UR60][R12.64], !P6 ;  /* 0x100040000cf37fae */ /* 0x0007e8000f12187c */
[----:B------:R4:W-:Y:S04]  /*9750*/  LDGSTS.E [R243+0x10008], desc[UR60][R10.64], !P4 ;  /* 0x100080000af37fae */ /* 0x0009e8000e12187c */
[----:B-1----:R-:W2:Y:S04]  /*9760*/  LDL.LU.64 R14, [R1+0x7a0] ;  /* 0x0007a000010e7983 */ /* 0x002ea80000300a00 */
[----:B------:R1:W-:Y:S04]  /*9770*/  STL.64 [R1+0x38], R12 ;  /* 0x0000380c01007387 */ /* 0x0003e80000100a00 */
[----:B-1----:R-:W3:Y:S04]  /*9780*/  LDL.LU.64 R12, [R1+0x798] ;  /* 0x00079800010c7983 */ /* 0x002ee80000300a00 */
[----:B------:R1:W-:Y:S04]  /*9790*/  STL.64 [R1+0x30], R10 ;  /* 0x0000300a01007387 */ /* 0x0003e80000100a00 */
[----:B-1----:R-:W4:Y:S01]  /*97a0*/  LDL.LU.64 R10, [R1+0x790] ;  /* 0x00079000010a7983 */ /* 0x002f220000300a00 */
[----:B------:R-:W-:-:S02]  /*97b0*/  VIADD R252, R252, 0xffffff7a ;  /* 0xffffff7afcfc7836 */ /* 0x000fc40000000000 */
[----:B------:R-:W-:Y:S02]  /*97c0*/  VIADD R220, R21, 0xffffff5f ;  /* 0xffffff5f15dc7836 */ /* 0x000fe40000000000 */
[----:B------:R-:W1:Y:S01]  /*97d0*/  LDC R21, c[0x0][0x230] ;  /* 0x00008c00ff157b82 */ /* 0x000e620000000800 */
[----:B------:R-:W-:Y:S01]  /*97e0*/  ISETP.GE.U32.AND P2, PT, R252, 0x7ffffefb, PT ;  /* 0x7ffffefbfc00780c */ /* 0x000fe20003f46070 */
[----:B------:R-:W-:Y:S01]  /*97f0*/  VIADD R221, R20, 0xffffff5e ;  /* 0xffffff5e14dd7836 */ /* 0x000fe20000000000 */
[----:B------:R-:W-:-:S05]  /*9800*/  ISETP.GE.U32.AND P5, PT, R220, 0x7ffffee0, PT ;  /* 0x7ffffee0dc00780c */ /* 0x000fca0003fa6070 */
[----:B------:R-:W1:Y:S01]  /*9810*/  LDC R252, c[0x0][0x230] ;  /* 0x00008c00fffc7b82 */ /* 0x000e620000000800 */
[----:B------:R-:W-:Y:S02]  /*9820*/  VIADD R220, R89, 0xffffff5d ;  /* 0xffffff5d59dc7836 */ /* 0x000fe40000000000 */
[----:B------:R-:W-:-:S05]  /*9830*/  IMAD.WIDE R110, R152, 0x4, R110 ;  /* 0x00000004986e7825 */ /* 0x000fca00078e026e */
[----:B------:R-:W1:Y:S01]  /*9840*/  LDC R20, c[0x0][0x230] ;  /* 0x00008c00ff147b82 */ /* 0x000e620000000800 */
[----:B------:R-:W-:Y:S01]  /*9850*/  ISETP.GE.U32.AND P4, PT, R220, 0x7ffffede, PT ;  /* 0x7ffffededc00780c */ /* 0x000fe20003f86070 */
[----:B------:R-:W-:Y:S01]  /*9860*/  VIADD R220, R106, 0xffffff5c ;  /* 0xffffff5c6adc7836 */ /* 0x000fe20000000000 */
[----:B------:R-:W-:Y:S01]  /*9870*/  ISETP.GE.U32.AND P6, PT, R221, 0x7ffffedf, PT ;  /* 0x7ffffedfdd00780c */ /* 0x000fe20003fc6070 */
[----:B------:R-:W-:Y:S04]  /*9880*/  LDGSTS.E [R243+0x1000c], desc[UR60][R110.64], !P3 ;  /* 0x1000c0006ef37fae */ /* 0x000fe8000d92187c */
[----:B------:R-:W1:Y:S01]  /*9890*/  LDC R89, c[0x0][0x230] ;  /* 0x00008c00ff597b82 */ /* 0x000e620000000800 */
[----:B------:R-:W-:Y:S01]  /*98a0*/  ISETP.GE.U32.AND P3, PT, R220, 0x7ffffedd, PT ;  /* 0x7ffffedddc00780c */ /* 0x000fe20003f66070 */
[----:B------:R-:W-:Y:S06]  /*98b0*/  STL.64 [R1+0x28], R110 ;  /* 0x0000286e01007387 */ /* 0x000fec0000100a00 */
[----:B------:R-:W1:Y:S08]  /*98c0*/  LDC R221, c[0x0][0x230] ;  /* 0x00008c00ffdd7b82 */ /* 0x000e700000000800 */
[----:B------:R-:W1:Y:S01]  /*98d0*/  LDC R220, c[0x0][0x230] ;  /* 0x00008c00ffdc7b82 */ /* 0x000e620000000800 */
[----:B------:R-:W-:-:S04]  /*98e0*/  IMAD.WIDE R16, R152, 0x4, R16 ;  /* 0x0000000498107825 */ /* 0x000fc800078e0210 */
[----:B------:R-:W-:-:S04]  /*98f0*/  IMAD.WIDE R18, R152, 0x4, R18 ;  /* 0x0000000498127825 */ /* 0x000fc800078e0212 */
[----:B--2---:R-:W-:-:S04]  /*9900*/  IMAD.WIDE R14, R152, 0x4, R14 ;  /* 0x00000004980e7825 */ /* 0x004fc800078e020e */
[----:B---3--:R-:W-:-:S04]  /*9910*/  IMAD.WIDE R12, R152, 0x4, R12 ;  /* 0x00000004980c7825 */ /* 0x008fc800078e020c */
[----:B----4-:R-:W-:-:S04]  /*9920*/  IMAD.WIDE R106, R152, 0x4, R10 ;  /* 0x00000004986a7825 */ /* 0x010fc800078e020a */
[----:B------:R-:W-:Y:S01]  /*9930*/  VIADD R10, R88, 0xffffff3f ;  /* 0xffffff3f580a7836 */ /* 0x000fe20000000000 */
[----:B------:R2:W-:Y:S01]  /*9940*/  STL.64 [R1+0x2e8], R106 ;  /* 0x0002e86a01007387 */ /* 0x0005e20000100a00 */
[----:B------:R-:W3:Y:S03]  /*9950*/  LDC R88, c[0x0][0x230] ;  /* 0x00008c00ff587b82 */ /* 0x000ee60000000800 */
[----:B------:R2:W-:Y:S01]  /*9960*/  LDGSTS.E [R243+0x14000], desc[UR60][R106.64], !P5 ;  /* 0x140000006af37fae */ /* 0x0005e2000e92187c */
[----:B------:R-:W-:Y:S01]  /*9970*/  ISETP.GE.U32.AND P5, PT, R10, 0x7ffffec0, PT ;  /* 0x7ffffec00a00780c */ /* 0x000fe20003fa6070 */
[----:B-1----:R-:W-:Y:S01]  /*9980*/  VIADD R10, R252, 0xffffff3e ;  /* 0xffffff3efc0a7836 */ /* 0x002fe20000000000 */
[----:B------:R-:W-:Y:S01]  /*9990*/  IADD3 R11, R21, -0xc3, RZ ;  /* 0xffffff3d150b7810 */ /* 0x000fe20007ffe0ff */
[----:B--2---:R-:W-:Y:S02]  /*99a0*/  IMAD.WIDE R106, R152, 0x4, R24 ;  /* 0x00000004986a7825 */ /* 0x004fe400078e0218 */
[----:B------:R-:W1:Y:S03]  /*99b0*/  LDC R24, c[0x0][0x230] ;  /* 0x00008c00ff187b82 */ /* 0x000e660000000800 */
[----:B------:R-:W-:Y:S01]  /*99c0*/  LDGSTS.E [R243+0x14004], desc[UR60][R106.64], !P6 ;  /* 0x140040006af37fae */ /* 0x000fe2000f12187c */
[----:B------:R-:W-:Y:S01]  /*99d0*/  ISETP.GE.U32.AND P6, PT, R10, 0x7ffffebf, PT ;  /* 0x7ffffebf0a00780c */ /* 0x000fe20003fc6070 */
[----:B------:R-:W-:-:S02]  /*99e0*/  VIADD R10, R20, 0xffffff3c ;  /* 0xffffff3c140a7836 */ /* 0x000fc40000000000 */
[----:B------:R2:W-:Y:S01]  /*99f0*/  LDGSTS.E [R243+0x14008], desc[UR60][R12.64], !P4 ;  /* 0x140080000cf37fae */ /* 0x0005e2000e12187c */
[----:B------:R-:W-:Y:S01]  /*9a00*/  ISETP.GE.U32.AND P4, PT, R11, 0x7ffffebe, PT ;  /* 0x7ffffebe0b00780c */ /* 0x000fe20003f86070 */
[----:B------:R-:W-:Y:S01]  /*9a10*/  IMAD.WIDE R20, R152, 0x4, R28 ;  /* 0x0000000498147825 */ /* 0x000fe200078e021c */
[----:B------:R-:W4:Y:S01]  /*9a20*/  LDC R25, c[0x0][0x230] ;  /* 0x00008c00ff197b82 */ /* 0x000f220000000800 */
[----:B------:R-:W-:Y:S02]  /*9a30*/  STL.64 [R1+0x2f0], R106 ;  /* 0x0002f06a01007387 */ /* 0x000fe40000100a00 */
[----:B------:R-:W-:Y:S02]  /*9a40*/  VIADD R11, R89, 0xffffff1f ;  /* 0xffffff1f590b7836 */ /* 0x000fe40000000000 */
[----:B------:R-:W-:Y:S01]  /*9a50*/  LDGSTS.E [R243+0x1400c], desc[UR60][R14.64], !P3 ;  /* 0x1400c0000ef37fae */ /* 0x000fe2000d92187c */
[----:B------:R-:W-:Y:S01]  /*9a60*/  ISETP.GE.U32.AND P3, PT, R10, 0x7ffffebd, PT ;  /* 0x7ffffebd0a00780c */ /* 0x000fe20003f66070 */
[C---:B------:R-:W-:Y:S01]  /*9a70*/  IMAD.WIDE R22, R152.reuse, 0x4, R22 ;  /* 0x0000000498167825 */ /* 0x040fe200078e0216 */
[----:B------:R-:W4:Y:S01]  /*9a80*/  LDC R28, c[0x0][0x230] ;  /* 0x00008c00ff1c7b82 */ /* 0x000f220000000800 */
[----:B------:R2:W-:Y:S04]  /*9a90*/  STL.64 [R1+0x2f8], R12 ;  /* 0x0002f80c01007387 */ /* 0x0005e80000100a00 */
[----:B------:R3:W-:Y:S01]  /*9aa0*/  LDGSTS.E [R243+0x18000], desc[UR60][R20.64], !P5 ;  /* 0x1800000014f37fae */ /* 0x0007e2000e92187c */
[----:B------:R-:W-:Y:S01]  /*9ab0*/  ISETP.GE.U32.AND P5, PT, R11, 0x7ffffea0, PT ;  /* 0x7ffffea00b00780c */ /* 0x000fe20003fa6070 */
[----:B------:R-:W-:Y:S01]  /*9ac0*/  IMAD.WIDE R250, R152, 0x4, R250 ;  /* 0x0000000498fa7825 */ /* 0x000fe200078e02fa */
[----:B------:R-:W4:Y:S01]  /*9ad0*/  LDC R29, c[0x0][0x230] ;  /* 0x00008c00ff1d7b82 */ /* 0x000f220000000800 */
[----:B------:R-:W-:Y:S04]  /*9ae0*/  STL.64 [R1+0x300], R14 ;  /* 0x0003000e01007387 */ /* 0x000fe80000100a00 */
[----:B------:R3:W-:Y:S01]  /*9af0*/  STL.64 [R1+0x3f0], R20 ;  /* 0x0003f01401007387 */ /* 0x0007e20000100a00 */
[----:B------:R-:W-:-:S02]  /*9b00*/  VIADD R10, R221, 0xffffff1e ;  /* 0xffffff1edd0a7836 */ /* 0x000fc40000000000 */
[----:B------:R-:W-:Y:S01]  /*9b10*/  VIADD R11, R220, 0xffffff1d ;  /* 0xffffff1ddc0b7836 */ /* 0x000fe20000000000 */
[----:B------:R1:W-:Y:S01]  /*9b20*/  STL.64 [R1+0x3f8], R16 ;  /* 0x0003f81001007387 */ /* 0x0003e20000100a00 */
[----:B--2---:R-:W2:Y:S03]  /*9b30*/  LDC R12, c[0x0][0x230] ;  /* 0x00008c00ff0c7b82 */ /* 0x004ea60000000800 */
[----:B------:R1:W-:Y:S01]  /*9b40*/  LDGSTS.E [R243+0x18004], desc[UR60][R16.64], !P6 ;  /* 0x1800400010f37fae */ /* 0x0003e2000f12187c */
[----:B---3--:R-:W-:-:S03]  /*9b50*/  IMAD.WIDE R20, R152, 0x4, R38 ;  /* 0x0000000498147825 */ /* 0x008fc600078e0226 */
[----:B------:R-:W3:Y:S01]  /*9b60*/  LDL.LU.64 R220, [R1+0x20] ;  /* 0x0000200001dc7983 */ /* 0x000ee20000300a00 */
[----:B------:R-:W-:Y:S01]  /*9b70*/  ISETP.GE.U32.AND P6, PT, R10, 0x7ffffe9f, PT ;  /* 0x7ffffe9f0a00780c */ /* 0x000fe20003fc6070 */
[----:B------:R-:W4:Y:S02]  /*9b80*/  LDC R14, c[0x0][0x230] ;  /* 0x00008c00ff0e7b82 */ /* 0x000f240000000800 */
[----:B------:R1:W-:Y:S01]  /*9b90*/  STL.64 [R1+0x400], R20 ;  /* 0x0004001401007387 */ /* 0x0003e20000100a00 */
[----:B------:R-:W-:-:S03]  /*9ba0*/  VIADD R10, R88, 0xffffff1c ;  /* 0xffffff1c580a7836 */ /* 0x000fc60000000000 */
[----:B------:R1:W-:Y:S02]  /*9bb0*/  LDGSTS.E [R243+0x18008], desc[UR60][R20.64], !P4 ;  /* 0x1800800014f37fae */ /* 0x0003e4000e12187c */
[----:B------:R-:W2:Y:S02]  /*9bc0*/  LDC R13, c[0x0][0x230] ;  /* 0x00008c00ff0d7b82 */ /* 0x000ea40000000800 */
[----:B------:R1:W-:Y:S04]  /*9bd0*/  STL.64 [R1+0x408], R18 ;  /* 0x0004081201007387 */ /* 0x0003e80000100a00 */
[----:B------:R-:W3:Y:S02]  /*9be0*/  LDL.LU.64 R106, [R1+0x18] ;  /* 0x00001800016a7983 */ /* 0x000ee40000300a00 */
[----:B-1----:R-:W1:Y:S01]  /*9bf0*/  LDC R16, c[0x0][0x230] ;  /* 0x00008c00ff107b82 */ /* 0x002e620000000800 */
[----:B------:R-:W-:Y:S01]  /*9c00*/  IMAD.WIDE R20, R152, 0x4, R42 ;  /* 0x0000000498147825 */ /* 0x000fe200078e022a */
[----:B------:R-:W3:Y:S04]  /*9c10*/  LDL.LU.64 R88, [R1+0x10] ;  /* 0x0000100001587983 */ /* 0x000ee80000300a00 */
[----:B------:R4:W-:Y:S02]  /*9c20*/  LDGSTS.E [R243+0x1800c], desc[UR60][R18.64], !P3 ;  /* 0x1800c00012f37fae */ /* 0x0009e4000d92187c */
[----:B------:R-:W3:Y:S02]  /*9c30*/  LDC R15, c[0x0][0x230] ;  /* 0x00008c00ff0f7b82 */ /* 0x000ee40000000800 */
[----:B------:R-:W3:Y:S04]  /*9c40*/  LDL.LU.64 R110, [R1+0x8] ;  /* 0x00000800016e7983 */ /* 0x000ee80000300a00 */
[----:B------:R4:W-:Y:S02]  /*9c50*/  STL.64 [R1+0x590], R20 ;  /* 0x0005901401007387 */ /* 0x0009e40000100a00 */
[----:B------:R-:W3:Y:S02]  /*9c60*/  LDC R17, c[0x0][0x230] ;  /* 0x00008c00ff117b82 */ /* 0x000ee40000000800 */
[----:B------:R-:W-:Y:S01]  /*9c70*/  LDGSTS.E [R243+0x1c000], desc[UR60][R20.64], !P5 ;  /* 0x1c00000014f37fae */ /* 0x000fe2000e92187c */
[----:B------:R-:W-:-:S05]  /*9c80*/  ISETP.GE.U32.AND P4, PT, R11, 0x7ffffe9e, PT ;  /* 0x7ffffe9e0b00780c */ /* 0x000fca0003f86070 */
[----:B----4-:R-:W4:Y:S01]  /*9c90*/  LDC R18, c[0x0][0x230] ;  /* 0x00008c00ff127b82 */ /* 0x010f220000000800 */
[----:B------:R-:W-:Y:S01]  /*9ca0*/  ISETP.GE.U32.AND P3, PT, R10, 0x7ffffe9d, PT ;  /* 0x7ffffe9d0a00780c */ /* 0x000fe20003f66070 */
[----:B------:R-:W4:Y:S01]  /*9cb0*/  LDL.LU.64 R20, [R1+0x788] ;  /* 0x0007880001147983 */ /* 0x000f220000300a00 */
[----:B------:R-:W-:-:S03]  /*9cc0*/  VIADD R10, R14, 0xffffff78 ;  /* 0xffffff780e0a7836 */ /* 0x000fc60000000000 */
[----:B------:R1:W-:Y:S04]  /*9cd0*/  STL.64 [R1+0x5a0], R22 ;  /* 0x0005a01601007387 */ /* 0x0003e80000100a00 */
[----:B------:R1:W-:Y:S01]  /*9ce0*/  LDGSTS.E [R243+0x1c004], desc[UR60][R22.64], !P6 ;  /* 0x1c00400016f37fae */ /* 0x0003e2000f12187c */
[----:B------:R-:W-:Y:S01]  /*9cf0*/  ISETP.GE.U32.AND P6, PT, R10, 0x7ffffef9, PT ;  /* 0x7ffffef90a00780c */ /* 0x000fe20003fc6070 */
[----:B--2---:R-:W-:Y:S02]  /*9d00*/  VIADD R11, R12, 0xffffff79 ;  /* 0xffffff790c0b7836 */ /* 0x004fe40000000000 */
[----:B------:R-:W-:Y:S01]  /*9d10*/  VIADD R10, R13, 0xffffff77 ;  /* 0xffffff770d0a7836 */ /* 0x000fe20000000000 */
[----:B-1----:R-:W1:Y:S02]  /*9d20*/  LDC R23, c[0x0][0x230] ;  /* 0x00008c00ff177b82 */ /* 0x002e640000000800 */
[----:B------:R-:W-:Y:S01]  /*9d30*/  ISETP.GE.U32.AND P5, PT, R11, 0x7ffffefa, PT ;  /* 0x7ffffefa0b00780c */ /* 0x000fe20003fa6070 */
[----:B------:R-:W-:-:S05]  /*9d40*/  VIADD R11, R16, 0xffffff76 ;  /* 0xffffff76100b7836 */ /* 0x000fca0000000000 */
[----:B------:R-:W2:Y:S01]  /*9d50*/  LDC R22, c[0x0][0x230] ;  /* 0x00008c00ff167b82 */ /* 0x000ea20000000800 */
[----:B----4-:R-:W-:-:S04]  /*9d60*/  IMAD.WIDE R20, R152, 0x4, R20 ;  /* 0x0000000498147825 */ /* 0x010fc800078e0214 */
[----:B------:R-:W-:Y:S02]  /*9d70*/  IMAD.MOV.U32 R12, RZ, RZ, R20 ;  /* 0x000000ffff0c7224 */ /* 0x000fe400078e0014 */
[----:B------:R-:W-:Y:S01]  /*9d80*/  IMAD.MOV.U32 R13, RZ, RZ, R21 ;  /* 0x000000ffff0d7224 */ /* 0x000fe200078e0015 */
[----:B------:R4:W-:Y:S04]  /*9d90*/  STL.64 [R1+0x5b0], R20 ;  /* 0x0005b01401007387 */ /* 0x0009e80000100a00 */
[----:B------:R1:W-:Y:S01]  /*9da0*/  LDGSTS.E [R243+0x1c008], desc[UR60][R12.64], !P4 ;  /* 0x1c0080000cf37fae */ /* 0x0003e2000e12187c */
[----:B------:R-:W-:Y:S01]  /*9db0*/  ISETP.GE.U32.AND P4, PT, R10, 0x7ffffef8, PT ;  /* 0x7ffffef80a00780c */ /* 0x000fe20003f86070 */
[----:B---3--:R-:W-:Y:S02]  /*9dc0*/  VIADD R10, R15, 0xffffff5b ;  /* 0xffffff5b0f0a7836 */ /* 0x008fe40000000000 */
[----:B----4-:R-:W-:-:S02]  /*9dd0*/  IMAD.WIDE R20, R152, 0x4, R30 ;  /* 0x0000000498147825 */ /* 0x010fc400078e021e */
[----:B------:R-:W3:Y:S02]  /*9de0*/  LDC R30, c[0x0][0x230] ;  /* 0x00008c00ff1e7b82 */ /* 0x000ee40000000800 */
[C---:B-1----:R-:W-:Y:S01]  /*9df0*/  IMAD.WIDE R12, R152.reuse, 0x4, R220 ;  /* 0x00000004980c7825 */ /* 0x042fe200078e02dc */
[----:B------:R1:W-:Y:S01]  /*9e00*/  LDGSTS.E [R243+0x1c00c], desc[UR60][R20.64], !P3 ;  /* 0x1c00c00014f37fae */ /* 0x0003e2000d92187c */
[----:B------:R-:W-:Y:S02]  /*9e10*/  ISETP.GE.U32.AND P3, PT, R11, 0x7ffffef7, PT ;  /* 0x7ffffef70b00780c */ /* 0x000fe40003f66070 */
[----:B------:R-:W-:Y:S01]  /*9e20*/  IMAD.WIDE R14, R152, 0x4, R106 ;  /* 0x00000004980e7825 */ /* 0x000fe200078e026a */
[----:B------:R-:W-:Y:S01]  /*9e30*/  LDGSTS.E [R244+0x10000], desc[UR60][R12.64], !P1 ;  /* 0x100000000cf47fae */ /* 0x000fe2000c92187c */
[----:B------:R-:W-:Y:S01]  /*9e40*/  ISETP.GE.U32.AND P1, PT, R10, 0x7ffffedc, PT ;  /* 0x7ffffedc0a00780c */ /* 0x000fe20003f26070 */
[----:B------:R-:W4:Y:S01]  /*9e50*/  LDC R31, c[0x0][0x230] ;  /* 0x00008c00ff1f7b82 */ /* 0x000f220000000800 */
[----:B------:R-:W-:Y:S01]  /*9e60*/  VIADD R11, R17, 0xffffff5a ;  /* 0xffffff5a110b7836 */ /* 0x000fe20000000000 */
[----:B------:R-:W-:Y:S01]  /*9e70*/  LDGSTS.E [R244+0x10004], desc[UR60][R14.64], !P2 ;  /* 0x100040000ef47fae */ /* 0x000fe2000d12187c */
[----:B------:R-:W-:-:S04]  /*9e80*/  IMAD.WIDE R16, R152, 0x4, R88 ;  /* 0x0000000498107825 */ /* 0x000fc800078e0258 */
[----:B------:R-:W-:Y:S01]  /*9e90*/  VIADD R10, R18, 0xffffff59 ;  /* 0xffffff59120a7836 */ /* 0x000fe20000000000 */
[----:B------:R-:W-:Y:S01]  /*9ea0*/  ISETP.GE.U32.AND P2, PT, R11, 0x7ffffedb, PT ;  /* 0x7ffffedb0b00780c */ /* 0x000fe20003f46070 */
[----:B------:R-:W-:Y:S01]  /*9eb0*/  LDGSTS.E [R244+0x10008], desc[UR60][R16.64], !P5 ;  /* 0x1000800010f47fae */ /* 0x000fe2000e92187c */
[----:B------:R-:W-:Y:S02]  /*9ec0*/  IMAD.WIDE R18, R152, 0x4, R110 ;  /* 0x0000000498127825 */ /* 0x000fe400078e026e */
[----:B------:R-:W-:Y:S02]  /*9ed0*/  ISETP.GE.U32.AND P5, PT, R10, 0x7ffffeda, PT ;  /* 0x7ffffeda0a00780c */ /* 0x000fe40003fa6070 */
[----:B------:R-:W-:Y:S01]  /*9ee0*/  VIADD R11, R23, 0xffffff58 ;  /* 0xffffff58170b7836 */ /* 0x000fe20000000000 */
[----:B------:R-:W-:Y:S01]  /*9ef0*/  LDGSTS.E [R244+0x1000c], desc[UR60][R18.64], !P6 ;  /* 0x1000c00012f47fae */ /* 0x000fe2000f12187c */
[C---:B------:R-:W-:Y:S01]  /*9f00*/  IMAD.WIDE R88, R152.reuse, 0x4, R32 ;  /* 0x0000000498587825 */ /* 0x040fe200078e0220 */
[----:B------:R-:W3:Y:S02]  /*9f10*/  LDC R23, c[0x0][0x230] ;  /* 0x00008c00ff177b82 */ /* 0x000ee40000000800 */
[----:B------:R1:W-:Y:S01]  /*9f20*/  STL.64 [R1+0x5b8], R20 ;  /* 0x0005b81401007387 */ /* 0x0003e20000100a00 */
[----:B------:R-:W-:Y:S01]  /*9f30*/  ISETP.GE.U32.AND P6, PT, R11, 0x7ffffed9, PT ;  /* 0x7ffffed90b00780c */ /* 0x000fe20003fc6070 */
[----:B------:R-:W-:-:S02]  /*9f40*/  IMAD.WIDE R106, R152, 0x4, R62 ;  /* 0x00000004986a7825 */ /* 0x000fc400078e023e */
[----:B------:R2:W-:Y:S02]  /*9f50*/  STL.64 [R1+0x2b8], R88 ;  /* 0x0002b85801007387 */ /* 0x0005e40000100a00 */
[----:B------:R-:W-:Y:S01]  /*9f60*/  VIADD R10, R24, 0xffffff3b ;  /* 0xffffff3b180a7836 */ /* 0x000fe20000000000 */
[----:B------:R-:W4:Y:S01]  /*9f70*/  LDC R32, c[0x0][0x230] ;  /* 0x00008c00ff207b82 */ /* 0x000f220000000800 */
[----:B------:R2:W-:Y:S04]  /*9f80*/  LDGSTS.E [R244+0x14000], desc[UR60][R88.64], !P1 ;  /* 0x1400000058f47fae */ /* 0x0005e8000c92187c */
[----:B------:R2:W-:Y:S03]  /*9f90*/  STL.64 [R1+0x2c0], R106 ;  /* 0x0002c06a01007387 */ /* 0x0005e60000100a00 */
[----:B-1----:R-:W1:Y:S01]  /*9fa0*/  LDC R21, c[0x0][0x230] ;  /* 0x00008c00ff157b82 */ /* 0x002e620000000800 */
[----:B------:R2:W-:Y:S02]  /*9fb0*/  LDGSTS.E [R244+0x14004], desc[UR60][R106.64], !P2 ;  /* 0x140040006af47fae */ /* 0x0005e4000d12187c */
[----:B--2---:R-:W-:-:S05]  /*9fc0*/  IMAD.WIDE R88, R152, 0x4, R34 ;  /* 0x0000000498587825 */ /* 0x004fca00078e0222 */
[----:B------:R-:W2:Y:S01]  /*9fd0*/  LDC R20, c[0x0][0x230] ;  /* 0x00008c00ff147b82 */ /* 0x000ea20000000800 */
[----:B------:R3:W-:Y:S04]  /*9fe0*/  STL.64 [R1+0x2c8], R88 ;  /* 0x0002c85801007387 */ /* 0x0007e80000100a00 */
[----:B------:R3:W-:Y:S01]  /*9ff0*/  LDGSTS.E [R244+0x14008], desc[UR60][R88.64], !P5 ;  /* 0x1400800058f47fae */ /* 0x0007e2000e92187c */
[----:B------:R-:W-:Y:S01]  /*a000*/  IMAD.WIDE R106, R152, 0x4, R44 ;  /* 0x00000004986a7825 */ /* 0x000fe200078e022c */
[----:B------:R-:W-:Y:S01]  /*a010*/  IADD3 R11, R22, -0xc6, RZ ;  /* 0xffffff3a160b7810 */ /* 0x000fe20007ffe0ff */
[----:B------:R-:W4:Y:S01]  /*a020*/  LDC R24, c[0x0][0x230] ;  /* 0x00008c00ff187b82 */ /* 0x000f220000000800 */
[----:B------:R-:W-:-:S07]  /*a030*/  ISETP.GE.U32.AND P1, PT, R10, 0x7ffffebc, PT ;  /* 0x7ffffebc0a00780c */ /* 0x000fce0003f26070 */
[----:B------:R-:W4:Y:S01]  /*a040*/  LDC R22, c[0x0][0x230] ;  /* 0x00008c00ff167b82 */ /* 0x000f220000000800 */
[----:B---3--:R-:W-:-:S05]  /*a050*/  IMAD.WIDE R88, R152, 0x4, R26 ;  /* 0x0000000498587825 */ /* 0x008fca00078e021a */
[----:B------:R3:W-:Y:S01]  /*a060*/  STL.64 [R1+0x2d0], R88 ;  /* 0x0002d05801007387 */ /* 0x0007e20000100a00 */
[----:B-1----:R-:W-:Y:S01]  /*a070*/  VIADD R10, R21, 0xffffff39 ;  /* 0xffffff39150a7836 */ /* 0x002fe20000000000 */
[----:B------:R-:W-:Y:S01]  /*a080*/  ISETP.GE.U32.AND P2, PT, R11, 0x7ffffebb, PT ;  /* 0x7ffffebb0b00780c */ /* 0x000fe20003f46070 */
[----:B------:R-:W1:Y:S01]  /*a090*/  LDC R26, c[0x0][0x230] ;  /* 0x00008c00ff1a7b82 */ /* 0x000e620000000800 */
[----:B------:R3:W-:Y:S04]  /*a0a0*/  LDGSTS.E [R244+0x1400c], desc[UR60][R88.64], !P6 ;  /* 0x1400c00058f47fae */ /* 0x0007e8000f12187c */
[----:B------:R4:W-:Y:S01]  /*a0b0*/  STL.64 [R1+0x3b0], R106 ;  /* 0x0003b06a01007387 */ /* 0x0009e20000100a00 */
[----:B------:R-:W-:Y:S02]  /*a0c0*/  ISETP.GE.U32.AND P5, PT, R10, 0x7ffffeba, PT ;  /* 0x7ffffeba0a00780c */ /* 0x000fe40003fa6070 */
[----:B------:R-:W1:Y:S01]  /*a0d0*/  LDC R21, c[0x0][0x230] ;  /* 0x00008c00ff157b82 */ /* 0x000e620000000800 */
[----:B---3--:R-:W-:Y:S01]  /*a0e0*/  IMAD.WIDE R88, R152, 0x4, R46 ;  /* 0x0000000498587825 */ /* 0x008fe200078e022e */
[----:B------:R4:W-:Y:S06]  /*a0f0*/  LDGSTS.E [R244+0x18000], desc[UR60][R106.64], !P1 ;  /* 0x180000006af47fae */ /* 0x0009ec000c92187c */
[----:B------:R-:W3:Y:S01]  /*a100*/  LDC R27, c[0x0][0x230] ;  /* 0x00008c00ff1b7b82 */ /* 0x000ee20000000800 */
[----:B------:R4:W-:Y:S04]  /*a110*/  STL.64 [R1+0x3b8], R88 ;  /* 0x0003b85801007387 */ /* 0x0009e80000100a00 */
[----:B------:R-:W3:Y:S01]  /*a120*/  LDL.LU.64 R110, [R1] ;  /* 0x00000000016e7983 */ /* 0x000ee20000300a00 */
[----:B--2---:R-:W-:-:S02]  /*a130*/  VIADD R10, R20, 0xffffff38 ;  /* 0xffffff38140a7836 */ /* 0x004fc40000000000 */
[----:B------:R-:W2:Y:S01]  /*a140*/  LDC R20, c[0x0][0x230] ;  /* 0x00008c00ff147b82 */ /* 0x000ea20000000800 */
[----:B------:R-:W-:Y:S01]  /*a150*/  VIADD R11, R28, 0xffffff1b ;  /* 0xffffff1b1c0b7836 */ /* 0x000fe20000000000 */
[----:B------:R4:W-:Y:S01]  /*a160*/  LDGSTS.E [R244+0x18004], desc[UR60][R88.64], !P2 ;  /* 0x1800400058f47fae */ /* 0x0009e2000d12187c */
[----:B------:R-:W-:Y:S01]  /*a170*/  ISETP.GE.U32.AND P6, PT, R10, 0x7ffffeb9, PT ;  /* 0x7ffffeb90a00780c */ /* 0x000fe20003fc6070 */
[----:B------:R-:W-:Y:S02]  /*a180*/  VIADD R10, R23, 0xffffff1a ;  /* 0xffffff1a170a7836 */ /* 0x000fe40000000000 */
[----:B------:R-:W-:Y:S01]  /*a190*/  ISETP.GE.U32.AND P1, PT, R11, 0x7ffffe9c, PT ;  /* 0x7ffffe9c0b00780c */ /* 0x000fe20003f26070 */
[----:B----4-:R-:W-:Y:S01]  /*a1a0*/  IMAD.WIDE R106, R152, 0x4, R36 ;  /* 0x00000004986a7825 */ /* 0x010fe200078e0224 */
[----:B------:R-:W4:Y:S01]  /*a1b0*/  LDC R23, c[0x0][0x230] ;  /* 0x00008c00ff177b82 */ /* 0x000f220000000800 */
[----:B------:R-:W-:Y:S02]  /*a1c0*/  ISETP.GE.U32.AND P2, PT, R10, 0x7ffffe9b, PT ;  /* 0x7ffffe9b0a00780c */ /* 0x000fe40003f46070 */
[----:B------:R-:W-:Y:S01]  /*a1d0*/  VIADD R10, R22, 0xffffff18 ;  /* 0xffffff18160a7836 */ /* 0x000fe20000000000 */
[----:B------:R1:W-:Y:S01]  /*a1e0*/  LDGSTS.E [R244+0x18008], desc[UR60][R106.64], !P5 ;  /* 0x180080006af47fae */ /* 0x0003e2000e92187c */
[----:B------:R-:W-:-:S03]  /*a1f0*/  VIADD R11, R25, 0xffffff19 ;  /* 0xffffff19190b7836 */ /* 0x000fc60000000000 */
[----:B------:R-:W4:Y:S01]  /*a200*/  LDC R22, c[0x0][0x230] ;  /* 0x00008c00ff167b82 */ /* 0x000f220000000800 */
[----:B------:R-:W-:Y:S01]  /*a210*/  IMAD.WIDE R88, R152, 0x4, R238 ;  /* 0x0000000498587825 */ /* 0x000fe200078e02ee */
[----:B------:R-:W-:Y:S01]  /*a220*/  ISETP.GE.U32.AND P5, PT, R11, 0x7ffffe9a, PT ;  /* 0x7ffffe9a0b00780c */ /* 0x000fe20003fa6070 */
[----:B------:R1:W-:Y:S04]  /*a230*/  STL.64 [R1+0x3c0], R106 ;  /* 0x0003c06a01007387 */ /* 0x0003e80000100a00 */
[----:B------:R2:W-:Y:S01]  /*a240*/  LDGSTS.E [R244+0x1800c], desc[UR60][R88.64], !P6 ;  /* 0x1800c00058f47fae */ /* 0x0005e2000f12187c */
[----:B------:R-:W-:Y:S01]  /*a250*/  ISETP.GE.U32.AND P6, PT, R10, 0x7ffffe99, PT ;  /* 0x7ffffe990a00780c */ /* 0x000fe20003fc6070 */
[----:B-1----:R-:W-:Y:S01]  /*a260*/  VIADD R10, R26, 0xffffff74 ;  /* 0xffffff741a0a7836 */ /* 0x002fe20000000000 */
[----:B------:R-:W1:Y:S01]  /*a270*/  LDC R28, c[0x0][0x230] ;  /* 0x00008c00ff1c7b82 */ /* 0x000e620000000800 */
[----:B------:R2:W-:Y:S01]  /*a280*/  STL.64 [R1+0x3c8], R88 ;  /* 0x0003c85801007387 */ /* 0x0005e20000100a00 */
[----:B------:R-:W-:-:S06]  /*a290*/  IMAD.WIDE R106, R152, 0x4, R40 ;  /* 0x00000004986a7825 */ /* 0x000fcc00078e0228 */
[----:B------:R-:W1:Y:S01]  /*a2a0*/  LDC R26, c[0x0][0x230] ;  /* 0x00008c00ff1a7b82 */ /* 0x000e620000000800 */
[----:B------:R-:W-:Y:S02]  /*a2b0*/  VIADD R11, R24, 0xffffff75 ;  /* 0xffffff75180b7836 */ /* 0x000fe40000000000 */
[----:B--2---:R-:W-:Y:S01]  /*a2c0*/  IMAD.WIDE R88, R152, 0x4, R50 ;  /* 0x0000000498587825 */ /* 0x004fe200078e0232 */
[----:B------:R2:W-:Y:S04]  /*a2d0*/  STL.64 [R1+0x540], R106 ;  /* 0x0005406a01007387 */ /* 0x0005e80000100a00 */
[----:B------:R-:W3:Y:S01]  /*a2e0*/  LDC R24, c[0x0][0x230] ;  /* 0x00008c00ff187b82 */ /* 0x000ee20000000800 */
[----:B------:R2:W-:Y:S04]  /*a2f0*/  LDGSTS.E [R244+0x1c000], desc[UR60][R106.64], !P1 ;  /* 0x1c0000006af47fae */ /* 0x0005e8000c92187c */
[----:B------:R4:W-:Y:S03]  /*a300*/  STL.64 [R1+0x550], R88 ;  /* 0x0005505801007387 */ /* 0x0009e60000100a00 */
[----:B------:R-:W3:Y:S01]  /*a310*/  LDC R25, c[0x0][0x230] ;  /* 0x00008c00ff197b82 */ /* 0x000ee20000000800 */
[----:B------:R4:W-:Y:S01]  /*a320*/  LDGSTS.E [R244+0x1c004], desc[UR60][R88.64], !P2 ;  /* 0x1c00400058f47fae */ /* 0x0009e2000d12187c */
[----:B------:R-:W-:Y:S01]  /*a330*/  ISETP.GE.U32.AND P2, PT, R10, 0x7ffffef5, PT ;  /* 0x7ffffef50a00780c */ /* 0x000fe20003f46070 */
[----:B------:R-:W-:-:S02]  /*a340*/  VIADD R10, R20, 0xffffff56 ;  /* 0xffffff56140a7836 */ /* 0x000fc40000000000 */
[----:B--2---:R-:W-:Y:S01]  /*a350*/  IMAD.WIDE R106, R152, 0x4, R52 ;  /* 0x00000004986a7825 */ /* 0x004fe200078e0234 */
[----:B------:R-:W-:-:S04]  /*a360*/  ISETP.GE.U32.AND P1, PT, R11, 0x7ffffef6, PT ;  /* 0x7ffffef60b00780c */ /* 0x000fc80003f26070 */
[----:B------:R2:W-:Y:S01]  /*a370*/  LDGSTS.E [R244+0x1c008], desc[UR60][R106.64], !P5 ;  /* 0x1c0080006af47fae */ /* 0x0005e2000e92187c */
[----:B----4-:R-:W-:-:S05]  /*a380*/  IMAD.WIDE R88, R152, 0x4, R48 ;  /* 0x0000000498587825 */ /* 0x010fca00078e0230 */
[----:B------:R4:W-:Y:S01]  /*a390*/  LDGSTS.E [R244+0x1c00c], desc[UR60][R88.64], !P6 ;  /* 0x1c00c00058f47fae */ /* 0x0009e2000f12187c */
[----:B------:R-:W-:Y:S01]  /*a3a0*/  ISETP.GE.U32.AND P6, PT, R10, 0x7ffffed7, PT ;  /* 0x7ffffed70a00780c */ /* 0x000fe20003fc6070 */
[----:B------:R-:W-:Y:S02]  /*a3b0*/  VIADD R10, R22, 0xffffff55 ;  /* 0xffffff55160a7836 */ /* 0x000fe40000000000 */
[----:B------:R-:W-:Y:S01]  /*a3c0*/  VIADD R11, R21, 0xffffff57 ;  /* 0xffffff57150b7836 */ /* 0x000fe20000000000 */
[----:B------:R-:W3:Y:S04]  /*a3d0*/  LDC R22, c[0x0][0x230] ;  /* 0x00008c00ff167b82 */ /* 0x000ee80000000800 */
[----:B------:R-:W-:Y:S01]  /*a3e0*/  ISETP.GE.U32.AND P5, PT, R11, 0x7ffffed8, PT ;  /* 0x7ffffed80b00780c */ /* 0x000fe20003fa6070 */
[----:B------:R2:W-:Y:S01]  /*a3f0*/  STL.64 [R1+0x560], R106 ;  /* 0x0005606a01007387 */ /* 0x0005e20000100a00 */
[----:B------:R-:W-:-:S03]  /*a400*/  IMAD.WIDE R238, R152, 0x4, R80 ;  /* 0x0000000498ee7825 */ /* 0x000fc600078e0250 */
[----:B------:R4:W-:Y:S01]  /*a410*/  STL.64 [R1+0x570], R88 ;  /* 0x0005705801007387 */ /* 0x0009e20000100a00 */
[----:B-1----:R-:W-:Y:S02]  /*a420*/  VIADD R11, R26, 0xffffff36 ;  /* 0xffffff361a0b7836 */ /* 0x002fe40000000000 */
[----:B------:R-:W1:Y:S01]  /*a430*/  LDC R26, c[0x0][0x230] ;  /* 0x00008c00ff1a7b82 */ /* 0x000e620000000800 */
[----:B--2---:R-:W-:-:S04]  /*a440*/  IMAD.WIDE R106, R152, 0x4, R58 ;  /* 0x00000004986a7825 */ /* 0x004fc800078e023a */
[C---:B----4-:R-:W-:Y:S01]  /*a450*/  IMAD.WIDE R88, R152.reuse, 0x4, R54 ;  /* 0x0000000498587825 */ /* 0x050fe200078e0236 */
[----:B------:R2:W-:Y:S04]  /*a460*/  STL.64 [R1], R106 ;  /* 0x0000006a01007387 */ /* 0x0005e80000100a00 */
[----:B------:R4:W-:Y:S01]  /*a470*/  STL.64 [R1+0x298], R88 ;  /* 0x0002985801007387 */ /* 0x0009e20000100a00 */
[----:B---3--:R-:W-:-:S05]  /*a480*/  IMAD.WIDE R20, R152, 0x4, R110 ;  /* 0x0000000498147825 */ /* 0x008fca00078e026e */
[----:B------:R-:W-:Y:S01]  /*a490*/  LDGSTS.E [R245+0x10000], desc[UR60][R20.64], !P4 ;  /* 0x1000000014f57fae */ /* 0x000fe2000e12187c */
[----:B------:R-:W-:Y:S01]  /*a4a0*/  ISETP.GE.U32.AND P4, PT, R10, 0x7ffffed6, PT ;  /* 0x7ffffed60a00780c */ /* 0x000fe20003f86070 */
[----:B------:R-:W-:Y:S02]  /*a4b0*/  VIADD R10, R23, 0xffffff54 ;  /* 0xffffff54170a7836 */ /* 0x000fe40000000000 */
[----:B------:R-:W-:Y:S01]  /*a4c0*/  LDGSTS.E [R245+0x10004], desc[UR60][R250.64], !P3 ;  /* 0x10004000faf57fae */ /* 0x000fe2000d92187c */
[----:B------:R-:W-:Y:S01]  /*a4d0*/  IMAD.WIDE R110, R152, 0x4, R78 ;  /* 0x00000004986e7825 */ /* 0x000fe200078e024e */
[----:B------:R-:W3:Y:S01]  /*a4e0*/  LDC R23, c[0x0][0x230] ;  /* 0x00008c00ff177b82 */ /* 0x000ee20000000800 */
[----:B------:R-:W-:Y:S01]  /*a4f0*/  ISETP.GE.U32.AND P3, PT, R10, 0x7ffffed5, PT ;  /* 0x7ffffed50a00780c */ /* 0x000fe20003f66070 */
[----:B------:R-:W-:Y:S01]  /*a500*/  LDGSTS.E [R245+0x10008], desc[UR60][R238.64], !P1 ;  /* 0x10008000eef57fae */ /* 0x000fe2000c92187c */
[----:B------:R-:W-:-:S03]  /*a510*/  VIADD R10, R24, 0xffffff37 ;  /* 0xffffff37180a7836 */ /* 0x000fc60000000000 */
[----:B------:R2:W-:Y:S01]  /*a520*/  LDGSTS.E [R245+0x1000c], desc[UR60][R106.64], !P2 ;  /* 0x1000c0006af57fae */ /* 0x0005e2000d12187c */
[----:B------:R-:W-:Y:S01]  /*a530*/  ISETP.GE.U32.AND P2, PT, R11, 0x7ffffeb7, PT ;  /* 0x7ffffeb70b00780c */ /* 0x000fe20003f46070 */
[----:B------:R-:W1:Y:S01]  /*a540*/  LDC R24, c[0x0][0x230] ;  /* 0x00008c00ff187b82 */ /* 0x000e620000000800 */
[----:B------:R-:W-:Y:S01]  /*a550*/  ISETP.GE.U32.AND P1, PT, R10, 0x7ffffeb8, PT ;  /* 0x7ffffeb80a00780c */ /* 0x000fe20003f26070 */
[----:B------:R-:W-:Y:S01]  /*a560*/  VIADD R10, R28, 0xffffff35 ;  /* 0xffffff351c0a7836 */ /* 0x000fe20000000000 */
[----:B------:R4:W-:Y:S01]  /*a570*/  LDGSTS.E [R245+0x14000], desc[UR60][R88.64], !P5 ;  /* 0x1400000058f57fae */ /* 0x0009e2000e92187c */
[----:B------:R-:W-:Y:S02]  /*a580*/  VIADD R11, R22, 0xffffff34 ;  /* 0xffffff34160b7836 */ /* 0x000fe40000000000 */
[----:B--2---:R-:W-:Y:S01]  /*a590*/  IMAD.WIDE R106, R152, 0x4, R76 ;  /* 0x00000004986a7825 */ /* 0x004fe200078e024c */
[----:B------:R-:W-:Y:S01]  /*a5a0*/  ISETP.GE.U32.AND P5, PT, R10, 0x7ffffeb6, PT ;  /* 0x7ffffeb60a00780c */ /* 0x000fe20003fa6070 */
[----:B------:R-:W2:Y:S02]  /*a5b0*/  LDC R28, c[0x0][0x230] ;  /* 0x00008c00ff1c7b82 */ /* 0x000ea40000000800 */
[----:B----4-:R-:W-:Y:S01]  /*a5c0*/  IMAD.WIDE R88, R152, 0x4, R56 ;  /* 0x0000000498587825 */ /* 0x010fe200078e0238 */
[----:B------:R4:W-:Y:S01]  /*a5d0*/  STL.64 [R1+0x2a0], R106 ;  /* 0x0002a06a01007387 */ /* 0x0009e20000100a00 */
[----:B------:R-:W-:-:S03]  /*a5e0*/  IADD3 R10, R25, -0xe9, RZ ;  /* 0xffffff17190a7810 */ /* 0x000fc60007ffe0ff */
[----:B------:R4:W-:Y:S01]  /*a5f0*/  LDGSTS.E [R245+0x14004], desc[UR60][R106.64], !P6 ;  /* 0x140040006af57fae */ /* 0x0009e2000f12187c */
[----:B------:R-:W-:Y:S01]  /*a600*/  ISETP.GE.U32.AND P6, PT, R11, 0x7ffffeb5, PT ;  /* 0x7ffffeb50b00780c */ /* 0x000fe20003fc6070 */
[----:B------:R-:W3:Y:S02]  /*a610*/  LDC R25, c[0x0][0x230] ;  /* 0x00008c00ff197b82 */ /* 0x000ee40000000800 */
[----:B------:R4:W-:Y:S04]  /*a620*/  STL.64 [R1+0x2a8], R88 ;  /* 0x0002a85801007387 */ /* 0x0009e80000100a00 */
[----:B------:R1:W-:Y:S01]  /*a630*/  LDGSTS.E [R245+0x14008], desc[UR60][R88.64], !P4 ;  /* 0x1400800058f57fae */ /* 0x0003e2000e12187c */
[----:B----4-:R-:W-:Y:S01]  /*a640*/  IMAD.WIDE R106, R152, 0x4, R236 ;  /* 0x00000004986a7825 */ /* 0x010fe200078e02ec */
[----:B------:R-:W-:-:S02]  /*a650*/  ISETP.GE.U32.AND P4, PT, R10, 0x7ffffe98, PT ;  /* 0x7ffffe980a00780c */ /* 0x000fc40003f86070 */
[----:B------:R4:W-:Y:S04]  /*a660*/  STL.64 [R1+0x2b0], R110 ;  /* 0x0002b06e01007387 */ /* 0x0009e80000100a00 */
[----:B------:R4:W-:Y:S01]  /*a670*/  LDGSTS.E [R245+0x1400c], desc[UR60][R110.64], !P3 ;  /* 0x1400c0006ef57fae */ /* 0x0009e2000d92187c */
[----:B-1----:R-:W-:-:S03]  /*a680*/  IMAD.WIDE R88, R152, 0x4, R60 ;  /* 0x0000000498587825 */ /* 0x002fc600078e023c */
[----:B------:R1:W-:Y:S04]  /*a690*/  STL.64 [R1+0x390], R106 ;  /* 0x0003906a01007387 */ /* 0x0003e80000100a00 */
[----:B------:R1:W-:Y:S04]  /*a6a0*/  LDGSTS.E [R245+0x18000], desc[UR60][R106.64], !P1 ;  /* 0x180000006af57fae */ /* 0x0003e8000c92187c */
[----:B------:R2:W-:Y:S01]  /*a6b0*/  STL.64 [R1+0x398], R88 ;  /* 0x0003985801007387 */ /* 0x0005e20000100a00 */
[----:B----4-:R-:W-:-:S03]  /*a6c0*/  IMAD.WIDE R110, R152, 0x4, R66 ;  /* 0x00000004986e7825 */ /* 0x010fc600078e0242 */
[----:B------:R2:W-:Y:S01]  /*a6d0*/  LDGSTS.E [R245+0x18004], desc[UR60][R88.64], !P2 ;  /* 0x1800400058f57fae */ /* 0x0005e2000d12187c */
[----:B-1----:R-:W-:-:S04]  /*a6e0*/  IMAD.WIDE R106, R152, 0x4, R92 ;  /* 0x00000004986a7825 */ /* 0x002fc800078e025c */
[----:B------:R-:W-:-:S04]  /*a6f0*/  IMAD.WIDE R92, R152, 0x4, R68 ;  /* 0x00000004985c7825 */ /* 0x000fc800078e0244 */
[C---:B--2---:R-:W-:Y:S01]  /*a700*/  IMAD.WIDE R88, R152.reuse, 0x4, R64 ;  /* 0x0000000498587825 */ /* 0x044fe200078e0240 */
[----:B------:R1:W-:Y:S03]  /*a710*/  STL.64 [R1+0x3a0], R106 ;  /* 0x0003a06a01007387 */ /* 0x0003e60000100a00 */
[----:B------:R-:W-:Y:S01]  /*a720*/  IMAD.WIDE R236, R152, 0x4, R70 ;  /* 0x0000000498ec7825 */ /* 0x000fe200078e0246 */
[----:B------:R2:W-:Y:S04]  /*a730*/  STL.64 [R1+0x3a8], R88 ;  /* 0x0003a85801007387 */ /* 0x0005e80000100a00 */
[----:B------:R4:W-:Y:S04]  /*a740*/  STL.64 [R1+0x500], R110 ;  /* 0x0005006e01007387 */ /* 0x0009e80000100a00 */
[----:B------:R-:W-:Y:S04]  /*a750*/  LDGSTS.E [R245+0x18008], desc[UR60][R106.64], !P5 ;  /* 0x180080006af57fae */ /* 0x000fe8000e92187c */
[----:B------:R-:W-:Y:S04]  /*a760*/  LDGSTS.E [R245+0x1800c], desc[UR60][R88.64], !P6 ;  /* 0x1800c00058f57fae */ /* 0x000fe8000f12187c */
[----:B------:R-:W-:Y:S04]  /*a770*/  LDGSTS.E [R245+0x1c000], desc[UR60][R110.64], !P4 ;  /* 0x1c0000006ef57fae */ /* 0x000fe8000e12187c */
[----:B-1----:R-:W3:Y:S04]  /*a780*/  LDL.LU.64 R106, [R1+0x780] ;  /* 0x00078000016a7983 */ /* 0x002ee80000300a00 */
[----:B------:R1:W-:Y:S04]  /*a790*/  STL.64 [R1+0x508], R92 ;  /* 0x0005085c01007387 */ /* 0x0003e80000100a00 */
[----:B--2---:R-:W2:Y:S04]  /*a7a0*/  LDL.LU.64 R88, [R1+0x778] ;  /* 0x0007780001587983 */ /* 0x004ea80000300a00 */
[----:B------:R-:W-:Y:S04]  /*a7b0*/  STL.64 [R1+0x518], R236 ;  /* 0x000518ec01007387 */ /* 0x000fe80000100a00 */
[----:B----4-:R-:W4:Y:S01]  /*a7c0*/  LDL.LU.64 R110, [R1+0x770] ;  /* 0x00077000016e7983 */ /* 0x010f220000300a00 */
[----:B------:R-:W-:-:S02]  /*a7d0*/  VIADD R10, R24, 0xffffff16 ;  /* 0xffffff16180a7836 */ /* 0x000fc40000000000 */
[----:B------:R-:W-:Y:S01]  /*a7e0*/  VIADD R11, R27, 0xffffff15 ;  /* 0xffffff151b0b7836 */ /* 0x000fe20000000000 */
[----:B------:R-:W1:Y:S02]  /*a7f0*/  LDC R24, c[0x0][0x230] ;  /* 0x00008c00ff187b82 */ /* 0x000e640000000800 */
[----:B------:R-:W-:Y:S01]  /*a800*/  ISETP.GE.U32.AND P3, PT, R10, 0x7ffffe97, PT ;  /* 0x7ffffe970a00780c */ /* 0x000fe20003f66070 */
[----:B------:R-:W-:Y:S01]  /*a810*/  VIADD R10, R26, 0xffffff14 ;  /* 0xffffff141a0a7836 */ /* 0x000fe20000000000 */
[----:B------:R-:W-:-:S04]  /*a820*/  ISETP.GE.U32.AND P1, PT, R11, 0x7ffffe96, PT ;  /* 0x7ffffe960b00780c */ /* 0x000fc80003f26070 */
[----:B------:R-:W1:Y:S01]  /*a830*/  LDC R26, c[0x0][0x230] ;  /* 0x00008c00ff1a7b82 */ /* 0x000e620000000800 */
[----:B------:R-:W-:-:S07]  /*a840*/  ISETP.GE.U32.AND P2, PT, R10, 0x7ffffe95, PT ;  /* 0x7ffffe950a00780c */ /* 0x000fce0003f46070 */
[----:B------:R-:W1:Y:S01]  /*a850*/  LDC R27, c[0x0][0x230] ;  /* 0x00008c00ff1b7b82 */ /* 0x000e620000000800 */
[----:B------:R-:W-:Y:S01]  /*a860*/  IMAD.WIDE R220, R152, 0x4, R72 ;  /* 0x0000000498dc7825 */ /* 0x000fe200078e0248 */
[----:B------:R1:W-:Y:S03]  /*a870*/  LDGSTS.E [R245+0x1c004], desc[UR60][R92.64], !P3 ;  /* 0x1c0040005cf57fae */ /* 0x0003e6000d92187c */
[----:B------:R-:W-:Y:S01]  /*a880*/  VIADD R22, R28, 0xffffff73 ;  /* 0xffffff731c167836 */ /* 0x000fe20000000000 */
[----:B------:R-:W-:Y:S01]  /*a890*/  LDGSTS.E [R245+0x1c008], desc[UR60][R236.64], !P1 ;  /* 0x1c008000ecf57fae */ /* 0x000fe2000c92187c */
[----:B---3--:R-:W-:Y:S01]  /*a8a0*/  VIADD R10, R23, 0xffffff71 ;  /* 0xffffff71170a7836 */ /* 0x008fe20000000000 */
[----:B------:R-:W3:Y:S02]  /*a8b0*/  LDC R28, c[0x0][0x230] ;  /* 0x00008c00ff1c7b82 */ /* 0x000ee40000000800 */
[----:B------:R1:W-:Y:S01]  /*a8c0*/  LDGSTS.E [R245+0x1c00c], desc[UR60][R220.64], !P2 ;  /* 0x1c00c000dcf57fae */ /* 0x0003e2000d12187c */
[----:B------:R-:W-:Y:S01]  /*a8d0*/  ISETP.GE.U32.AND P2, PT, R22, 0x7ffffef4, PT ;  /* 0x7ffffef41600780c */ /* 0x000fe20003f46070 */
[----:B------:R-:W-:Y:S01]  /*a8e0*/  VIADD R11, R29, 0xffffff72 ;  /* 0xffffff721d0b7836 */ /* 0x000fe20000000000 */
[----:B------:R-:W-:Y:S01]  /*a8f0*/  ISETP.GE.U32.AND P4, PT, R10, 0x7ffffef2, PT ;  /* 0x7ffffef20a00780c */ /* 0x000fe20003f86070 */
[----:B------:R-:W-:-:S02]  /*a900*/  VIADD R10, R25, 0xffffff53 ;  /* 0xffffff53190a7836 */ /* 0x000fc40000000000 */
[----:B------:R-:W1:Y:S01]  /*a910*/  LDC R23, c[0x0][0x230] ;  /* 0x00008c00ff177b82 */ /* 0x000e620000000800 */
[----:B------:R-:W-:Y:S01]  /*a920*/  ISETP.GE.U32.AND P3, PT, R11, 0x7ffffef3, PT ;  /* 0x7ffffef30b00780c */ /* 0x000fe20003f66070 */
[----:B-1----:R-:W-:Y:S01]  /*a930*/  VIADD R22, R26, 0xffffff52 ;  /* 0xffffff521a167836 */ /* 0x002fe20000000000 */
[----:B------:R-:W-:Y:S01]  /*a940*/  ISETP.GE.U32.AND P6, PT, R10, 0x7ffffed4, PT ;  /* 0x7ffffed40a00780c */ /* 0x000fe20003fc6070 */
[----:B------:R-:W-:-:S04]  /*a950*/  IMAD.WIDE R92, R152, 0x4, R74 ;  /* 0x00000004985c7825 */ /* 0x000fc800078e024a */
[----:B------:R-:W-:Y:S01]  /*a960*/  VIADD R10, R27, 0xffffff51 ;  /* 0xffffff511b0a7836 */ /* 0x000fe20000000000 */
[----:B------:R-:W1:Y:S01]  /*a970*/  LDC R26, c[0x0][0x230] ;  /* 0x00008c00ff1a7b82 */ /* 0x000e620000000800 */
[----:B------:R-:W-:Y:S01]  /*a980*/  VIADD R11, R24, 0xffffff70 ;  /* 0xffffff70180b7836 */ /* 0x000fe20000000000 */
[----:B------:R1:W-:Y:S01]  /*a990*/  STL.64 [R1+0x528], R220 ;  /* 0x000528dc01007387 */ /* 0x0003e20000100a00 */
[----:B------:R-:W-:-:S03]  /*a9a0*/  ISETP.GE.U32.AND P1, PT, R22, 0x7ffffed3, PT ;  /* 0x7ffffed31600780c */ /* 0x000fc60003f26070 */
[----:B------:R-:W-:Y:S01]  /*a9b0*/  LDGSTS.E [R246+0x10000], desc[UR60][R92.64], !P2 ;  /* 0x100000005cf67fae */ /* 0x000fe2000d12187c */
[----:B------:R-:W-:Y:S01]  /*a9c0*/  ISETP.GE.U32.AND P2, PT, R10, 0x7ffffed2, PT ;  /* 0x7ffffed20a00780c */ /* 0x000fe20003f46070 */
[----:B------:R-:W3:Y:S01]  /*a9d0*/  LDC R22, c[0x0][0x230] ;  /* 0x00008c00ff167b82 */ /* 0x000ee20000000800 */
[----:B------:R-:W-:Y:S01]  /*a9e0*/  VIADD R10, R30, 0xffffff50 ;  /* 0xffffff501e0a7836 */ /* 0x000fe20000000000 */
[----:B------:R-:W-:Y:S01]  /*a9f0*/  ISETP.GE.U32.AND P5, PT, R11, 0x7ffffef1, PT ;  /* 0x7ffffef10b00780c */ /* 0x000fe20003fa6070 */
[----:B-1----:R-:W-:-:S05]  /*aa00*/  IMAD.WIDE R220, R152, 0x4, R84 ;  /* 0x0000000498dc7825 */ /* 0x002fca00078e0254 */
[----:B------:R-:W1:Y:S01]  /*aa10*/  LDC R25, c[0x0][0x230] ;  /* 0x00008c00ff197b82 */ /* 0x000e620000000800 */
[----:B------:R-:W-:Y:S01]  /*aa20*/  LDGSTS.E [R246+0x10004], desc[UR60][R220.64], !P3 ;  /* 0x10004000dcf67fae */ /* 0x000fe2000d92187c */
[----:B------:R-:W-:Y:S01]  /*aa30*/  ISETP.GE.U32.AND P3, PT, R10, 0x7ffffed1, PT ;  /* 0x7ffffed10a00780c */ /* 0x000fe20003f66070 */
[----:B------:R-:W-:-:S05]  /*aa40*/  VIADD R10, R31, 0xffffff33 ;  /* 0xffffff331f0a7836 */ /* 0x000fca0000000000 */
[----:B------:R-:W1:Y:S01]  /*aa50*/  LDC R27, c[0x0][0x230] ;  /* 0x00008c00ff1b7b82 */ /* 0x000e620000000800 */
[----:B------:R-:W-:-:S07]  /*aa60*/  IMAD.WIDE R244, R152, 0x4, R82 ;  /* 0x0000000498f47825 */ /* 0x000fce00078e0252 */
[----:B------:R-:W1:Y:S01]  /*aa70*/  LDC R24, c[0x0][0x230] ;  /* 0x00008c00ff187b82 */ /* 0x000e620000000800 */
[----:B------:R-:W-:-:S07]  /*aa80*/  VIADD R11, R23, 0xffffff32 ;  /* 0xffffff32170b7836 */ /* 0x000fce0000000000 */
[----:B------:R-:W1:Y:S01]  /*aa90*/  LDC R23, c[0x0][0x230] ;  /* 0x00008c00ff177b82 */ /* 0x000e620000000800 */
[----:B------:R-:W-:Y:S01]  /*aaa0*/  STL.64 [R1+0x278], R244 ;  /* 0x000278f401007387 */ /* 0x000fe20000100a00 */
[----:B------:R-:W-:-:S06]  /*aab0*/  IMAD.WIDE R108, R152, 0x4, R108 ;  /* 0x00000004986c7825 */ /* 0x000fcc00078e026c */
[----:B------:R-:W1:Y:S01]  /*aac0*/  LDC R29, c[0x0][0x230] ;  /* 0x00008c00ff1d7b82 */ /* 0x000e620000000800 */
[----:B------:R-:W-:-:S04]  /*aad0*/  IMAD.WIDE R94, R152, 0x4, R94 ;  /* 0x00000004985e7825 */ /* 0x000fc800078e025e */
[----:B------:R-:W-:-:S03]  /*aae0*/  IMAD.WIDE R96, R152, 0x4, R96 ;  /* 0x0000000498607825 */ /* 0x000fc600078e0260 */
[----:B------:R-:W1:Y:S01]  /*aaf0*/  LDC R30, c[0x0][0x230] ;  /* 0x00008c00ff1e7b82 */ /* 0x000e620000000800 */
[----:B------:R-:W-:-:S07]  /*ab00*/  IMAD.WIDE R98, R152, 0x4, R98 ;  /* 0x0000000498627825 */ /* 0x000fce00078e0262 */
[----:B------:R-:W1:Y:S01]  /*ab10*/  LDC R31, c[0x0][0x230] ;  /* 0x00008c00ff1f7b82 */ /* 0x000e620000000800 */
[----:B------:R-:W-:-:S04]  /*ab20*/  IMAD.WIDE R104, R152, 0x4, R104 ;  /* 0x0000000498687825 */ /* 0x000fc800078e0268 */
[----:B------:R-:W-:-:S04]  /*ab30*/  IMAD.WIDE R114, R152, 0x4, R114 ;  /* 0x0000000498727825 */ /* 0x000fc800078e0272 */
[----:B------:R-:W-:-:S04]  /*ab40*/  IMAD.WIDE R140, R152, 0x4, R140 ;  /* 0x00000004988c7825 */ /* 0x000fc800078e028c */
[----:B------:R-:W-:-:S04]  /*ab50*/  IMAD.WIDE R118, R152, 0x4, R118 ;  /* 0x0000000498767825 */ /* 0x000fc800078e0276 */
[----:B------:R-:W-:-:S04]  /*ab60*/  IMAD.WIDE R134, R152, 0x4, R134 ;  /* 0x0000000498867825 */ /* 0x000fc800078e0286 */
[----:B------:R-:W-:-:S04]  /*ab70*/  IMAD.WIDE R180, R152, 0x4, R180 ;  /* 0x0000000498b47825 */ /* 0x000fc800078e02b4 */
[----:B------:R-:W-:-:S04]  /*ab80*/  IMAD.WIDE R148, R152, 0x4, R148 ;  /* 0x0000000498947825 */ /* 0x000fc800078e0294 */
[----:B------:R-:W-:-:S04]  /*ab90*/  IMAD.WIDE R106, R152, 0x4, R106 ;  /* 0x00000004986a7825 */ /* 0x000fc800078e026a */
[----:B--2---:R-:W-:-:S04]  /*aba0*/  IMAD.WIDE R236, R152, 0x4, R88 ;  /* 0x0000000498ec7825 */ /* 0x004fc800078e0258 */
[----:B----4-:R-:W-:-:S05]  /*abb0*/  IMAD.WIDE R110, R152, 0x4, R110 ;  /* 0x00000004986e7825 */ /* 0x010fca00078e026e */
[----:B------:R-:W-:Y:S01]  /*abc0*/  LDGSTS.E [R246+0x10008], desc[UR60][R110.64], !P4 ;  /* 0x100080006ef67fae */ /* 0x000fe2000e12187c */
[----:B------:R-:W-:Y:S01]  /*abd0*/  ISETP.GE.U32.AND P4, PT, R10, 0x7ffffeb4, PT ;  /* 0x7ffffeb40a00780c */ /* 0x000fe20003f86070 */
[----:B---3--:R-:W-:Y:S02]  /*abe0*/  VIADD R10, R28, 0xffffff31 ;  /* 0xffffff311c0a7836 */ /* 0x008fe40000000000 */
[----:B------:R-:W-:Y:S01]  /*abf0*/  LDGSTS.E [R246+0x1000c], desc[UR60][R236.64], !P5 ;  /* 0x1000c000ecf67fae */ /* 0x000fe2000e92187c */
[----:B------:R-:W2:Y:S01]  /*ac00*/  LDC R28, c[0x0][0x230] ;  /* 0x00008c00ff1c7b82 */ /* 0x000ea20000000800 */
[----:B------:R-:W-:Y:S02]  /*ac10*/  IMAD.WIDE R88, R152, 0x4, R86 ;  /* 0x0000000498587825 */ /* 0x000fe400078e0256 */
[----:B------:R-:W-:Y:S01]  /*ac20*/  LDGSTS.E [R246+0x14000], desc[UR60][R244.64], !P6 ;  /* 0x14000000f4f67fae */ /* 0x000fe2000f12187c */
[----:B------:R-:W-:Y:S01]  /*ac30*/  ISETP.GE.U32.AND P6, PT, R10, 0x7ffffeb2, PT ;  /* 0x7ffffeb20a00780c */ /* 0x000fe20003fc6070 */
[----:B------:R-:W-:Y:S01]  /*ac40*/  VIADD R10, R26, 0xffffff13 ;  /* 0xffffff131a0a7836 */ /* 0x000fe20000000000 */
[----:B------:R-:W-:Y:S01]  /*ac50*/  ISETP.GE.U32.AND P5, PT, R11, 0x7ffffeb3, PT ;  /* 0x7ffffeb30b00780c */ /* 0x000fe20003fa6070 */
[----:B------:R3:W-:Y:S01]  /*ac60*/  LDGSTS.E [R246+0x14004], desc[UR60][R106.64], !P1 ;  /* 0x140040006af67fae */ /* 0x0007e2000c92187c */
[----:B------:R-:W-:Y:S01]  /*ac70*/  VIADD R11, R22, 0xffffff30 ;  /* 0xffffff30160b7836 */ /* 0x000fe20000000000 */
[----:B------:R-:W4:Y:S02]  /*ac80*/  LDC R26, c[0x0][0x230] ;  /* 0x00008c00ff1a7b82 */ /* 0x000f240000000800 */
[----:B------:R3:W-:Y:S01]  /*ac90*/  LDGSTS.E [R246+0x14008], desc[UR60][R88.64], !P2 ;  /* 0x1400800058f67fae */ /* 0x0007e2000d12187c */
[----:B------:R-:W-:-:S02]  /*aca0*/  ISETP.GE.U32.AND P2, PT, R10, 0x7ffffe94, PT ;  /* 0x7ffffe940a00780c */ /* 0x000fc40003f46070 */
[----:B-1----:R-:W-:Y:S01]  /*acb0*/  IADD3 R10, R25, -0xee, RZ ;  /* 0xffffff12190a7810 */ /* 0x002fe20007ffe0ff */
[----:B------:R3:W-:Y:S02]  /*acc0*/  STL.64 [R1+0x280], R106 ;  /* 0x0002806a01007387 */ /* 0x0007e40000100a00 */
[----:B------:R-:W1:Y:S01]  /*acd0*/  LDC R25, c[0x0][0x230] ;  /* 0x00008c00ff197b82 */ /* 0x000e620000000800 */
[----:B------:R-:W-:Y:S01]  /*ace0*/  ISETP.GE.U32.AND P1, PT, R11, 0x7ffffeb1, PT ;  /* 0x7ffffeb10b00780c */ /* 0x000fe20003f26070 */
[----:B------:R-:W-:Y:S01]  /*acf0*/  VIADD R11, R27, 0xffffff11 ;  /* 0xffffff111b0b7836 */ /* 0x000fe20000000000 */
[----:B------:R-:W-:Y:S01]  /*ad00*/  LDGSTS.E [R246+0x1400c], desc[UR60][R108.64], !P3 ;  /* 0x1400c0006cf67fae */ /* 0x000fe2000d92187c */
[----:B------:R-:W-:Y:S01]  /*ad10*/  ISETP.GE.U32.AND P3, PT, R10, 0x7ffffe93, PT ;  /* 0x7ffffe930a00780c */ /* 0x000fe20003f66070 */
[----:B------:R-:W-:-:S03]  /*ad20*/  VIADD R10, R24, 0xffffff10 ;  /* 0xffffff10180a7836 */ /* 0x000fc60000000000 */
[----:B------:R-:W4:Y:S01]  /*ad30*/  LDC R27, c[0x0][0x230] ;  /* 0x00008c00ff1b7b82 */ /* 0x000f220000000800 */
[C---:B---3--:R-:W-:Y:S01]  /*ad40*/  IMAD.WIDE R106, R152.reuse, 0x4, R234 ;  /* 0x00000004986a7825 */ /* 0x048fe200078e02ea */
[----:B------:R3:W-:Y:S04]  /*ad50*/  STL.64 [R1+0x288], R88 ;  /* 0x0002885801007387 */ /* 0x0007e80000100a00 */
[----:B------:R2:W-:Y:S01]  /*ad60*/  LDGSTS.E [R246+0x18000], desc[UR60][R106.64], !P4 ;  /* 0x180000006af67fae */ /* 0x0005e2000e12187c */
[----:B------:R-:W-:Y:S01]  /*ad70*/  ISETP.GE.U32.AND P4, PT, R11, 0x7ffffe92, PT ;  /* 0x7ffffe920b00780c */ /* 0x000fe20003f86070 */
[----:B------:R-:W4:Y:S02]  /*ad80*/  LDC R24, c[0x0][0x230] ;  /* 0x00008c00ff187b82 */ /* 0x000f240000000800 */
[----:B------:R-:W-:Y:S01]  /*ad90*/  STL.64 [R1+0x290], R108 ;  /* 0x0002906c01007387 */ /* 0x000fe20000100a00 */
[----:B---3--:R-:W-:-:S03]  /*ada0*/  IMAD.WIDE R88, R152, 0x4, R90 ;  /* 0x0000000498587825 */ /* 0x008fc600078e025a */
[----:B------:R3:W-:Y:S01]  /*adb0*/  STL.64 [R1+0x370], R106 ;  /* 0x0003706a01007387 */ /* 0x0007e20000100a00 */
[----:B--2---:R-:W-:-:S03]  /*adc0*/  VIADD R22, R28, 0xffffff6f ;  /* 0xffffff6f1c167836 */ /* 0x004fc60000000000 */
[----:B------:R2:W-:Y:S01]  /*add0*/  LDGSTS.E [R246+0x18004], desc[UR60][R88.64], !P5 ;  /* 0x1800400058f67fae */ /* 0x0005e2000e92187c */
[----:B------:R-:W-:Y:S01]  /*ade0*/  ISETP.GE.U32.AND P5, PT, R10, 0x7ffffe91, PT ;  /* 0x7ffffe910a00780c */ /* 0x000fe20003fa6070 */
[C---:B------:R-:W-:Y:S01]  /*adf0*/  IMAD.WIDE R90, R152.reuse, 0x4, R100 ;  /* 0x00000004985a7825 */ /* 0x040fe200078e0264 */
[----:B------:R-:W2:Y:S03]  /*ae00*/  LDC R28, c[0x0][0x230] ;  /* 0x00008c00ff1c7b82 */ /* 0x000ea60000000800 */
[----:B---3--:R-:W-:-:S04]  /*ae10*/  IMAD.WIDE R106, R152, 0x4, R122 ;  /* 0x00000004986a7825 */ /* 0x008fc800078e027a */
[----:B------:R-:W-:Y:S01]  /*ae20*/  VIADD R10, R23, 0xffffff6d ;  /* 0xffffff6d170a7836 */ /* 0x000fe20000000000 */
[----:B------:R-:W-:Y:S01]  /*ae30*/  LDGSTS.E [R246+0x18008], desc[UR60][R106.64], !P6 ;  /* 0x180080006af67fae */ /* 0x000fe2000f12187c */
[----:B------:R-:W-:Y:S01]  /*ae40*/  VIADD R11, R29, 0xffffff6e ;  /* 0xffffff6e1d0b7836 */ /* 0x000fe20000000000 */
[----:B------:R-:W3:Y:S02]  /*ae50*/  LDC R23, c[0x0][0x230] ;  /* 0x00008c00ff177b82 */ /* 0x000ee40000000800 */
[----:B------:R-:W-:Y:S04]  /*ae60*/  LDGSTS.E [R246+0x1800c], desc[UR60][R94.64], !P1 ;  /* 0x1800c0005ef67fae */ /* 0x000fe8000c92187c */
[----:B------:R-:W-:Y:S01]  /*ae70*/  LDGSTS.E [R246+0x1c000], desc[UR60][R96.64], !P2 ;  /* 0x1c00000060f67fae */ /* 0x000fe2000d12187c */
[----:B------:R-:W-:Y:S01]  /*ae80*/  ISETP.GE.U32.AND P2, PT, R22, 0x7ffffef0, PT ;  /* 0x7ffffef01600780c */ /* 0x000fe20003f46070 */
[----:B------:R-:W3:Y:S02]  /*ae90*/  LDC R29, c[0x0][0x230] ;  /* 0x00008c00ff1d7b82 */ /* 0x000ee40000000800 */
[----:B------:R-:W-:Y:S04]  /*aea0*/  LDGSTS.E [R246+0x1c004], desc[UR60][R98.64], !P3 ;  /* 0x1c00400062f67fae */ /* 0x000fe8000d92187c */
[----:B------:R3:W-:Y:S01]  /*aeb0*/  LDGSTS.E [R246+0x1c008], desc[UR60][R90.64], !P4 ;  /* 0x1c0080005af67fae */ /* 0x0007e2000e12187c */
[----:B------:R-:W-:Y:S01]  /*aec0*/  ISETP.GE.U32.AND P4, PT, R10, 0x7ffffeee, PT ;  /* 0x7ffffeee0a00780c */ /* 0x000fe20003f86070 */
[----:B-1----:R-:W-:Y:S01]  /*aed0*/  VIADD R10, R25, 0xffffff4f ;  /* 0xffffff4f190a7836 */ /* 0x002fe20000000000 */
[----:B------:R-:W-:Y:S01]  /*aee0*/  ISETP.GE.U32.AND P3, PT, R11, 0x7ffffeef, PT ;  /* 0x7ffffeef0b00780c */ /* 0x000fe20003f66070 */
[----:B------:R2:W-:Y:S01]  /*aef0*/  STL.64 [R1+0x378], R88 ;  /* 0x0003785801007387 */ /* 0x0005e20000100a00 */
[----:B----4-:R-:W-:Y:S01]  /*af00*/  VIADD R22, R26, 0xffffff4e ;  /* 0xffffff4e1a167836 */ /* 0x010fe20000000000 */
[----:B------:R-:W1:Y:S01]  /*af10*/  LDC R25, c[0x0][0x230] ;  /* 0x00008c00ff197b82 */ /* 0x000e620000000800 */
[----:B------:R-:W-:Y:S01]  /*af20*/  ISETP.GE.U32.AND P6, PT, R10, 0x7ffffed0, PT ;  /* 0x7ffffed00a00780c */ /* 0x000fe20003fc6070 */
[----:B------:R-:W-:-:S02]  /*af30*/  VIADD R10, R27, 0xffffff4d ;  /* 0xffffff4d1b0a7836 */ /* 0x000fc40000000000 */
[----:B------:R-:W-:-:S04]  /*af40*/  VIADD R11, R24, 0xffffff6c ;  /* 0xffffff6c180b7836 */ /* 0x000fc80000000000 */
[----:B------:R-:W4:Y:S01]  /*af50*/  LDC R26, c[0x0][0x230] ;  /* 0x00008c00ff1a7b82 */ /* 0x000f220000000800 */
[----:B--2---:R-:W-:Y:S01]  /*af60*/  IMAD.WIDE R88, R152, 0x4, R102 ;  /* 0x0000000498587825 */ /* 0x004fe200078e0266 */
[----:B------:R-:W-:-:S04]  /*af70*/  ISETP.GE.U32.AND P1, PT, R22, 0x7ffffecf, PT ;  /* 0x7ffffecf1600780c */ /* 0x000fc80003f26070 */
[----:B------:R2:W-:Y:S02]  /*af80*/  LDGSTS.E [R246+0x1c00c], desc[UR60][R88.64], !P5 ;  /* 0x1c00c00058f67fae */ /* 0x0005e4000e92187c */
[----:B------:R-:W1:Y:S02]  /*af90*/  LDC R22, c[0x0][0x230] ;  /* 0x00008c00ff167b82 */ /* 0x000e640000000800 */
[----:B------:R-:W-:Y:S01]  /*afa0*/  LDGSTS.E [R247+0x10000], desc[UR60][R104.64], !P2 ;  /* 0x1000000068f77fae */ /* 0x000fe2000d12187c */
[----:B------:R-:W-:Y:S01]  /*afb0*/  ISETP.GE.U32.AND P2, PT, R10, 0x7ffffece, PT ;  /* 0x7ffffece0a00780c */ /* 0x000fe20003f46070 */
[----:B------:R-:W-:Y:S01]  /*afc0*/  VIADD R10, R30, 0xffffff4c ;  /* 0xffffff4c1e0a7836 */ /* 0x000fe20000000000 */
[----:B------:R-:W-:Y:S01]  /*afd0*/  ISETP.GE.U32.AND P5, PT, R11, 0x7ffffeed, PT ;  /* 0x7ffffeed0b00780c */ /* 0x000fe20003fa6070 */
[----:B------:R-:W-:Y:S02]  /*afe0*/  LDGSTS.E [R247+0x10004], desc[UR60][R114.64], !P3 ;  /* 0x1000400072f77fae */ /* 0x000fe4000d92187c */
[----:B------:R-:W1:Y:S01]  /*aff0*/  LDC R27, c[0x0][0x230] ;  /* 0x00008c00ff1b7b82 */ /* 0x000e620000000800 */
[----:B------:R-:W-:Y:S01]  /*b000*/  ISETP.GE.U32.AND P3, PT, R10, 0x7ffffecd, PT ;  /* 0x7ffffecd0a00780c */ /* 0x000fe20003f66070 */
[----:B------:R-:W-:Y:S01]  /*b010*/  STL.64 [R1+0x380], R106 ;  /* 0x0003806a01007387 */ /* 0x000fe20000100a00 */
[----:B------:R-:W-:-:S03]  /*b020*/  VIADD R10, R31, 0xffffff2f ;  /* 0xffffff2f1f0a7836 */ /* 0x000fc60000000000 */
[----:B------:R-:W-:Y:S02]  /*b030*/  STL.64 [R1+0x388], R94 ;  /* 0x0003885e01007387 */ /* 0x000fe40000100a00 */
[----:B------:R-:W1:Y:S02]  /*b040*/  LDC R24, c[0x0][0x230] ;  /* 0x00008c00ff187b82 */ /* 0x000e640000000800 */
[----:B------:R-:W-:Y:S04]  /*b050*/  STL.64 [R1+0x4c0], R96 ;  /* 0x0004c06001007387 */ /* 0x000fe80000100a00 */
[----:B------:R-:W-:Y:S01]  /*b060*/  STL.64 [R1+0x4c8], R98 ;  /* 0x0004c86201007387 */ /* 0x000fe20000100a00 */
[----:B---3--:R-:W-:Y:S01]  /*b070*/  VIADD R11, R23, 0xffffff2e ;  /* 0xffffff2e170b7836 */ /* 0x008fe20000000000 */
[----:B------:R-:W3:Y:S02]  /*b080*/  LDC R30, c[0x0][0x230] ;  /* 0x00008c00ff1e7b82 */ /* 0x000ee40000000800 */
[----:B------:R2:W-:Y:S04]  /*b090*/  STL.64 [R1+0x4d0], R90 ;  /* 0x0004d05a01007387 */ /* 0x0005e80000100a00 */
[----:B------:R4:W-:Y:S02]  /*b0a0*/  STL.64 [R1+0x4d8], R88 ;  /* 0x0004d85801007387 */ /* 0x0009e40000100a00 */
[----:B------:R-:W3:Y:S02]  /*b0b0*/  LDC R23, c[0x0][0x230] ;  /* 0x00008c00ff177b82 */ /* 0x000ee40000000800 */
[----:B------:R-:W-:Y:S01]  /*b0c0*/  LDGSTS.E [R247+0x10008], desc[UR60][R140.64], !P4 ;  /* 0x100080008cf77fae */ /* 0x000fe2000e12187c */
[----:B------:R-:W-:Y:S01]  /*b0d0*/  ISETP.GE.U32.AND P4, PT, R10, 0x7ffffeb0, PT ;  /* 0x7ffffeb00a00780c */ /* 0x000fe20003f86070 */
[----:B------:R-:W-:-:S02]  /*b0e0*/  VIADD R10, R28, 0xffffff2d ;  /* 0xffffff2d1c0a7836 */ /* 0x000fc40000000000 */
[----:B------:R-:W-:Y:S01]  /*b0f0*/  LDGSTS.E [R247+0x1000c], desc[UR60][R118.64], !P5 ;  /* 0x1000c00076f77fae */ /* 0x000fe2000e92187c */
[C---:B--2---:R-:W-:Y:S01]  /*b100*/  IMAD.WIDE R90, R152.reuse, 0x4, R136 ;  /* 0x00000004985a7825 */ /* 0x044fe200078e0288 */
[----:B------:R-:W2:Y:S03]  /*b110*/  LDC R28, c[0x0][0x230] ;  /* 0x00008c00ff1c7b82 */ /* 0x000ea60000000800 */
[----:B----4-:R-:W-:-:S05]  /*b120*/  IMAD.WIDE R88, R152, 0x4, R112 ;  /* 0x0000000498587825 */ /* 0x010fca00078e0270 */
[----:B------:R4:W-:Y:S01]  /*b130*/  STL.64 [R1+0x8], R88 ;  /* 0x0000085801007387 */ /* 0x0009e20000100a00 */
[----:B------:R-:W-:Y:S01]  /*b140*/  IMAD.WIDE R100, R152, 0x4, R154 ;  /* 0x0000000498647825 */ /* 0x000fe200078e029a */
[----:B------:R-:W3:Y:S02]  /*b150*/  LDC R31, c[0x0][0x230] ;  /* 0x00008c00ff1f7b82 */ /* 0x000ee40000000800 */
[----:B------:R4:W-:Y:S01]  /*b160*/  LDGSTS.E [R247+0x14000], desc[UR60][R88.64], !P6 ;  /* 0x1400000058f77fae */ /* 0x0009e2000f12187c */
[----:B------:R-:W-:Y:S01]  /*b170*/  ISETP.GE.U32.AND P6, PT, R10, 0x7ffffeae, PT ;  /* 0x7ffffeae0a00780c */ /* 0x000fe20003fc6070 */
[----:B------:R-:W-:Y:S01]  /*b180*/  VIADD R10, R26, 0xffffff0f ;  /* 0xffffff0f1a0a7836 */ /* 0x000fe20000000000 */
[----:B------:R-:W-:Y:S01]  /*b190*/  ISETP.GE.U32.AND P5, PT, R11, 0x7ffffeaf, PT ;  /* 0x7ffffeaf0b00780c */ /* 0x000fe20003fa6070 */
[----:B------:R2:W-:Y:S01]  /*b1a0*/  LDGSTS.E [R247+0x14004], desc[UR60][R90.64], !P1 ;  /* 0x140040005af77fae */ /* 0x0005e2000c92187c */
[----:B-1----:R-:W-:Y:S01]  /*b1b0*/  VIADD R11, R22, 0xffffff2c ;  /* 0xffffff2c160b7836 */ /* 0x002fe20000000000 */
[----:B------:R-:W1:Y:S01]  /*b1c0*/  LDC R26, c[0x0][0x230] ;  /* 0x00008c00ff1a7b82 */ /* 0x000e620000000800 */
[----:B----4-:R-:W-:-:S05]  /*b1d0*/  IMAD.WIDE R88, R152, 0x4, R116 ;  /* 0x0000000498587825 */ /* 0x010fca00078e0274 */
[----:B------:R4:W-:Y:S01]  /*b1e0*/  LDGSTS.E [R247+0x14008], desc[UR60][R88.64], !P2 ;  /* 0x1400800058f77fae */ /* 0x0009e2000d12187c */
[----:B------:R-:W-:Y:S02]  /*b1f0*/  ISETP.GE.U32.AND P2, PT, R10, 0x7ffffe90, PT ;  /* 0x7ffffe900a00780c */ /* 0x000fe40003f46070 */
[----:B------:R-:W-:Y:S01]  /*b200*/  IADD3 R10, R25, -0xf2, RZ ;  /* 0xffffff0e190a7810 */ /* 0x000fe20007ffe0ff */
[----:B------:R-:W-:Y:S01]  /*b210*/  IMAD.WIDE R94, R152, 0x4, R138 ;  /* 0x00000004985e7825 */ /* 0x000fe200078e028a */
[----:B------:R-:W1:Y:S01]  /*b220*/  LDC R25, c[0x0][0x230] ;  /* 0x00008c00ff197b82 */ /* 0x000e620000000800 */
[----:B------:R2:W-:Y:S01]  /*b230*/  STL.64 [R1+0x10], R90 ;  /* 0x0000105a01007387 */ /* 0x0005e20000100a00 */
[----:B------:R-:W-:Y:S01]  /*b240*/  ISETP.GE.U32.AND P1, PT, R11, 0x7ffffead, PT ;  /* 0x7ffffead0b00780c */ /* 0x000fe20003f26070 */
[----:B------:R-:W-:Y:S02]  /*b250*/  VIADD R11, R27, 0xffffff0d ;  /* 0xffffff0d1b0b7836 */ /* 0x000fe40000000000 */
[----:B------:R3:W-:Y:S01]  /*b260*/  LDGSTS.E [R247+0x1400c], desc[UR60][R94.64], !P3 ;  /* 0x1400c0005ef77fae */ /* 0x0007e2000d92187c */
[----:B------:R-:W-:-:S02]  /*b270*/  ISETP.GE.U32.AND P3, PT, R10, 0x7ffffe8f, PT ;  /* 0x7ffffe8f0a00780c */ /* 0x000fc40003f66070 */
[----:B------:R-:W1:Y:S01]  /*b280*/  LDC R27, c[0x0][0x230] ;  /* 0x00008c00ff1b7b82 */ /* 0x000e620000000800 */
[----:B--2---:R-:W-:Y:S01]  /*b290*/  IMAD.WIDE R90, R152, 0x4, R232 ;  /* 0x00000004985a7825 */ /* 0x004fe200078e02e8 */
[----:B------:R4:W-:Y:S03]  /*b2a0*/  STL.64 [R1+0x18], R88 ;  /* 0x0000185801007387 */ /* 0x0009e60000100a00 */
[----:B------:R-:W-:Y:S01]  /*b2b0*/  VIADD R10, R24, 0xffffff0c ;  /* 0xffffff0c180a7836 */ /* 0x000fe20000000000 */
[----:B------:R2:W-:Y:S01]  /*b2c0*/  LDGSTS.E [R247+0x18000], desc[UR60][R90.64], !P4 ;  /* 0x180000005af77fae */ /* 0x0005e2000e12187c */
[----:B------:R-:W-:Y:S01]  /*b2d0*/  ISETP.GE.U32.AND P4, PT, R11, 0x7ffffe8e, PT ;  /* 0x7ffffe8e0b00780c */ /* 0x000fe20003f86070 */
[----:B------:R-:W1:Y:S01]  /*b2e0*/  LDC R24, c[0x0][0x230] ;  /* 0x00008c00ff187b82 */ /* 0x000e620000000800 */
[C---:B------:R-:W-:Y:S01]  /*b2f0*/  IMAD.WIDE R98, R152.reuse, 0x4, R124 ;  /* 0x0000000498627825 */ /* 0x040fe200078e027c */
[----:B------:R3:W-:Y:S03]  /*b300*/  STL.64 [R1+0x20], R94 ;  /* 0x0000205e01007387 */ /* 0x0007e60000100a00 */
[C---:B----4-:R-:W-:Y:S01]  /*b310*/  IMAD.WIDE R88, R152.reuse, 0x4, R120 ;  /* 0x0000000498587825 */ /* 0x050fe200078e0278 */
[----:B------:R2:W-:Y:S03]  /*b320*/  STL.64 [R1+0x348], R90 ;  /* 0x0003485a01007387 */ /* 0x0005e60000100a00 */
[----:B------:R-:W-:Y:S01]  /*b330*/  IMAD.WIDE R96, R152, 0x4, R126 ;  /* 0x0000000498607825 */ /* 0x000fe200078e027e */
[----:B------:R4:W-:Y:S01]  /*b340*/  LDGSTS.E [R247+0x18004], desc[UR60][R88.64], !P5 ;  /* 0x1800400058f77fae */ /* 0x0009e2000e92187c */
[----:B------:R-:W-:-:S02]  /*b350*/  ISETP.GE.U32.AND P5, PT, R10, 0x7ffffe8d, PT ;  /* 0x7ffffe8d0a00780c */ /* 0x000fc40003fa6070 */
[----:B------:R-:W-:Y:S01]  /*b360*/  VIADD R22, R28, 0xffffff6b ;  /* 0xffffff6b1c167836 */ /* 0x000fe20000000000 */
[----:B------:R-:W-:Y:S01]  /*b370*/  LDGSTS.E [R247+0x18008], desc[UR60][R100.64], !P6 ;  /* 0x1800800064f77fae */ /* 0x000fe2000f12187c */
[C---:B---3--:R-:W-:Y:S01]  /*b380*/  IMAD.WIDE R94, R152.reuse, 0x4, R128 ;  /* 0x00000004985e7825 */ /* 0x048fe200078e0280 */
[----:B------:R-:W3:Y:S02]  /*b390*/  LDC R28, c[0x0][0x230] ;  /* 0x00008c00ff1c7b82 */ /* 0x000ee40000000800 */
[----:B------:R-:W-:Y:S01]  /*b3a0*/  LDGSTS.E [R247+0x1800c], desc[UR60][R98.64], !P1 ;  /* 0x1800c00062f77fae */ /* 0x000fe2000c92187c */
[----:B--2---:R-:W-:-:S03]  /*b3b0*/  IMAD.WIDE R90, R152, 0x4, R130 ;  /* 0x00000004985a7825 */ /* 0x004fc600078e0282 */
[----:B------:R-:W-:Y:S01]  /*b3c0*/  LDGSTS.E [R247+0x1c000], desc[UR60][R96.64], !P2 ;  /* 0x1c00000060f77fae */ /* 0x000fe2000d12187c */
[----:B------:R-:W-:Y:S01]  /*b3d0*/  VIADD R10, R23, 0xffffff69 ;  /* 0xffffff69170a7836 */ /* 0x000fe20000000000 */
[----:B------:R-:W-:Y:S01]  /*b3e0*/  ISETP.GE.U32.AND P2, PT, R22, 0x7ffffeec, PT ;  /* 0x7ffffeec1600780c */ /* 0x000fe20003f46070 */
[----:B------:R-:W-:Y:S01]  /*b3f0*/  VIADD R11, R29, 0xffffff6a ;  /* 0xffffff6a1d0b7836 */ /* 0x000fe20000000000 */
[----:B------:R-:W-:Y:S01]  /*b400*/  LDGSTS.E [R247+0x1c004], desc[UR60][R94.64], !P3 ;  /* 0x1c0040005ef77fae */ /* 0x000fe2000d92187c */
[----:B-1----:R-:W-:Y:S01]  /*b410*/  VIADD R22, R26, 0xffffff4a ;  /* 0xffffff4a1a167836 */ /* 0x002fe20000000000 */
[----:B------:R-:W1:Y:S02]  /*b420*/  LDC R23, c[0x0][0x230] ;  /* 0x00008c00ff177b82 */ /* 0x000e640000000800 */
[----:B------:R-:W-:Y:S01]  /*b430*/  LDGSTS.E [R247+0x1c008], desc[UR60][R90.64], !P4 ;  /* 0x1c0080005af77fae */ /* 0x000fe2000e12187c */
[----:B------:R-:W-:Y:S01]  /*b440*/  ISETP.GE.U32.AND P4, PT, R10, 0x7ffffeea, PT ;  /* 0x7ffffeea0a00780c */ /* 0x000fe20003f86070 */
[----:B------:R-:W-:Y:S01]  /*b450*/  VIADD R10, R25, 0xffffff4b ;  /* 0xffffff4b190a7836 */ /* 0x000fe20000000000 */
[----:B------:R-:W-:Y:S01]  /*b460*/  ISETP.GE.U32.AND P3, PT, R11, 0x7ffffeeb, PT ;  /* 0x7ffffeeb0b00780c */ /* 0x000fe20003f66070 */
[----:B------:R4:W-:Y:S02]  /*b470*/  STL.64 [R1+0x358], R88 ;  /* 0x0003585801007387 */ /* 0x0009e40000100a00 */
[----:B------:R-:W2:Y:S01]  /*b480*/  LDC R26, c[0x0][0x230] ;  /* 0x00008c00ff1a7b82 */ /* 0x000ea20000000800 */
[----:B------:R-:W-:Y:S01]  /*b490*/  ISETP.GE.U32.AND P6, PT, R10, 0x7ffffecc, PT ;  /* 0x7ffffecc0a00780c */ /* 0x000fe20003fc6070 */
[----:B------:R-:W-:-:S02]  /*b4a0*/  VIADD R10, R27, 0xffffff49 ;  /* 0xffffff491b0a7836 */ /* 0x000fc40000000000 */
[----:B------:R-:W-:Y:S02]  /*b4b0*/  VIADD R11, R24, 0xffffff68 ;  /* 0xffffff68180b7836 */ /* 0x000fe40000000000 */
[C---:B------:R-:W-:Y:S02]  /*b4c0*/  IMAD.WIDE R106, R152.reuse, 0x4, R144 ;  /* 0x00000004986a7825 */ /* 0x040fe400078e0290 */
[----:B------:R-:W2:Y:S02]  /*b4d0*/  LDC R25, c[0x0][0x230] ;  /* 0x00008c00ff197b82 */ /* 0x000ea40000000800 */
[----:B----4-:R-:W-:-:S05]  /*b4e0*/  IMAD.WIDE R88, R152, 0x4, R132 ;  /* 0x0000000498587825 */ /* 0x010fca00078e0284 */
[----:B------:R4:W-:Y:S01]  /*b4f0*/  LDGSTS.E [R247+0x1c00c], desc[UR60][R88.64], !P5 ;  /* 0x1c00c00058f77fae */ /* 0x0009e2000e92187c */
[----:B------:R-:W-:Y:S01]  /*b500*/  ISETP.GE.U32.AND P1, PT, R22, 0x7ffffecb, PT ;  /* 0x7ffffecb1600780c */ /* 0x000fe20003f26070 */
[----:B------:R-:W4:Y:S02]  /*b510*/  LDC R24, c[0x0][0x230] ;  /* 0x00008c00ff187b82 */ /* 0x000f240000000800 */
[----:B------:R-:W-:Y:S01]  /*b520*/  LDGSTS.E [R248+0x10000], desc[UR60][R134.64], !P2 ;  /* 0x1000000086f87fae */ /* 0x000fe2000d12187c */
[----:B------:R-:W-:Y:S01]  /*b530*/  ISETP.GE.U32.AND P2, PT, R10, 0x7ffffeca, PT ;  /* 0x7ffffeca0a00780c */ /* 0x000fe20003f46070 */
[----:B------:R-:W-:Y:S01]  /*b540*/  VIADD R10, R30, 0xffffff48 ;  /* 0xffffff481e0a7836 */ /* 0x000fe20000000000 */
[----:B------:R-:W-:Y:S01]  /*b550*/  ISETP.GE.U32.AND P5, PT, R11, 0x7ffffee9, PT ;  /* 0x7ffffee90b00780c */ /* 0x000fe20003fa6070 */
[----:B------:R-:W-:Y:S02]  /*b560*/  LDGSTS.E [R248+0x10004], desc[UR60][R106.64], !P3 ;  /* 0x100040006af87fae */ /* 0x000fe4000d92187c */
[----:B------:R-:W4:Y:S01]  /*b570*/  LDC R22, c[0x0][0x230] ;  /* 0x00008c00ff167b82 */ /* 0x000f220000000800 */
[----:B------:R-:W-:Y:S01]  /*b580*/  ISETP.GE.U32.AND P3, PT, R10, 0x7ffffec9, PT ;  /* 0x7ffffec90a00780c */ /* 0x000fe20003f66070 */
[----:B------:R-:W-:Y:S01]  /*b590*/  VIADD R10, R31, 0xffffff2b ;  /* 0xffffff2b1f0a7836 */ /* 0x000fe20000000000 */
[----:B------:R-:W-:Y:S01]  /*b5a0*/  LDGSTS.E [R248+0x10008], desc[UR60][R180.64], !P4 ;  /* 0x10008000b4f87fae */ /* 0x000fe2000e12187c */
[----:B------:R-:W-:-:S03]  /*b5b0*/  IMAD.WIDE R232, R152, 0x4, R142 ;  /* 0x0000000498e87825 */ /* 0x000fc600078e028e */
[----:B------:R-:W-:Y:S01]  /*b5c0*/  ISETP.GE.U32.AND P4, PT, R10, 0x7ffffeac, PT ;  /* 0x7ffffeac0a00780c */ /* 0x000fe20003f86070 */
[----:B------:R-:W4:Y:S01]  /*b5d0*/  LDC R27, c[0x0][0x230] ;  /* 0x00008c00ff1b7b82 */ /* 0x000f220000000800 */
[----:B---3--:R-:W-:Y:S01]  /*b5e0*/  VIADD R10, R28, 0xffffff29 ;  /* 0xffffff291c0a7836 */ /* 0x008fe20000000000 */
[----:B------:R-:W-:Y:S01]  /*b5f0*/  LDGSTS.E [R248+0x1000c], desc[UR60][R148.64], !P5 ;  /* 0x1000c00094f87fae */ /* 0x000fe2000e92187c */
[----:B------:R-:W-:-:S03]  /*b600*/  IMAD.WIDE R234, R152, 0x4, R170 ;  /* 0x0000000498ea7825 */ /* 0x000fc600078e02aa */
[----:B------:R-:W-:Y:S01]  /*b610*/  LDGSTS.E [R248+0x14000], desc[UR60][R232.64], !P6 ;  /* 0x14000000e8f87fae */ /* 0x000fe2000f12187c */
[----:B------:R-:W-:Y:S01]  /*b620*/  ISETP.GE.U32.AND P6, PT, R10, 0x7ffffeaa, PT ;  /* 0x7ffffeaa0a00780c */ /* 0x000fe20003fc6070 */
[----:B------:R-:W-:Y:S01]  /*b630*/  IMAD.WIDE R244, R152, 0x4, R146 ;  /* 0x0000000498f47825 */ /* 0x000fe200078e0292 */
[----:B------:R-:W3:Y:S01]  /*b640*/  LDC R28, c[0x0][0x230] ;  /* 0x00008c00ff1c7b82 */ /* 0x000ee20000000800 */
[----:B------:R-:W-:Y:S02]  /*b650*/  LDGSTS.E [R248+0x14004], desc[UR60][R234.64], !P1 ;  /* 0x14004000eaf87fae */ /* 0x000fe4000c92187c */
[----:B-1----:R-:W-:Y:S02]  /*b660*/  VIADD R11, R23, 0xffffff2a ;  /* 0xffffff2a170b7836 */ /* 0x002fe40000000000 */
[----:B--2---:R-:W-:Y:S01]  /*b670*/  VIADD R10, R26, 0xffffff0b ;  /* 0xffffff0b1a0a7836 */ /* 0x004fe20000000000 */
[----:B------:R-:W-:Y:S02]  /*b680*/  LDGSTS.E [R248+0x14008], desc[UR60][R244.64], !P2 ;  /* 0x14008000f4f87fae */ /* 0x000fe4000d12187c */
[----:B------:R-:W1:Y:S01]  /*b690*/  LDC R23, c[0x0][0x230] ;  /* 0x00008c00ff177b82 */ /* 0x000e620000000800 */
[----:B----4-:R-:W-:Y:S01]  /*b6a0*/  IMAD.WIDE R246, R152, 0x4, R174 ;  /* 0x0000000498f67825 */ /* 0x010fe200078e02ae */
[----:B------:R-:W-:-:S02]  /*b6b0*/  ISETP.GE.U32.AND P2, PT, R10, 0x7ffffe8c, PT ;  /* 0x7ffffe8c0a00780c */ /* 0x000fc40003f46070 */
[----:B------:R-:W-:Y:S02]  /*b6c0*/  IADD3 R10, R25, -0xf6, RZ ;  /* 0xffffff0a190a7810 */ /* 0x000fe40007ffe0ff */
[----:B------:R-:W-:Y:S02]  /*b6d0*/  LDGSTS.E [R248+0x1400c], desc[UR60][R246.64], !P3 ;  /* 0x1400c000f6f87fae */ /* 0x000fe4000d92187c */
[----:B------:R-:W2:Y:S01]  /*b6e0*/  LDC R29, c[0x0][0x230] ;  /* 0x00008c00ff1d7b82 */ /* 0x000ea20000000800 */
[----:B------:R-:W-:Y:S01]  /*b6f0*/  ISETP.GE.U32.AND P5, PT, R11, 0x7ffffeab, PT ;  /* 0x7ffffeab0b00780c */ /* 0x000fe20003fa6070 */
[----:B------:R-:W-:Y:S01]  /*b700*/  STL.64 [R1+0x360], R100 ;  /* 0x0003606401007387 */ /* 0x000fe20000100a00 */
[----:B------:R-:W-:Y:S01]  /*b710*/  ISETP.GE.U32.AND P3, PT, R10, 0x7ffffe8b, PT ;  /* 0x7ffffe8b0a00780c */ /* 0x000fe20003f66070 */
[----:B------:R-:W-:Y:S02]  /*b720*/  VIADD R11, R22, 0xffffff28 ;  /* 0xffffff28160b7836 */ /* 0x000fe40000000000 */
[----:B------:R-:W-:Y:S01]  /*b730*/  VIADD R10, R24, 0xffffff08 ;  /* 0xffffff08180a7836 */ /* 0x000fe20000000000 */
[----:B------:R-:W-:Y:S01]  /*b740*/  STL.64 [R1+0x368], R98 ;  /* 0x0003686201007387 */ /* 0x000fe20000100a00 */
[----:B------:R-:W4:Y:S03]  /*b750*/  LDC R24, c[0x0][0x230] ;  /* 0x00008c00ff187b82 */ /* 0x000f260000000800 */
[----:B------:R-:W-:Y:S01]  /*b760*/  STL.64 [R1+0x478], R96 ;  /* 0x0004786001007387 */ /* 0x000fe20000100a00 */
[----:B------:R-:W-:-:S03]  /*b770*/  ISETP.GE.U32.AND P1, PT, R11, 0x7ffffea9, PT ;  /* 0x7ffffea90b00780c */ /* 0x000fc60003f26070 */
[----:B------:R-:W-:Y:S01]  /*b780*/  STL.64 [R1+0x488], R94 ;  /* 0x0004885e01007387 */ /* 0x000fe20000100a00 */
[----:B------:R-:W4:Y:S01]  /*b790*/  LDC R26, c[0x0][0x230] ;  /* 0x00008c00ff1a7b82 */ /* 0x000f220000000800 */
[----:B------:R-:W-:Y:S02]  /*b7a0*/  VIADD R11, R27, 0xffffff09 ;  /* 0xffffff091b0b7836 */ /* 0x000fe40000000000 */
[----:B------:R3:W-:Y:S05]  /*b7b0*/  STL.64 [R1+0x490], R90 ;  /* 0x0004905a01007387 */ /* 0x0007ea0000100a00 */
[----:B------:R-:W4:Y:S01]  /*b7c0*/  LDC R25, c[0x0][0x230] ;  /* 0x00008c00ff197b82 */ /* 0x000f220000000800 */
[----:B------:R1:W-:Y:S01]  /*b7d0*/  STL.64 [R1+0x498], R88 ;  /* 0x0004985801007387 */ /* 0x0003e20000100a00 */
[----:B---3--:R-:W-:-:S06]  /*b7e0*/  IMAD.WIDE R90, R152, 0x4, R230 ;  /* 0x00000004985a7825 */ /* 0x008fcc00078e02e6 */
[----:B------:R-:W3:Y:S01]  /*b7f0*/  LDC R31, c[0x0][0x230] ;  /* 0x00008c00ff1f7b82 */ /* 0x000ee20000000800 */
[----:B------:R2:W-:Y:S01]  /*b800*/  LDGSTS.E [R248+0x18000], desc[UR60][R90.64], !P4 ;  /* 0x180000005af87fae */ /* 0x0005e2000e12187c */
[----:B-1----:R-:W-:Y:S01]  /*b810*/  IMAD.WIDE R88, R152, 0x4, R150 ;  /* 0x0000000498587825 */ /* 0x002fe200078e0296 */
[----:B------:R-:W-:-:S05]  /*b820*/  ISETP.GE.U32.AND P4, PT, R11, 0x7ffffe8a, PT ;  /* 0x7ffffe8a0b00780c */ /* 0x000fca0003f86070 */
[----:B------:R-:W1:Y:S01]  /*b830*/  LDC R30, c[0x0][0x230] ;  /* 0x00008c00ff1e7b82 */ /* 0x000e620000000800 */
[----:B------:R4:W-:Y:S01]  /*b840*/  LDGSTS.E [R248+0x18004], desc[UR60][R88.64], !P5 ;  /* 0x1800400058f87fae */ /* 0x0009e2000e92187c */
[----:B------:R-:W-:Y:S01]  /*b850*/  ISETP.GE.U32.AND P5, PT, R10, 0x7ffffe89, PT ;  /* 0x7ffffe890a00780c */ /* 0x000fe20003fa6070 */
[----:B------:R-:W-:Y:S02]  /*b860*/  VIADD R10, R23, 0xffffff65 ;  /* 0xffffff65170a7836 */ /* 0x000fe40000000000 */
[----:B------:R-:W-:-:S03]  /*b870*/  IMAD.WIDE R100, R152, 0x4, R226 ;  /* 0x0000000498647825 */ /* 0x000fc600078e02e2 */
[----:B------:R-:W1:Y:S01]  /*b880*/  LDC R23, c[0x0][0x230] ;  /* 0x00008c00ff177b82 */ /* 0x000e620000000800 */
[C---:B------:R-:W-:Y:S01]  /*b890*/  IMAD.WIDE R98, R152.reuse, 0x4, R158 ;  /* 0x0000000498627825 */ /* 0x040fe200078e029e */
[----:B------:R2:W-:Y:S03]  /*b8a0*/  STL.64 [R1+0x328], R90 ;  /* 0x0003285a01007387 */ /* 0x0005e60000100a00 */
[----:B------:R-:W-:Y:S01]  /*b8b0*/  IMAD.WIDE R96, R152, 0x4, R160 ;  /* 0x0000000498607825 */ /* 0x000fe200078e02a0 */
[----:B------:R1:W-:Y:S02]  /*b8c0*/  LDGSTS.E [R248+0x18008], desc[UR60][R100.64], !P6 ;  /* 0x1800800064f87fae */ /* 0x0003e4000f12187c */
[----:B------:R-:W1:Y:S01]  /*b8d0*/  LDC R27, c[0x0][0x230] ;  /* 0x00008c00ff1b7b82 */ /* 0x000e620000000800 */
[----:B------:R-:W-:Y:S01]  /*b8e0*/  VIADD R22, R28, 0xffffff67 ;  /* 0xffffff671c167836 */ /* 0x000fe20000000000 */
[----:B------:R1:W-:Y:S01]  /*b8f0*/  LDGSTS.E [R248+0x1800c], desc[UR60][R98.64], !P1 ;  /* 0x1800c00062f87fae */ /* 0x0003e2000c92187c */
[----:B------:R-:W-:-:S03]  /*b900*/  IMAD.WIDE R94, R152, 0x4, R162 ;  /* 0x00000004985e7825 */ /* 0x000fc600078e02a2 */
[----:B------:R1:W-:Y:S01]  /*b910*/  LDGSTS.E [R248+0x1c000], desc[UR60][R96.64], !P2 ;  /* 0x1c00000060f87fae */ /* 0x0003e2000d12187c */
[----:B--2---:R-:W-:Y:S02]  /*b920*/  VIADD R11, R29, 0xffffff66 ;  /* 0xffffff661d0b7836 */ /* 0x004fe40000000000 */
[----:B------:R-:W-:Y:S01]  /*b930*/  IMAD.WIDE R90, R152, 0x4, R164 ;  /* 0x00000004985a7825 */ /* 0x000fe200078e02a4 */
[----:B------:R-:W-:Y:S01]  /*b940*/  LDGSTS.E [R248+0x1c004], desc[UR60][R94.64], !P3 ;  /* 0x1c0040005ef87fae */ /* 0x000fe2000d92187c */
[----:B------:R-:W-:Y:S01]  /*b950*/  ISETP.GE.U32.AND P2, PT, R22, 0x7ffffee8, PT ;  /* 0x7ffffee81600780c */ /* 0x000fe20003f46070 */
[----:B------:R-:W2:Y:S01]  /*b960*/  LDC R29, c[0x0][0x230] ;  /* 0x00008c00ff1d7b82 */ /* 0x000ea20000000800 */
[----:B------:R-:W-:Y:S01]  /*b970*/  ISETP.GE.U32.AND P3, PT, R11, 0x7ffffee7, PT ;  /* 0x7ffffee70b00780c */ /* 0x000fe20003f66070 */
[----:B------:R3:W-:Y:S01]  /*b980*/  STL.64 [R1+0x330], R88 ;  /* 0x0003305801007387 */ /* 0x0007e20000100a00 */
[----:B----4-:R-:W-:-:S03]  /*b990*/  VIADD R22, R24, 0xffffff64 ;  /* 0xffffff6418167836 */ /* 0x010fc60000000000 */
[----:B------:R4:W-:Y:S01]  /*b9a0*/  LDGSTS.E [R248+0x1c008], desc[UR60][R90.64], !P4 ;  /* 0x1c0080005af87fae */ /* 0x0009e2000e12187c */
[----:B------:R-:W-:Y:S01]  /*b9b0*/  ISETP.GE.U32.AND P4, PT, R10, 0x7ffffee6, PT ;  /* 0x7ffffee60a00780c */ /* 0x000fe20003f86070 */
[----:B------:R-:W-:Y:S01]  /*b9c0*/  VIADD R10, R26, 0xffffff46 ;  /* 0xffffff461a0a7836 */ /* 0x000fe20000000000 */
[----:B------:R-:W2:Y:S01]  /*b9d0*/  LDC R24, c[0x0][0x230] ;  /* 0x00008c00ff187b82 */ /* 0x000ea20000000800 */
[----:B------:R-:W-:Y:S02]  /*b9e0*/  VIADD R11, R25, 0xffffff47 ;  /* 0xffffff47190b7836 */ /* 0x000fe40000000000 */
[----:B---3--:R-:W-:Y:S01]  /*b9f0*/  IMAD.WIDE R88, R152, 0x4, R166 ;  /* 0x0000000498587825 */ /* 0x008fe200078e02a6 */
[----:B------:R-:W-:-:S03]  /*ba00*/  ISETP.GE.U32.AND P1, PT, R10, 0x7ffffec7, PT ;  /* 0x7ffffec70a00780c */ /* 0x000fc60003f26070 */
[----:B------:R-:W-:Y:S01]  /*ba10*/  IMAD.WIDE R198, R152, 0x4, R198 ;  /* 0x0000000498c67825 */ /* 0x000fe200078e02c6 */
[----:B------:R3:W-:Y:S01]  /*ba20*/  LDGSTS.E [R248+0x1c00c], desc[UR60][R88.64], !P5 ;  /* 0x1c00c00058f87fae */ /* 0x0007e2000e92187c */
[----:B------:R-:W-:Y:S01]  /*ba30*/  ISETP.GE.U32.AND P5, PT, R22, 0x7ffffee5, PT ;  /* 0x7ffffee51600780c */ /* 0x000fe20003fa6070 */
[----:B------:R-:W2:Y:S01]  /*ba40*/  LDC R25, c[0x0][0x230] ;  /* 0x00008c00ff197b82 */ /* 0x000ea20000000800 */
[----:B------:R-:W-:Y:S01]  /*ba50*/  IMAD.WIDE R172, R152, 0x4, R172 ;  /* 0x0000000498ac7825 */ /* 0x000fe200078e02ac */
[----:B------:R-:W-:Y:S01]  /*ba60*/  ISETP.GE.U32.AND P6, PT, R11, 0x7ffffec8, PT ;  /* 0x7ffffec80b00780c */ /* 0x000fe20003fc6070 */
[----:B------:R-:W-:Y:S02]  /*ba70*/  LDGSTS.E [R249+0x10000], desc[UR60][R198.64], !P2 ;  /* 0x10000000c6f97fae */ /* 0x000fe4000d12187c */
[----:B------:R-:W-:Y:S02]  /*ba80*/  VIADD R10, R31, 0xffffff44 ;  /* 0xffffff441f0a7836 */ /* 0x000fe40000000000 */
[----:B-1----:R-:W-:Y:S01]  /*ba90*/  VIADD R11, R30, 0xffffff45 ;  /* 0xffffff451e0b7836 */ /* 0x002fe20000000000 */
[----:B------:R-:W-:Y:S01]  /*baa0*/  LDGSTS.E [R249+0x10004], desc[UR60][R172.64], !P3 ;  /* 0x10004000acf97fae */ /* 0x000fe2000d92187c */
[----:B------:R-:W-:Y:S01]  /*bab0*/  IMAD.WIDE R168, R152, 0x4, R168 ;  /* 0x0000000498a87825 */ /* 0x000fe200078e02a8 */
[----:B------:R-:W-:Y:S01]  /*bac0*/  ISETP.GE.U32.AND P3, PT, R10, 0x7ffffec5, PT ;  /* 0x7ffffec50a00780c */ /* 0x000fe20003f66070 */
[----:B------:R-:W1:Y:S01]  /*bad0*/  LDC R28, c[0x0][0x230] ;  /* 0x00008c00ff1c7b82 */ /* 0x000e620000000800 */
[----:B------:R-:W-:Y:S01]  /*bae0*/  ISETP.GE.U32.AND P2, PT, R11, 0x7ffffec6, PT ;  /* 0x7ffffec60b00780c */ /* 0x000fe20003f46070 */
[----:B------:R-:W-:Y:S01]  /*baf0*/  VIADD R10, R32, 0xffffff27 ;  /* 0xffffff27200a7836 */ /* 0x000fe20000000000 */
[----:B------:R-:W-:Y:S01]  /*bb00*/  LDGSTS.E [R249+0x10008], desc[UR60][R168.64], !P4 ;  /* 0x10008000a8f97fae */ /* 0x000fe2000e12187c */
[----:B------:R-:W-:-:S04]  /*bb10*/  IMAD.WIDE R184, R152, 0x4, R184 ;  /* 0x0000000498b87825 */ /* 0x000fc800078e02b8 */
[----:B------:R-:W-:Y:S01]  /*bb20*/  VIADD R11, R23, 0xffffff26 ;  /* 0xffffff26170b7836 */ /* 0x000fe20000000000 */
[----:B------:R-:W-:Y:S01]  /*bb30*/  ISETP.GE.U32.AND P4, PT, R10, 0x7ffffea8, PT ;  /* 0x7ffffea80a00780c */ /* 0x000fe20003f86070 */
[----:B------:R-:W-:Y:S01]  /*bb40*/  LDGSTS.E [R249+0x1000c], desc[UR60][R184.64], !P5 ;  /* 0x1000c000b8f97fae */ /* 0x000fe2000e92187c */
[C---:B------:R-:W-:Y:S01]  /*bb50*/  IMAD.WIDE R150, R152.reuse, 0x4, R176 ;  /* 0x0000000498967825 */ /* 0x040fe200078e02b0 */
[----:B------:R-:W1:Y:S01]  /*bb60*/  LDC R23, c[0x0][0x230] ;  /* 0x00008c00ff177b82 */ /* 0x000e620000000800 */
[----:B------:R-:W-:Y:S01]  /*bb70*/  ISETP.GE.U32.AND P5, PT, R11, 0x7ffffea7, PT ;  /* 0x7ffffea70b00780c */ /* 0x000fe20003fa6070 */
[----:B------:R4:W-:Y:S01]  /*bb80*/  STL.64 [R1+0x338], R100 ;  /* 0x0003386401007387 */ /* 0x0009e20000100a00 */
[----:B------:R-:W-:-:S03]  /*bb90*/  IMAD.WIDE R202, R152, 0x4, R202 ;  /* 0x0000000498ca7825 */ /* 0x000fc600078e02ca */
[----:B------:R3:W-:Y:S01]  /*bba0*/  STL.64 [R1+0x340], R98 ;  /* 0x0003406201007387 */ /* 0x0007e20000100a00 */
[C---:B------:R-:W-:Y:S01]  /*bbb0*/  IMAD.WIDE R158, R152.reuse, 0x4, R182 ;  /* 0x00000004989e7825 */ /* 0x040fe200078e02b6 */
[----:B------:R-:W1:Y:S02]  /*bbc0*/  LDC R26, c[0x0][0x230] ;  /* 0x00008c00ff1a7b82 */ /* 0x000e640000000800 */
[----:B------:R2:W-:Y:S01]  /*bbd0*/  STL.64 [R1+0x438], R96 ;  /* 0x0004386001007387 */ /* 0x0005e20000100a00 */
[----:B------:R-:W-:-:S03]  /*bbe0*/  IMAD.WIDE R226, R152, 0x4, R178 ;  /* 0x0000000498e27825 */ /* 0x000fc600078e02b2 */
[----:B------:R-:W-:Y:S01]  /*bbf0*/  STL.64 [R1+0x440], R94 ;  /* 0x0004405e01007387 */ /* 0x000fe20000100a00 */
[C---:B----4-:R-:W-:Y:S01]  /*bc00*/  IMAD.WIDE R100, R152.reuse, 0x4, R222 ;  /* 0x0000000498647825 */ /* 0x050fe200078e02de */
[----:B------:R-:W4:Y:S02]  /*bc10*/  LDC R22, c[0x0][0x230] ;  /* 0x00008c00ff167b82 */ /* 0x000f240000000800 */
[----:B------:R2:W-:Y:S01]  /*bc20*/  STL.64 [R1+0x450], R90 ;  /* 0x0004505a01007387 */ /* 0x0005e20000100a00 */
[----:B---3--:R-:W-:-:S03]  /*bc30*/  IMAD.WIDE R98, R152, 0x4, R188 ;  /* 0x0000000498627825 */ /* 0x008fc600078e02bc */
[----:B------:R3:W-:Y:S01]  /*bc40*/  STL.64 [R1+0x458], R88 ;  /* 0x0004585801007387 */ /* 0x0007e20000100a00 */
[C---:B--2---:R-:W-:Y:S01]  /*bc50*/  IMAD.WIDE R96, R152.reuse, 0x4, R190 ;  /* 0x0000000498607825 */ /* 0x044fe200078e02be */
[----:B------:R-:W2:Y:S02]  /*bc60*/  LDC R30, c[0x0][0x230] ;  /* 0x00008c00ff1e7b82 */ /* 0x000ea40000000800 */
[----:B------:R-:W-:Y:S01]  /*bc70*/  LDGSTS.E [R249+0x14000], desc[UR60][R150.64], !P6 ;  /* 0x1400000096f97fae */ /* 0x000fe2000f12187c */
[----:B------:R-:W-:-:S03]  /*bc80*/  IMAD.WIDE R90, R152, 0x4, R186 ;  /* 0x00000004985a7825 */ /* 0x000fc600078e02ba */
[----:B------:R-:W-:Y:S01]  /*bc90*/  LDGSTS.E [R249+0x14004], desc[UR60][R202.64], !P1 ;  /* 0x14004000caf97fae */ /* 0x000fe2000c92187c */
[----:B---3--:R-:W-:-:S03]  /*bca0*/  IMAD.WIDE R88, R152, 0x4, R228 ;  /* 0x0000000498587825 */ /* 0x008fc600078e02e4 */
[----:B------:R-:W-:Y:S01]  /*bcb0*/  LDGSTS.E [R249+0x14008], desc[UR60][R158.64], !P2 ;  /* 0x140080009ef97fae */ /* 0x000fe2000d12187c */
[----:B------:R-:W-:-:S03]  /*bcc0*/  IMAD.WIDE R94, R152, 0x4, R192 ;  /* 0x00000004985e7825 */ /* 0x000fc600078e02c0 */
[----:B------:R-:W-:Y:S04]  /*bcd0*/  LDGSTS.E [R249+0x1400c], desc[UR60][R226.64], !P3 ;  /* 0x1400c000e2f97fae */ /* 0x000fe8000d92187c */
[----:B------:R3:W-:Y:S04]  /*bce0*/  STL.64 [R1+0x308], R90 ;  /* 0x0003085a01007387 */ /* 0x0007e80000100a00 */
[----:B------:R3:W-:Y:S04]  /*bcf0*/  LDGSTS.E [R249+0x18000], desc[UR60][R90.64], !P4 ;  /* 0x180000005af97fae */ /* 0x0007e8000e12187c */
[----:B------:R1:W-:Y:S04]  /*bd00*/  STL.64 [R1+0x310], R88 ;  /* 0x0003105801007387 */ /* 0x0003e80000100a00 */
[----:B------:R1:W-:Y:S01]  /*bd10*/  LDGSTS.E [R249+0x18004], desc[UR60][R88.64], !P5 ;  /* 0x1800400058f97fae */ /* 0x0003e2000e92187c */
[----:B---3--:R-:W-:-:S03]  /*bd20*/  IMAD.WIDE R90, R152, 0x4, R194 ;  /* 0x00000004985a7825 */ /* 0x008fc600078e02c2 */
[----:B------:R3:W-:Y:S04]  /*bd30*/  STL.64 [R1+0x318], R100 ;  /* 0x0003186401007387 */ /* 0x0007e80000100a00 */
[----:B------:R-:W-:Y:S01]  /*bd40*/  STL.64 [R1+0x320], R98 ;  /* 0x0003206201007387 */ /* 0x000fe20000100a00 */
[----:B-1----:R-:W-:-:S03]  /*bd50*/  IMAD.WIDE R88, R152, 0x4, R196 ;  /* 0x0000000498587825 */ /* 0x002fc600078e02c4 */
[----:B------:R-:W-:Y:S04]  /*bd60*/  STL.64 [R1+0x410], R96 ;  /* 0x0004106001007387 */ /* 0x000fe80000100a00 */
[----:B------:R1:W-:Y:S04]  /*bd70*/  STL.64 [R1+0x418], R94 ;  /* 0x0004185e01007387 */ /* 0x0003e80000100a00 */
[----:B------:R1:W-:Y:S04]  /*bd80*/  STL.64 [R1+0x420], R90 ;  /* 0x0004205a01007387 */ /* 0x0003e80000100a00 */
[----:B------:R1:W-:Y:S04]  /*bd90*/  STL.64 [R1+0x428], R88 ;  /* 0x0004285801007387 */ /* 0x0003e80000100a00 */
[----:B------:R-:W2:Y:S01]  /*bda0*/  LDL.LU.64 R136, [R1+0x68] ;  /* 0x0000680001887983 */ /* 0x000ea20000300a00 */
[----:B------:R-:W-:-:S02]  /*bdb0*/  VIADD R11, R27, 0xffffff24 ;  /* 0xffffff241b0b7836 */ /* 0x000fc40000000000 */
[----:B------:R-:W-:Y:S01]  /*bdc0*/  VIADD R10, R25, 0xffffff25 ;  /* 0xffffff25190a7836 */ /* 0x000fe20000000000 */
[----:B------:R-:W1:Y:S01]  /*bdd0*/  LDC R27, c[0x0][0x230] ;  /* 0x00008c00ff1b7b82 */ /* 0x000e620000000800 */
[----:B------:R-:W-:Y:S01]  /*bde0*/  IMAD.WIDE R206, R152, 0x4, R206 ;  /* 0x0000000498ce7825 */ /* 0x000fe200078e02ce */
[----:B------:R-:W-:Y:S01]  /*bdf0*/  ISETP.GE.U32.AND P1, PT, R11, 0x7ffffea5, PT ;  /* 0x7ffffea50b00780c */ /* 0x000fe20003f26070 */
[----:B------:R-:W2:Y:S01]  /*be00*/  LDL.LU.64 R108, [R1+0x60] ;  /* 0x00006000016c7983 */ /* 0x000ea20000300a00 */
[----:B------:R-:W-:Y:S02]  /*be10*/  IADD3 R11, R24, -0xfa, RZ ;  /* 0xffffff06180b7810 */ /* 0x000fe40007ffe0ff */
[----:B------:R-:W-:Y:S01]  /*be20*/  ISETP.GE.U32.AND P6, PT, R10, 0x7ffffea6, PT ;  /* 0x7ffffea60a00780c */ /* 0x000fe20003fc6070 */
[----:B------:R-:W-:Y:S01]  /*be30*/  IMAD.WIDE R200, R152, 0x4, R200 ;  /* 0x0000000498c87825 */ /* 0x000fe200078e02c8 */
[----:B------:R-:W4:Y:S01]  /*be40*/  LDC R24, c[0x0][0x230] ;  /* 0x00008c00ff187b82 */ /* 0x000f220000000800 */
[----:B------:R-:W2:Y:S02]  /*be50*/  LDL.LU.64 R102, [R1+0x58] ;  /* 0x0000580001667983 */ /* 0x000ea40000300a00 */
[----:B------:R-:W-:-:S05]  /*be60*/  VIADD R10, R29, 0xffffff07 ;  /* 0xffffff071d0a7836 */ /* 0x000fca0000000000 */
[----:B------:R-:W-:Y:S01]  /*be70*/  ISETP.GE.U32.AND P2, PT, R10, 0x7ffffe88, PT ;  /* 0x7ffffe880a00780c */ /* 0x000fe20003f46070 */
[----:B------:R-:W1:Y:S01]  /*be80*/  LDC R25, c[0x0][0x230] ;  /* 0x00008c00ff197b82 */ /* 0x000e620000000800 */
[----:B------:R-:W-:Y:S01]  /*be90*/  VIADD R10, R28, 0xffffff05 ;  /* 0xffffff051c0a7836 */ /* 0x000fe20000000000 */
[----:B------:R-:W-:Y:S01]  /*bea0*/  ISETP.GE.U32.AND P3, PT, R11, 0x7ffffe87, PT ;  /* 0x7ffffe870b00780c */ /* 0x000fe20003f66070 */
[----:B------:R-:W-:Y:S05]  /*beb0*/  LDGSTS.E [R249+0x18008], desc[UR60][R100.64], !P6 ;  /* 0x1800800064f97fae */ /* 0x000fea000f12187c */
[----:B------:R-:W1:Y:S01]  /*bec0*/  LDC R29, c[0x0][0x230] ;  /* 0x00008c00ff1d7b82 */ /* 0x000e620000000800 */
[----:B------:R-:W-:Y:S01]  /*bed0*/  ISETP.GE.U32.AND P4, PT, R10, 0x7ffffe86, PT ;  /* 0x7ffffe860a00780c */ /* 0x000fe20003f86070 */
[----:B------:R-:W-:Y:S01]  /*bee0*/  VIADD R10, R23, 0xffffff04 ;  /* 0xffffff04170a7836 */ /* 0x000fe20000000000 */
[----:B------:R-:W-:Y:S05]  /*bef0*/  LDGSTS.E [R249+0x1800c], desc[UR60][R98.64], !P1 ;  /* 0x1800c00062f97fae */ /* 0x000fea000c92187c */
[----:B------:R-:W2:Y:S01]  /*bf00*/  LDC R28, c[0x0][0x230] ;  /* 0x00008c00ff1c7b82 */ /* 0x000ea20000000800 */
[----:B------:R-:W-:Y:S01]  /*bf10*/  VIADD R11, R26, 0xffffff63 ;  /* 0xffffff631a0b7836 */ /* 0x000fe20000000000 */
[----:B---3--:R-:W3:Y:S06]  /*bf20*/  LDL.LU.64 R100, [R1+0x50] ;  /* 0x0000500001647983 */ /* 0x008eec0000300a00 */
[----:B------:R-:W2:Y:S01]  /*bf30*/  LDC R23, c[0x0][0x230] ;  /* 0x00008c00ff177b82 */ /* 0x000ea20000000800 */
[----:B------:R-:W-:Y:S01]  /*bf40*/  ISETP.GE.U32.AND P5, PT, R10, 0x7ffffe85, PT ;  /* 0x7ffffe850a00780c */ /* 0x000fe20003fa6070 */
[----:B------:R-:W-:Y:S01]  /*bf50*/  LDGSTS.E [R249+0x1c000], desc[UR60][R96.64], !P2 ;  /* 0x1c00000060f97fae */ /* 0x000fe2000d12187c */
[----:B------:R-:W-:Y:S01]  /*bf60*/  ISETP.GE.U32.AND P2, PT, R11, 0x7ffffee4, PT ;  /* 0x7ffffee40b00780c */ /* 0x000fe20003f46070 */
[----:B----4-:R-:W-:-:S02]  /*bf70*/  VIADD R11, R24, 0xffffff61 ;  /* 0xffffff61180b7836 */ /* 0x010fc40000000000 */
[----:B------:R-:W-:Y:S01]  /*bf80*/  VIADD R10, R22, 0xffffff62 ;  /* 0xffffff62160a7836 */ /* 0x000fe20000000000 */
[----:B------:R4:W-:Y:S01]  /*bf90*/  LDGSTS.E [R249+0x1c004], desc[UR60][R94.64], !P3 ;  /* 0x1c0040005ef97fae */ /* 0x0009e2000d92187c */
[----:B------:R-:W4:Y:S03]  /*bfa0*/  LDC R24, c[0x0][0x230] ;  /* 0x00008c00ff187b82 */ /* 0x000f260000000800 */
[----:B------:R-:W-:Y:S01]  /*bfb0*/  ISETP.GE.U32.AND P3, PT, R10, 0x7ffffee3, PT ;  /* 0x7ffffee30a00780c */ /* 0x000fe20003f66070 */
[----:B------:R4:W-:Y:S01]  /*bfc0*/  LDGSTS.E [R249+0x1c008], desc[UR60][R90.64], !P4 ;  /* 0x1c0080005af97fae */ /* 0x0009e2000e12187c */
[----:B-1----:R-:W-:Y:S01]  /*bfd0*/  VIADD R10, R25, 0xffffff60 ;  /* 0xffffff60190a7836 */ /* 0x002fe20000000000 */
[----:B------:R-:W-:Y:S01]  /*bfe0*/  ISETP.GE.U32.AND P4, PT, R11, 0x7ffffee2, PT ;  /* 0x7ffffee20b00780c */ /* 0x000fe20003f86070 */
[----:B------:R-:W-:Y:S01]  /*bff0*/  VIADD R11, R29, 0xffffff41 ;  /* 0xffffff411d0b7836 */ /* 0x000fe20000000000 */
[----:B------:R1:W-:Y:S01]  /*c000*/  LDGSTS.E [R249+0x1c00c], desc[UR60][R88.64], !P5 ;  /* 0x1c00c00058f97fae */ /* 0x0003e2000e92187c */
[----:B------:R-:W-:Y:S01]  /*c010*/  VIADD R22, R27, 0xffffff43 ;  /* 0xffffff431b167836 */ /* 0x000fe20000000000 */
[----:B------:R-:W-:Y:S01]  /*c020*/  ISETP.GE.U32.AND P5, PT, R10, 0x7ffffee1, PT ;  /* 0x7ffffee10a00780c */ /* 0x000fe20003fa6070 */
[----:B--2---:R-:W-:Y:S01]  /*c030*/  VIADD R10, R28, 0xffffff42 ;  /* 0xffffff421c0a7836 */ /* 0x004fe20000000000 */
[----:B------:R-:W-:Y:S01]  /*c040*/  LDGSTS.E [R242+0x10000], desc[UR60][R206.64], !P2 ;  /* 0x10000000cef27fae */ /* 0x000fe2000d12187c */
[----:B------:R-:W-:Y:S01]  /*c050*/  ISETP.GE.U32.AND P2, PT, R11, 0x7ffffec2, PT ;  /* 0x7ffffec20b00780c */ /* 0x000fe20003f46070 */
[----:B------:R-:W-:Y:S01]  /*c060*/  IMAD.WIDE R216, R152, 0x4, R216 ;  /* 0x0000000498d87825 */ /* 0x000fe200078e02d8 */
[----:B------:R-:W-:Y:S01]  /*c070*/  ISETP.GE.U32.AND P6, PT, R22, 0x7ffffec4, PT ;  /* 0x7ffffec41600780c */ /* 0x000fe20003fc6070 */
[----:B------:R-:W-:Y:S01]  /*c080*/  LDGSTS.E [R242+0x10004], desc[UR60][R200.64], !P3 ;  /* 0x10004000c8f27fae */ /* 0x000fe2000d92187c */
[----:B------:R-:W-:Y:S01]  /*c090*/  ISETP.GE.U32.AND P1, PT, R10, 0x7ffffec3, PT ;  /* 0x7ffffec30a00780c */ /* 0x000fe20003f26070 */
[----:B------:R-:W-:Y:S01]  /*c0a0*/  VIADD R11, R23, 0xffffff23 ;  /* 0xffffff23170b7836 */ /* 0x000fe20000000000 */
[----:B------:R-:W2:Y:S01]  /*c0b0*/  LDC R22, c[0x0][0x230] ;  /* 0x00008c00ff167b82 */ /* 0x000ea20000000800 */
[----:B------:R-:W-:Y:S01]  /*c0c0*/  VIADD R10, R30, 0xffffff40 ;  /* 0xffffff401e0a7836 */ /* 0x000fe20000000000 */
[----:B------:R-:W-:Y:S01]  /*c0d0*/  LDGSTS.E [R242+0x10008], desc[UR60][R216.64], !P4 ;  /* 0x10008000d8f27fae */ /* 0x000fe2000e12187c */
[----:B------:R-:W-:-:S03]  /*c0e0*/  IMAD.WIDE R204, R152, 0x4, R204 ;  /* 0x0000000498cc7825 */ /* 0x000fc600078e02cc */
[----:B------:R-:W3:Y:S02]  /*c0f0*/  LDL.LU.64 R120, [R1+0x48] ;  /* 0x0000480001787983 */ /* 0x000ee40000300a00 */
[----:B------:R-:W1:Y:S01]  /*c100*/  LDC R23, c[0x0][0x230] ;  /* 0x00008c00ff177b82 */ /* 0x000e620000000800 */
[----:B------:R-:W-:Y:S01]  /*c110*/  ISETP.GE.U32.AND P3, PT, R10, 0x7ffffec1, PT ;  /* 0x7ffffec10a00780c */ /* 0x000fe20003f66070 */
[----:B----4-:R-:W-:Y:S01]  /*c120*/  VIADD R10, R24, 0xffffff22 ;  /* 0xffffff22180a7836 */ /* 0x010fe20000000000 */
[----:B------:R-:W-:Y:S01]  /*c130*/  ISETP.GE.U32.AND P4, PT, R11, 0x7ffffea4, PT ;  /* 0x7ffffea40b00780c */ /* 0x000fe20003f86070 */
[----:B------:R-:W-:Y:S03]  /*c140*/  LDGSTS.E [R242+0x1000c], desc[UR60][R204.64], !P5 ;  /* 0x1000c000ccf27fae */ /* 0x000fe6000e92187c */
[----:B------:R-:W-:Y:S01]  /*c150*/  ISETP.GE.U32.AND P5, PT, R10, 0x7ffffea3, PT ;  /* 0x7ffffea30a00780c */ /* 0x000fe20003fa6070 */
[----:B------:R-:W4:Y:S01]  /*c160*/  LDL.LU.64 R122, [R1+0x40] ;  /* 0x00004000017a7983 */ /* 0x000f220000300a00 */
[C---:B------:R-:W-:Y:S01]  /*c170*/  IMAD.WIDE R212, R152.reuse, 0x4, R212 ;  /* 0x0000000498d47825 */ /* 0x040fe200078e02d4 */
[----:B------:R-:W2:Y:S03]  /*c180*/  LDC R26, c[0x0][0x230] ;  /* 0x00008c00ff1a7b82 */ /* 0x000ea60000000800 */
[C---:B------:R-:W-:Y:S01]  /*c190*/  IMAD.WIDE R94, R152.reuse, 0x4, R218 ;  /* 0x00000004985e7825 */ /* 0x040fe200078e02da */
[----:B------:R-:W-:Y:S03]  /*c1a0*/  LDGSTS.E [R242+0x14000], desc[UR60][R212.64], !P6 ;  /* 0x14000000d4f27fae */ /* 0x000fe6000f12187c */
[----:B------:R-:W-:-:S04]  /*c1b0*/  IMAD.WIDE R210, R152, 0x4, R210 ;  /* 0x0000000498d27825 */ /* 0x000fc800078e02d2 */
[C---:B------:R-:W-:Y:S01]  /*c1c0*/  IMAD.WIDE R90, R152.reuse, 0x4, R214 ;  /* 0x00000004985a7825 */ /* 0x040fe200078e02d6 */
[----:B------:R1:W-:Y:S01]  /*c1d0*/  STL.64 [R1+0x2d8], R94 ;  /* 0x0002d85e01007387 */ /* 0x0003e20000100a00 */
[----:B------:R-:W2:Y:S02]  /*c1e0*/  LDC R25, c[0x0][0x230] ;  /* 0x00008c00ff197b82 */ /* 0x000ea40000000800 */
[C---:B------:R-:W-:Y:S01]  /*c1f0*/  IMAD.WIDE R208, R152.reuse, 0x4, R208 ;  /* 0x0000000498d07825 */ /* 0x040fe200078e02d0 */
[----:B------:R-:W-:Y:S03]  /*c200*/  LDGSTS.E [R242+0x14004], desc[UR60][R210.64], !P1 ;  /* 0x14004000d2f27fae */ /* 0x000fe6000c92187c */
[----:B------:R-:W-:Y:S01]  /*c210*/  IMAD.WIDE R224, R152, 0x4, R224 ;  /* 0x0000000498e07825 */ /* 0x000fe200078e02e0 */
[----:B------:R1:W-:Y:S01]  /*c220*/  STL.64 [R1+0x2e0], R90 ;  /* 0x0002e05a01007387 */ /* 0x0003e20000100a00 */
[----:B------:R-:W2:Y:S02]  /*c230*/  LDC R27, c[0x0][0x230] ;  /* 0x00008c00ff1b7b82 */ /* 0x000ea40000000800 */
[----:B-1----:R-:W-:Y:S01]  /*c240*/  VIADD R88, R23, 0xffffff00 ;  /* 0xffffff0017587836 */ /* 0x002fe20000000000 */
[----:B------:R-:W-:Y:S04]  /*c250*/  LDGSTS.E [R242+0x14008], desc[UR60][R208.64], !P2 ;  /* 0x14008000d0f27fae */ /* 0x000fe8000d12187c */
[----:B------:R-:W4:Y:S01]  /*c260*/  LDL.LU.64 R112, [R1+0x268] ;  /* 0x0002680001707983 */ /* 0x000f220000300a00 */
[----:B------:R-:W1:Y:S03]  /*c270*/  LDC R28, c[0x0][0x230] ;  /* 0x00008c00ff1c7b82 */ /* 0x000e660000000800 */
[----:B------:R-:W-:Y:S04]  /*c280*/  LDGSTS.E [R242+0x1400c], desc[UR60][R224.64], !P3 ;  /* 0x1400c000e0f27fae */ /* 0x000fe8000d92187c */
[----:B------:R-:W4:Y:S04]  /*c290*/  LDL.LU.64 R98, [R1+0x228] ;  /* 0x0002280001627983 */ /* 0x000f280000300a00 */
[----:B------:R4:W-:Y:S04]  /*c2a0*/  LDGSTS.E [R242+0x18000], desc[UR60][R94.64], !P4 ;  /* 0x180000005ef27fae */ /* 0x0009e8000e12187c */
[----:B------:R-:W4:Y:S04]  /*c2b0*/  LDL.LU.64 R96, [R1+0x1e8] ;  /* 0x0001e80001607983 */ /* 0x000f280000300a00 */
[----:B------:R4:W-:Y:S01]  /*c2c0*/  LDGSTS.E [R242+0x18004], desc[UR60][R90.64], !P5 ;  /* 0x180040005af27fae */ /* 0x0009e2000e92187c */
[----:B------:R-:W-:-:S03]  /*c2d0*/  ISETP.GE.U32.AND P5, PT, R88, 0x7ffffe81, PT ;  /* 0x7ffffe815800780c */ /* 0x000fc60003fa6070 */
[----:B------:R-:W4:Y:S04]  /*c2e0*/  LDL.LU.64 R94, [R1+0x1a8] ;  /* 0x0001a800015e7983 */ /* 0x000f280000300a00 */
[----:B------:R-:W4:Y:S04]  /*c2f0*/  LDL.LU.64 R90, [R1+0x168] ;  /* 0x00016800015a7983 */ /* 0x000f280000300a00 */
[----:B------:R-:W4:Y:S04]  /*c300*/  LDL.LU.64 R88, [R1+0x128] ;  /* 0x0001280001587983 */ /* 0x000f280000300a00 */
[----:B------:R-:W4:Y:S01]  /*c310*/  LDL.LU.64 R138, [R1+0xe8] ;  /* 0x0000e800018a7983 */ /* 0x000f220000300a00 */
[----:B------:R-:W-:-:S03]  /*c320*/  IMAD.WIDE R116, R152, 0x4, R136 ;  /* 0x0000000498747825 */ /* 0x000fc600078e0288 */
[----:B------:R-:W4:Y:S01]  /*c330*/  LDL.LU.64 R136, [R1+0xa8] ;  /* 0x0000a80001887983 */ /* 0x000f220000300a00 */
[----:B--2---:R-:W-:Y:S02]  /*c340*/  VIADD R10, R22, 0xffffff21 ;  /* 0xffffff21160a7836 */ /* 0x004fe40000000000 */
[----:B------:R-:W-:-:S03]  /*c350*/  VIADD R11, R26, 0xffffff20 ;  /* 0xffffff201a0b7836 */ /* 0x000fc60000000000 */
[----:B------:R-:W-:Y:S01]  /*c360*/  ISETP.GE.U32.AND P6, PT, R10, 0x7ffffea2, PT ;  /* 0x7ffffea20a00780c */ /* 0x000fe20003fc6070 */
[----:B------:R-:W-:Y:S01]  /*c370*/  VIADD R10, R25, 0xffffff03 ;  /* 0xffffff03190a7836 */ /* 0x000fe20000000000 */
[----:B------:R-:W-:Y:S01]  /*c380*/  ISETP.GE.U32.AND P1, PT, R11, 0x7ffffea1, PT ;  /* 0x7ffffea10b00780c */ /* 0x000fe20003f26070 */
[----:B-1----:R-:W-:-:S03]  /*c390*/  VIADD R11, R28, 0xffffff01 ;  /* 0xffffff011c0b7836 */ /* 0x002fc60000000000 */
[----:B------:R-:W-:Y:S02]  /*c3a0*/  ISETP.GE.U32.AND P2, PT, R10, 0x7ffffe84, PT ;  /* 0x7ffffe840a00780c */ /* 0x000fe40003f46070 */
[----:B------:R-:W-:Y:S01]  /*c3b0*/  IADD3 R10, R27, -0xfe, RZ ;  /* 0xffffff021b0a7810 */ /* 0x000fe20007ffe0ff */
[----:B------:R-:W-:Y:S01]  /*c3c0*/  IMAD.WIDE R108, R152, 0x4, R108 ;  /* 0x00000004986c7825 */ /* 0x000fe200078e026c */
[----:B------:R-:W-:Y:S02]  /*c3d0*/  ISETP.GE.U32.AND P4, PT, R11, 0x7ffffe82, PT ;  /* 0x7ffffe820b00780c */ /* 0x000fe40003f86070 */
[----:B------:R-:W-:Y:S01]  /*c3e0*/  ISETP.GE.U32.AND P3, PT, R10, 0x7ffffe83, PT ;  /* 0x7ffffe830a00780c */ /* 0x000fe20003f66070 */
[----:B------:R-:W-:Y:S01]  /*c3f0*/  IMAD.WIDE R102, R152, 0x4, R102 ;  /* 0x0000000498667825 */ /* 0x000fe200078e0266 */
[----:B------:R1:W-:Y:S04]  /*c400*/  STL.64 [R1+0x68], R116 ;  /* 0x0000687401007387 */ /* 0x0003e80000100a00 */
[----:B------:R2:W-:Y:S01]  /*c410*/  STL.64 [R1+0x60], R108 ;  /* 0x0000606c01007387 */ /* 0x0005e20000100a00 */
[----:B------:R-:W-:-:S03]  /*c420*/  IMAD.SHL.U32 R154, R153, 0x80, RZ ;  /* 0x00000080999a7824 */ /* 0x000fc600078e00ff */
[----:B------:R2:W-:Y:S04]  /*c430*/  STL.64 [R1+0x3d0], R102 ;  /* 0x0003d06601007387 */ /* 0x0005e80000100a00 */
[----:B------:R-:W-:Y:S01]  /*c440*/  LDGSTS.E [R242+0x18008], desc[UR60][R116.64], !P6 ;  /* 0x1800800074f27fae */ /* 0x000fe2000f12187c */
[----:B---3--:R-:W-:-:S03]  /*c450*/  IMAD.WIDE R100, R152, 0x4, R100 ;  /* 0x0000000498647825 */ /* 0x008fc600078e0264 */
[----:B------:R-:W-:Y:S04]  /*c460*/  LDGSTS.E [R242+0x1800c], desc[UR60][R108.64], !P1 ;  /* 0x1800c0006cf27fae */ /* 0x000fe8000c92187c */
[----:B------:R3:W-:Y:S04]  /*c470*/  STL.64 [R1+0x3d8], R100 ;  /* 0x0003d86401007387 */ /* 0x0007e80000100a00 */
[----:B------:R-:W-:Y:S04]  /*c480*/  LDGSTS.E [R242+0x1c000], desc[UR60][R102.64], !P2 ;  /* 0x1c00000066f27fae */ /* 0x000fe8000d12187c */
[----:B------:R-:W-:Y:S01]  /*c490*/  LDGSTS.E [R242+0x1c004], desc[UR60][R100.64], !P3 ;  /* 0x1c00400064f27fae */ /* 0x000fe2000d92187c */
[----:B------:R-:W-:-:S05]  /*c4a0*/  IMAD.WIDE R22, R152, 0x4, R120 ;  /* 0x0000000498167825 */ /* 0x000fca00078e0278 */
[----:B------:R3:W-:Y:S04]  /*c4b0*/  STL.64 [R1+0x3e0], R22 ;  /* 0x0003e01601007387 */ /* 0x0007e80000100a00 */
[----:B------:R3:W-:Y:S01]  /*c4c0*/  LDGSTS.E [R242+0x1c008], desc[UR60][R22.64], !P4 ;  /* 0x1c00800016f27fae */ /* 0x0007e2000e12187c */
[----:B----4-:R-:W-:-:S05]  /*c4d0*/  IMAD.WIDE R10, R152, 0x4, R122 ;  /* 0x00000004980a7825 */ /* 0x010fca00078e027a */
[----:B------:R4:W-:Y:S04]  /*c4e0*/  STL.64 [R1+0x3e8], R10 ;  /* 0x0003e80a01007387 */ /* 0x0009e80000100a00 */
[----:B------:R-:W4:Y:S04]  /*c4f0*/  LDL.LU.64 R122, [R1+0x260] ;  /* 0x00026000017a7983 */ /* 0x000f280000300a00 */
[----:B-1----:R-:W4:Y:S04]  /*c500*/  LDL.LU.64 R116, [R1+0x220] ;  /* 0x0002200001747983 */ /* 0x002f280000300a00 */
[----:B--2---:R-:W2:Y:S04]  /*c510*/  LDL.LU.64 R108, [R1+0x1e0] ;  /* 0x0001e000016c7983 */ /* 0x004ea80000300a00 */
[----:B------:R-:W2:Y:S04]  /*c520*/  LDL.LU.64 R102, [R1+0x1a0] ;  /* 0x0001a00001667983 */ /* 0x000ea80000300a00 */
[----:B---3--:R-:W3:Y:S04]  /*c530*/  LDL.LU.64 R100, [R1+0x160] ;  /* 0x0001600001647983 */ /* 0x008ee80000300a00 */
[----:B------:R4:W-:Y:S01]  /*c540*/  LDGSTS.E [R242+0x1c00c], desc[UR60][R10.64], !P5 ;  /* 0x1c00c0000af27fae */ /* 0x0009e2000e92187c */
[----:B------:R-:W-:-:S03]  /*c550*/  IMAD.WIDE R120, R154, 0x4, R112 ;  /* 0x000000049a787825 */ /* 0x000fc600078e0270 */
[----:B------:R-:W3:Y:S01]  /*c560*/  LDL.LU.64 R112, [R1+0x120] ;  /* 0x0001200001707983 */ /* 0x000ee20000300a00 */
[----:B------:R-:W-:-:S03]  /*c570*/  IMAD.WIDE R98, R154, 0x4, R98 ;  /* 0x000000049a627825 */ /* 0x000fc600078e0262 */
[----:B------:R-:W-:Y:S01]  /*c580*/  STL.64 [R1+0x268], R120 ;  /* 0x0002687801007387 */ /* 0x000fe20000100a00 */
[----:B------:R-:W-:-:S03]  /*c590*/  IMAD.WIDE R96, R154, 0x4, R96 ;  /* 0x000000049a607825 */ /* 0x000fc600078e0260 */
[----:B------:R1:W-:Y:S01]  /*c5a0*/  STL.64 [R1+0x228], R98 ;  /* 0x0002286201007387 */ /* 0x0003e20000100a00 */
[----:B------:R-:W-:-:S03]  /*c5b0*/  IMAD.WIDE R94, R154, 0x4, R94 ;  /* 0x000000049a5e7825 */ /* 0x000fc600078e025e */
[----:B------:R1:W-:Y:S01]  /*c5c0*/  STL.64 [R1+0x4a0], R96 ;  /* 0x0004a06001007387 */ /* 0x0003e20000100a00 */
[----:B------:R-:W-:-:S03]  /*c5d0*/  IMAD.WIDE R90, R154, 0x4, R90 ;  /* 0x000000049a5a7825 */ /* 0x000fc600078e025a */
[----:B------:R1:W-:Y:S01]  /*c5e0*/  STL.64 [R1+0x510], R94 ;  /* 0x0005105e01007387 */ /* 0x0003e20000100a00 */
[----:B------:R-:W-:-:S03]  /*c5f0*/  IMAD.WIDE R88, R154, 0x4, R88 ;  /* 0x000000049a587825 */ /* 0x000fc600078e0258 */
[----:B------:R1:W-:Y:S04]  /*c600*/  STL.64 [R1+0x580], R90 ;  /* 0x0005805a01007387 */ /* 0x0003e80000100a00 */
[----:B------:R-:W3:Y:S04]  /*c610*/  LDL.LU.64 R126, [R1+0xe0] ;  /* 0x0000e000017e7983 */ /* 0x000ee80000300a00 */
[----:B------:R1:W-:Y:S01]  /*c620*/  STL.64 [R1+0x5d8], R88 ;  /* 0x0005d85801007387 */ /* 0x0003e20000100a00 */
[----:B------:R-:W-:-:S03]  /*c630*/  IMAD.WIDE R22, R154, 0x4, R138 ;  /* 0x000000049a167825 */ /* 0x000fc600078e028a */
[----:B------:R-:W0:Y:S04]  /*c640*/  LDGDEPBAR ;  /* 0x00000000000079af */ /* 0x000e280000000000 */
[----:B------:R-:W-:Y:S04]  /*c650*/  LDGSTS.E [R4+0x38000], desc[UR60][R120.64], P0 ;  /* 0x3800000078047fae */ /* 0x000fe8000812187c */
[----:B------:R-:W-:Y:S04]  /*c660*/  LDGSTS.E [R4+0x38400], desc[UR60][R98.64], P0 ;  /* 0x3840000062047fae */ /* 0x000fe8000812187c */
[----:B------:R-:W-:Y:S04]  /*c670*/  LDGSTS.E [R4+0x38800], desc[UR60][R96.64], P0 ;  /* 0x3880000060047fae */ /* 0x000fe8000812187c */
[----:B------:R-:W-:Y:S04]  /*c680*/  LDGSTS.E [R4+0x38c00], desc[UR60][R94.64], P0 ;  /* 0x38c000005e047fae */ /* 0x000fe8000812187c */
[----:B------:R-:W-:Y:S04]  /*c690*/  LDGSTS.E [R4+0x39000], desc[UR60][R90.64], P0 ;  /* 0x390000005a047fae */ /* 0x000fe8000812187c */
[----:B------:R-:W-:Y:S04]  /*c6a0*/  LDGSTS.E [R4+0x39400], desc[UR60][R88.64], P0 ;  /* 0x3940000058047fae */ /* 0x000fe8000812187c */
[----:B------:R3:W-:Y:S01]  /*c6b0*/  LDGSTS.E [R4+0x39800], desc[UR60][R22.64], P0 ;  /* 0x3980000016047fae */ /* 0x0007e2000812187c */
[----:B----4-:R-:W-:-:S03]  /*c6c0*/  IMAD.WIDE R10, R154, 0x4, R136 ;  /* 0x000000049a0a7825 */ /* 0x010fc600078e0288 */
[----:B------:R-:W4:Y:S04]  /*c6d0*/  LDL.LU.64 R136, [R1+0xa0] ;  /* 0x0000a00001887983 */ /* 0x000f280000300a00 */
[----:B------:R3:W-:Y:S04]  /*c6e0*/  STL.64 [R1+0x600], R22 ;  /* 0x0006001601007387 */ /* 0x0007e80000100a00 */
[----:B------:R4:W-:Y:S04]  /*c6f0*/  STL.64 [R1+0x618], R10 ;  /* 0x0006180a01007387 */ /* 0x0009e80000100a00 */
[----:B-1----:R-:W4:Y:S04]  /*c700*/  LDL.LU.64 R98, [R1+0x258] ;  /* 0x0002580001627983 */ /* 0x002f280000300a00 */
[----:B------:R-:W4:Y:S04]  /*c710*/  LDL.LU.64 R96, [R1+0x218] ;  /* 0x0002180001607983 */ /* 0x000f280000300a00 */
[----:B------:R-:W4:Y:S04]  /*c720*/  LDL.LU.64 R94, [R1+0x1d8] ;  /* 0x0001d800015e7983 */ /* 0x000f280000300a00 */
[----:B------:R-:W4:Y:S04]  /*c730*/  LDL.LU.64 R90, [R1+0x198] ;  /* 0x00019800015a7983 */ /* 0x000f280000300a00 */
[----:B------:R-:W4:Y:S04]  /*c740*/  LDL.LU.64 R88, [R1+0x158] ;  /* 0x0001580001587983 */ /* 0x000f280000300a00 */
[----:B------:R4:W-:Y:S01]  /*c750*/  LDGSTS.E [R4+0x39c00], desc[UR60][R10.64], P0 ;  /* 0x39c000000a047fae */ /* 0x0009e2000812187c */
[----:B------:R-:W-:-:S04]  /*c760*/  IMAD.WIDE R122, R154, 0x4, R122 ;  /* 0x000000049a7a7825 */ /* 0x000fc800078e027a */
[C---:B------:R-:W-:Y:S01]  /*c770*/  IMAD.WIDE R116, R154.reuse, 0x4, R116 ;  /* 0x000000049a747825 */ /* 0x040fe200078e0274 */
[----:B------:R-:W-:Y:S03]  /*c780*/  STL.64 [R1+0x1a8], R122 ;  /* 0x0001a87a01007387 */ /* 0x000fe60000100a00 */
[C---:B--2---:R-:W-:Y:S01]  /*c790*/  IMAD.WIDE R108, R154.reuse, 0x4, R108 ;  /* 0x000000049a6c7825 */ /* 0x044fe200078e026c */
[----:B------:R-:W-:Y:S03]  /*c7a0*/  STL.64 [R1+0x1e8], R116 ;  /* 0x0001e87401007387 */ /* 0x000fe60000100a00 */
[C---:B------:R-:W-:Y:S01]  /*c7b0*/  IMAD.WIDE R102, R154.reuse, 0x4, R102 ;  /* 0x000000049a667825 */ /* 0x040fe200078e0266 */
[----:B------:R-:W-:Y:S03]  /*c7c0*/  STL.64 [R1+0x460], R108 ;  /* 0x0004606c01007387 */ /* 0x000fe60000100a00 */
[C---:B---3--:R-:W-:Y:S01]  /*c7d0*/  IMAD.WIDE R100, R154.reuse, 0x4, R100 ;  /* 0x000000049a647825 */ /* 0x048fe200078e0264 */
[----:B------:R-:W2:Y:S04]  /*c7e0*/  LDL.LU.64 R124, [R1+0x118] ;  /* 0x00011800017c7983 */ /* 0x000ea80000300a00 */
[----:B------:R1:W-:Y:S04]  /*c7f0*/  STL.64 [R1+0x4e0], R102 ;  /* 0x0004e06601007387 */ /* 0x0003e80000100a00 */
[----:B------:R-:W3:Y:S01]  /*c800*/  LDL.LU.64 R120, [R1+0xd8] ;  /* 0x0000d80001787983 */ /* 0x000ee20000300a00 */
[----:B------:R-:W-:-:S03]  /*c810*/  IMAD.WIDE R112, R154, 0x4, R112 ;  /* 0x000000049a707825 */ /* 0x000fc600078e0270 */
[----:B------:R1:W-:Y:S04]  /*c820*/  STL.64 [R1+0x548], R100 ;  /* 0x0005486401007387 */ /* 0x0003e80000100a00 */
[----:B------:R-:W3:Y:S04]  /*c830*/  LDL.LU.64 R138, [R1+0x98] ;  /* 0x00009800018a7983 */ /* 0x000ee80000300a00 */
[----:B------:R-:W-:Y:S04]  /*c840*/  LDGSTS.E [R5+0x38080], desc[UR60][R122.64], P0 ;  /* 0x380800007a057fae */ /* 0x000fe8000812187c */
[----:B------:R1:W-:Y:S04]  /*c850*/  STL.64 [R1+0x5c0], R112 ;  /* 0x0005c07001007387 */ /* 0x0003e80000100a00 */
[----:B------:R-:W-:Y:S04]  /*c860*/  LDGSTS.E [R5+0x38480], desc[UR60][R116.64], P0 ;  /* 0x3848000074057fae */ /* 0x000fe8000812187c */
[----:B------:R-:W-:Y:S04]  /*c870*/  LDGSTS.E [R5+0x38880], desc[UR60][R108.64], P0 ;  /* 0x388800006c057fae */ /* 0x000fe8000812187c */
[----:B------:R-:W-:Y:S04]  /*c880*/  LDGSTS.E [R5+0x38c80], desc[UR60][R102.64], P0 ;  /* 0x38c8000066057fae */ /* 0x000fe8000812187c */
[----:B------:R-:W-:Y:S04]  /*c890*/  LDGSTS.E [R5+0x39080], desc[UR60][R100.64], P0 ;  /* 0x3908000064057fae */ /* 0x000fe8000812187c */
[----:B------:R1:W-:Y:S01]  /*c8a0*/  LDGSTS.E [R5+0x39480], desc[UR60][R112.64], P0 ;  /* 0x3948000070057fae */ /* 0x0003e2000812187c */
[----:B------:R-:W-:-:S05]  /*c8b0*/  IMAD.WIDE R22, R154, 0x4, R126 ;  /* 0x000000049a167825 */ /* 0x000fca00078e027e */
[----:B------:R2:W-:Y:S04]  /*c8c0*/  STL.64 [R1+0x5f0], R22 ;  /* 0x0005f01601007387 */ /* 0x0005e80000100a00 */
[----:B------:R2:W-:Y:S01]  /*c8d0*/  LDGSTS.E [R5+0x39880], desc[UR60][R22.64], P0 ;  /* 0x3988000016057fae */ /* 0x0005e2000812187c */
[----:B----4-:R-:W-:-:S05]  /*c8e0*/  IMAD.WIDE R10, R154, 0x4, R136 ;  /* 0x000000049a0a7825 */ /* 0x010fca00078e0288 */
[----:B------:R3:W-:Y:S04]  /*c8f0*/  STL.64 [R1+0x610], R10 ;  /* 0x0006100a01007387 */ /* 0x0007e80000100a00 */
[----:B-1----:R-:W4:Y:S04]  /*c900*/  LDL.LU.64 R102, [R1+0x250] ;  /* 0x0002500001667983 */ /* 0x002f280000300a00 */
[----:B------:R-:W4:Y:S04]  /*c910*/  LDL.LU.64 R108, [R1+0x210] ;  /* 0x00021000016c7983 */ /* 0x000f280000300a00 */
[----:B------:R-:W4:Y:S04]  /*c920*/  LDL.LU.64 R100, [R1+0x1d0] ;  /* 0x0001d00001647983 */ /* 0x000f280000300a00 */
[----:B------:R-:W4:Y:S01]  /*c930*/  LDL.LU.64 R122, [R1+0x190] ;  /* 0x00019000017a7983 */ /* 0x000f220000300a00 */
[----:B------:R-:W-:-:S03]  /*c940*/  IMAD.WIDE R112, R154, 0x4, R98 ;  /* 0x000000049a707825 */ /* 0x000fc600078e0262 */
[----:B------:R3:W-:Y:S01]  /*c950*/  LDGSTS.E [R5+0x39c80], desc[UR60][R10.64], P0 ;  /* 0x39c800000a057fae */ /* 0x0007e2000812187c */
[----:B------:R-:W-:-:S04]  /*c960*/  IMAD.WIDE R96, R154, 0x4, R96 ;  /* 0x000000049a607825 */ /* 0x000fc800078e0260 */
[C---:B------:R-:W-:Y:S01]  /*c970*/  IMAD.WIDE R94, R154.reuse, 0x4, R94 ;  /* 0x000000049a5e7825 */ /* 0x040fe200078e025e */
[----:B------:R-:W-:Y:S03]  /*c980*/  STL.64 [R1+0x160], R112 ;  /* 0x0001607001007387 */ /* 0x000fe60000100a00 */
[C---:B------:R-:W-:Y:S01]  /*c990*/  IMAD.WIDE R90, R154.reuse, 0x4, R90 ;  /* 0x000000049a5a7825 */ /* 0x040fe200078e025a */
[----:B------:R1:W-:Y:S03]  /*c9a0*/  STL.64 [R1+0x1a0], R96 ;  /* 0x0001a06001007387 */ /* 0x0003e60000100a00 */
[C---:B------:R-:W-:Y:S01]  /*c9b0*/  IMAD.WIDE R88, R154.reuse, 0x4, R88 ;  /* 0x000000049a587825 */ /* 0x040fe200078e0258 */
[----:B------:R-:W4:Y:S04]  /*c9c0*/  LDL.LU.64 R98, [R1+0x150] ;  /* 0x0001500001627983 */ /* 0x000f280000300a00 */
[----:B------:R1:W-:Y:S04]  /*c9d0*/  STL.64 [R1+0x258], R94 ;  /* 0x0002585e01007387 */ /* 0x0003e80000100a00 */
[----:B------:R-:W4:Y:S04]  /*c9e0*/  LDL.LU.64 R126, [R1+0x110] ;  /* 0x00011000017e7983 */ /* 0x000f280000300a00 */
[----:B------:R1:W-:Y:S04]  /*c9f0*/  STL.64 [R1+0x4a8], R90 ;  /* 0x0004a85a01007387 */ /* 0x0003e80000100a00 */
[----:B------:R-:W4:Y:S04]  /*ca00*/  LDL.LU.64 R116, [R1+0xd0] ;  /* 0x0000d00001747983 */ /* 0x000f280000300a00 */
[----:B------:R1:W-:Y:S04]  /*ca10*/  STL.64 [R1+0x520], R88 ;  /* 0x0005205801007387 */ /* 0x0003e80000100a00 */
[----:B------:R-:W4:Y:S04]  /*ca20*/  LDL.LU.64 R136, [R1+0x90] ;  /* 0x0000900001887983 */ /* 0x000f280000300a00 */
[----:B------:R4:W-:Y:S04]  /*ca30*/  LDGSTS.E [R6+0x38100], desc[UR60][R112.64], P0 ;  /* 0x3810000070067fae */ /* 0x0009e8000812187c */
[----:B------:R-:W-:Y:S04]  /*ca40*/  LDGSTS.E [R6+0x38500], desc[UR60][R96.64], P0 ;  /* 0x3850000060067fae */ /* 0x000fe8000812187c */
[----:B------:R-:W-:Y:S04]  /*ca50*/  LDGSTS.E [R6+0x38900], desc[UR60][R94.64], P0 ;  /* 0x389000005e067fae */ /* 0x000fe8000812187c */
[----:B------:R-:W-:Y:S04]  /*ca60*/  LDGSTS.E [R6+0x38d00], desc[UR60][R90.64], P0 ;  /* 0x38d000005a067fae */ /* 0x000fe8000812187c */
[----:B------:R-:W-:Y:S01]  /*ca70*/  LDGSTS.E [R6+0x39100], desc[UR60][R88.64], P0 ;  /* 0x3910000058067fae */ /* 0x000fe2000812187c */
[----:B--2---:R-:W-:-:S04]  /*ca80*/  IMAD.WIDE R22, R154, 0x4, R124 ;  /* 0x000000049a167825 */ /* 0x004fc800078e027c */
[C---:B---3--:R-:W-:Y:S01]  /*ca90*/  IMAD.WIDE R10, R154.reuse, 0x4, R120 ;  /* 0x000000049a0a7825 */ /* 0x048fe200078e0278 */
[----:B------:R2:W-:Y:S03]  /*caa0*/  STL.64 [R1+0x588], R22 ;  /* 0x0005881601007387 */ /* 0x0005e60000100a00 */
[C---:B------:R-:W-:Y:S01]  /*cab0*/  IMAD.WIDE R4, R154.reuse, 0x4, R138 ;  /* 0x000000049a047825 */ /* 0x040fe200078e028a */
[----:B------:R3:W-:Y:S04]  /*cac0*/  STL.64 [R1+0x5e0], R10 ;  /* 0x0005e00a01007387 */ /* 0x0007e80000100a00 */
[----:B------:R3:W-:Y:S04]  /*cad0*/  STL.64 [R1+0x608], R4 ;  /* 0x0006080401007387 */ /* 0x0007e80000100a00 */
[----:B-1----:R-:W3:Y:S04]  /*cae0*/  LDL.LU.64 R96, [R1+0x248] ;  /* 0x0002480001607983 */ /* 0x002ee80000300a00 */
[----:B------:R-:W3:Y:S04]  /*caf0*/  LDL.LU.64 R94, [R1+0x208] ;  /* 0x00020800015e7983 */ /* 0x000ee80000300a00 */
[----:B------:R-:W3:Y:S04]  /*cb00*/  LDL.LU.64 R90, [R1+0x1c8] ;  /* 0x0001c800015a7983 */ /* 0x000ee80000300a00 */
[----:B------:R-:W3:Y:S04]  /*cb10*/  LDL.LU.64 R88, [R1+0x188] ;  /* 0x0001880001587983 */ /* 0x000ee80000300a00 */
[----:B------:R-:W3:Y:S04]  /*cb20*/  LDL.LU.64 R124, [R1+0x148] ;  /* 0x00014800017c7983 */ /* 0x000ee80000300a00 */
[----:B------:R2:W-:Y:S04]  /*cb30*/  LDGSTS.E [R6+0x39500], desc[UR60][R22.64], P0 ;  /* 0x3950000016067fae */ /* 0x0005e8000812187c */
[----:B------:R3:W-:Y:S04]  /*cb40*/  LDGSTS.E [R6+0x39900], desc[UR60][R10.64], P0 ;  /* 0x399000000a067fae */ /* 0x0007e8000812187c */
[----:B------:R1:W-:Y:S01]  /*cb50*/  LDGSTS.E [R6+0x39d00], desc[UR60][R4.64], P0 ;  /* 0x39d0000004067fae */ /* 0x0003e2000812187c */
[----:B----4-:R-:W-:-:S04]  /*cb60*/  IMAD.WIDE R112, R154, 0x4, R102 ;  /* 0x000000049a707825 */ /* 0x010fc800078e0266 */
[C---:B------:R-:W-:Y:S01]  /*cb70*/  IMAD.WIDE R108, R154.reuse, 0x4, R108 ;  /* 0x000000049a6c7825 */ /* 0x040fe200078e026c */
[----:B------:R-:W-:Y:S03]  /*cb80*/  STL.64 [R1+0x168], R112 ;  /* 0x0001687001007387 */ /* 0x000fe60000100a00 */
[C---:B------:R-:W-:Y:S01]  /*cb90*/  IMAD.WIDE R102, R154.reuse, 0x4, R100 ;  /* 0x000000049a667825 */ /* 0x040fe200078e0264 */
[----:B------:R4:W-:Y:S04]  /*cba0*/  STL.64 [R1+0x1e0], R108 ;  /* 0x0001e06c01007387 */ /* 0x0009e80000100a00 */
[----:B------:R-:W4:Y:S01]  /*cbb0*/  LDL.LU.64 R120, [R1+0x108] ;  /* 0x0001080001787983 */ /* 0x000f220000300a00 */
[----:B------:R-:W-:-:S03]  /*cbc0*/  IMAD.WIDE R100, R154, 0x4, R122 ;  /* 0x000000049a647825 */ /* 0x000fc600078e027a */
[----:B------:R4:W-:Y:S04]  /*cbd0*/  STL.64 [R1+0x220], R102 ;  /* 0x0002206601007387 */ /* 0x0009e80000100a00 */
[----:B------:R-:W4:Y:S04]  /*cbe0*/  LDL.LU.64 R138, [R1+0xc8] ;  /* 0x0000c800018a7983 */ /* 0x000f280000300a00 */
[----:B------:R-:W4:Y:S01]  /*cbf0*/  LDL.LU.64 R122, [R1+0x88] ;  /* 0x00008800017a7983 */ /* 0x000f220000300a00 */
[----:B------:R-:W-:-:S03]  /*cc00*/  IMAD.WIDE R98, R154, 0x4, R98 ;  /* 0x000000049a627825 */ /* 0x000fc600078e0262 */
[----:B------:R4:W-:Y:S01]  /*cc10*/  STL.64 [R1+0x468], R100 ;  /* 0x0004686401007387 */ /* 0x0009e20000100a00 */
[----:B--2---:R-:W-:-:S03]  /*cc20*/  IMAD.WIDE R22, R154, 0x4, R126 ;  /* 0x000000049a167825 */ /* 0x004fc600078e027e */
[----:B------:R2:W-:Y:S01]  /*cc30*/  STL.64 [R1+0x4e8], R98 ;  /* 0x0004e86201007387 */ /* 0x0005e20000100a00 */
[----:B---3--:R-:W-:-:S03]  /*cc40*/  IMAD.WIDE R10, R154, 0x4, R116 ;  /* 0x000000049a0a7825 */ /* 0x008fc600078e0274 */
[----:B------:R3:W-:Y:S04]  /*cc50*/  STL.64 [R1+0x558], R22 ;  /* 0x0005581601007387 */ /* 0x0007e80000100a00 */
[----:B------:R-:W-:Y:S01]  /*cc60*/  LDGSTS.E [R7+0x38180], desc[UR60][R112.64], P0 ;  /* 0x3818000070077fae */ /* 0x000fe2000812187c */
[----:B-1----:R-:W-:-:S03]  /*cc70*/  IMAD.WIDE R4, R154, 0x4, R136 ;  /* 0x000000049a047825 */ /* 0x002fc600078e0288 */
[----:B------:R1:W-:Y:S04]  /*cc80*/  STL.64 [R1+0x5c8], R10 ;  /* 0x0005c80a01007387 */ /* 0x0003e80000100a00 */
[----:B------:R-:W-:Y:S04]  /*cc90*/  LDGSTS.E [R7+0x38580], desc[UR60][R108.64], P0 ;  /* 0x385800006c077fae */ /* 0x000fe8000812187c */
[----:B------:R1:W-:Y:S04]  /*cca0*/  STL.64 [R1+0x5f8], R4 ;  /* 0x0005f80401007387 */ /* 0x0003e80000100a00 */
[----:B------:R2:W-:Y:S04]  /*ccb0*/  LDGSTS.E [R7+0x38980], desc[UR60][R102.64], P0 ;  /* 0x3898000066077fae */ /* 0x0005e8000812187c */
[----:B----4-:R-:W4:Y:S04]  /*ccc0*/  LDL.LU.64 R108, [R1+0x240] ;  /* 0x00024000016c7983 */ /* 0x010f280000300a00 */
[----:B------:R1:W-:Y:S04]  /*ccd0*/  LDGSTS.E [R7+0x38d80], desc[UR60][R100.64], P0 ;  /* 0x38d8000064077fae */ /* 0x0003e8000812187c */
[----:B------:R-:W4:Y:S04]  /*cce0*/  LDL.LU.64 R136, [R1+0x200] ;  /* 0x0002000001887983 */ /* 0x000f280000300a00 */
[----:B------:R-:W4:Y:S04]  /*ccf0*/  LDL.LU.64 R112, [R1+0x1c0] ;  /* 0x0001c00001707983 */ /* 0x000f280000300a00 */
[----:B------:R1:W-:Y:S04]  /*cd00*/  LDGSTS.E [R7+0x39180], desc[UR60][R98.64], P0 ;  /* 0x3918000062077fae */ /* 0x0003e8000812187c */
[----:B------:R3:W-:Y:S04]  /*cd10*/  LDGSTS.E [R7+0x39580], desc[UR60][R22.64], P0 ;  /* 0x3958000016077fae */ /* 0x0007e8000812187c */
[----:B------:R3:W-:Y:S04]  /*cd20*/  LDGSTS.E [R7+0x39980], desc[UR60][R10.64], P0 ;  /* 0x399800000a077fae */ /* 0x0007e8000812187c */
[----:B------:R3:W-:Y:S01]  /*cd30*/  LDGSTS.E [R7+0x39d80], desc[UR60][R4.64], P0 ;  /* 0x39d8000004077fae */ /* 0x0007e2000812187c */
[----:B------:R-:W-:-:S04]  /*cd40*/  IMAD.WIDE R116, R154, 0x4, R96 ;  /* 0x000000049a747825 */ /* 0x000fc800078e0260 */
[C---:B--2---:R-:W-:Y:S01]  /*cd50*/  IMAD.WIDE R102, R154.reuse, 0x4, R94 ;  /* 0x000000049a667825 */ /* 0x044fe200078e025e */
[----:B------:R-:W-:Y:S03]  /*cd60*/  STL.64 [R1+0x198], R116 ;  /* 0x0001987401007387 */ /* 0x000fe60000100a00 */
[C---:B-1----:R-:W-:Y:S01]  /*cd70*/  IMAD.WIDE R100, R154.reuse, 0x4, R90 ;  /* 0x000000049a647825 */ /* 0x042fe200078e025a */
[----:B------:R-:W2:Y:S04]  /*cd80*/  LDL.LU.64 R96, [R1+0x180] ;  /* 0x0001800001607983 */ /* 0x000ea80000300a00 */
[----:B------:R-:W2:Y:S01]  /*cd90*/  LDL.LU.64 R94, [R1+0x140] ;  /* 0x00014000015e7983 */ /* 0x000ea20000300a00 */
[----:B------:R-:W-:-:S03]  /*cda0*/  IMAD.WIDE R98, R154, 0x4, R88 ;  /* 0x000000049a627825 */ /* 0x000fc600078e0258 */
[----:B------:R1:W-:Y:S01]  /*cdb0*/  STL.64 [R1+0x1d8], R102 ;  /* 0x0001d86601007387 */ /* 0x0003e20000100a00 */
[----:B---3--:R-:W-:-:S03]  /*cdc0*/  IMAD.WIDE R22, R154, 0x4, R124 ;  /* 0x000000049a167825 */ /* 0x008fc600078e027c */
[----:B------:R3:W-:Y:S04]  /*cdd0*/  STL.64 [R1+0x218], R100 ;  /* 0x0002186401007387 */ /* 0x0007e80000100a00 */
[----:B------:R-:W2:Y:S04]  /*cde0*/  LDL.LU.64 R90, [R1+0x100] ;  /* 0x00010000015a7983 */ /* 0x000ea80000300a00 */
[----:B------:R-:W2:Y:S04]  /*cdf0*/  LDL.LU.64 R88, [R1+0xc0] ;  /* 0x0000c00001587983 */ /* 0x000ea80000300a00 */
[----:B------:R3:W-:Y:S04]  /*ce00*/  STL.64 [R1+0x260], R98 ;  /* 0x0002606201007387 */ /* 0x0007e80000100a00 */
[----:B------:R2:W-:Y:S04]  /*ce10*/  STL.64 [R1+0x4b0], R22 ;  /* 0x0004b01601007387 */ /* 0x0005e80000100a00 */
[----:B------:R-:W-:Y:S04]  /*ce20*/  LDGSTS.E [R8+0x38200], desc[UR60][R116.64], P0 ;  /* 0x3820000074087fae */ /* 0x000fe8000812187c */
[----:B------:R-:W-:Y:S04]  /*ce30*/  LDGSTS.E [R8+0x38600], desc[UR60][R102.64], P0 ;  /* 0x3860000066087fae */ /* 0x000fe8000812187c */
[----:B------:R-:W-:Y:S04]  /*ce40*/  LDGSTS.E [R8+0x38a00], desc[UR60][R100.64], P0 ;  /* 0x38a0000064087fae */ /* 0x000fe8000812187c */
[----:B------:R-:W-:Y:S04]  /*ce50*/  LDGSTS.E [R8+0x38e00], desc[UR60][R98.64], P0 ;  /* 0x38e0000062087fae */ /* 0x000fe8000812187c */
[----:B------:R2:W-:Y:S01]  /*ce60*/  LDGSTS.E [R8+0x39200], desc[UR60][R22.64], P0 ;  /* 0x3920000016087fae */ /* 0x0005e2000812187c */
[----:B------:R-:W-:-:S04]  /*ce70*/  IMAD.WIDE R10, R154, 0x4, R120 ;  /* 0x000000049a0a7825 */ /* 0x000fc800078e0278 */
[C---:B------:R-:W-:Y:S01]  /*ce80*/  IMAD.WIDE R6, R154.reuse, 0x4, R138 ;  /* 0x000000049a067825 */ /* 0x040fe200078e028a */
[----:B------:R2:W-:Y:S03]  /*ce90*/  STL.64 [R1+0x530], R10 ;  /* 0x0005300a01007387 */ /* 0x0005e60000100a00 */
[C---:B------:R-:W-:Y:S01]  /*cea0*/  IMAD.WIDE R4, R154.reuse, 0x4, R122 ;  /* 0x000000049a047825 */ /* 0x040fe200078e027a */
[----:B------:R2:W-:Y:S04]  /*ceb0*/  STL.64 [R1+0x598], R6 ;  /* 0x0005980601007387 */ /* 0x0005e80000100a00 */
[----:B------:R2:W-:Y:S04]  /*cec0*/  STL.64 [R1+0x5e8], R4 ;  /* 0x0005e80401007387 */ /* 0x0005e80000100a00 */
[----:B------:R-:W2:Y:S04]  /*ced0*/  LDL.LU.64 R122, [R1+0x80] ;  /* 0x00008000017a7983 */ /* 0x000ea80000300a00 */
[----:B-1----:R-:W2:Y:S04]  /*cee0*/  LDL.LU.64 R102, [R1+0x238] ;  /* 0x0002380001667983 */ /* 0x002ea80000300a00 */
[----:B---3--:R-:W3:Y:S04]  /*cef0*/  LDL.LU.64 R100, [R1+0x1f8] ;  /* 0x0001f80001647983 */ /* 0x008ee80000300a00 */
[----:B------:R-:W3:Y:S04]  /*cf00*/  LDL.LU.64 R98, [R1+0x1b8] ;  /* 0x0001b80001627983 */ /* 0x000ee80000300a00 */
[----:B------:R-:W3:Y:S04]  /*cf10*/  LDL.LU.64 R120, [R1+0x178] ;  /* 0x0001780001787983 */ /* 0x000ee80000300a00 */
[----:B------:R-:W3:Y:S04]  /*cf20*/  LDL.LU.64 R138, [R1+0x138] ;  /* 0x00013800018a7983 */ /* 0x000ee80000300a00 */
[----:B------:R-:W3:Y:S04]  /*cf30*/  LDL.LU.64 R116, [R1+0xf8] ;  /* 0x0000f80001747983 */ /* 0x000ee80000300a00 */
[----:B------:R1:W-:Y:S04]  /*cf40*/  LDGSTS.E [R8+0x39600], desc[UR60][R10.64], P0 ;  /* 0x396000000a087fae */ /* 0x0003e8000812187c */
[----:B------:R1:W-:Y:S04]  /*cf50*/  LDGSTS.E [R8+0x39a00], desc[UR60][R6.64], P0 ;  /* 0x39a0000006087fae */ /* 0x0003e8000812187c */
[----:B------:R1:W-:Y:S01]  /*cf60*/  LDGSTS.E [R8+0x39e00], desc[UR60][R4.64], P0 ;  /* 0x39e0000004087fae */ /* 0x0003e2000812187c */
[----:B----4-:R-:W-:-:S05]  /*cf70*/  IMAD.WIDE R108, R154, 0x4, R108 ;  /* 0x000000049a6c7825 */ /* 0x010fca00078e026c */
[----:B------:R-:W-:Y:S01]  /*cf80*/  LDGSTS.E [R9+0x38280], desc[UR60][R108.64], P0 ;  /* 0x382800006c097fae */ /* 0x000fe2000812187c */
[----:B------:R-:W-:-:S03]  /*cf90*/  IMAD.WIDE R128, R154, 0x4, R136 ;  /* 0x000000049a807825 */ /* 0x000fc600078e0288 */
[----:B------:R-:W4:Y:S01]  /*cfa0*/  LDL.LU.64 R136, [R1+0xb8] ;  /* 0x0000b80001887983 */ /* 0x000f220000300a00 */
[----:B------:R-:W-:-:S03]  /*cfb0*/  IMAD.WIDE R126, R154, 0x4, R112 ;  /* 0x000000049a7e7825 */ /* 0x000fc600078e0270 */
[----:B------:R1:W-:Y:S04]  /*cfc0*/  STL.64 [R1+0x190], R108 ;  /* 0x0001906c01007387 */ /* 0x0003e80000100a00 */
[----:B------:R-:W4:Y:S04]  /*cfd0*/  LDL.LU.64 R112, [R1+0x78] ;  /* 0x0000780001707983 */ /* 0x000f280000300a00 */
[----:B------:R-:W-:Y:S04]  /*cfe0*/  STL.64 [R1+0x1d0], R128 ;  /* 0x0001d08001007387 */ /* 0x000fe80000100a00 */
[----:B------:R-:W-:Y:S04]  /*cff0*/  STL.64 [R1+0x210], R126 ;  /* 0x0002107e01007387 */ /* 0x000fe80000100a00 */
[----:B------:R-:W-:Y:S04]  /*d000*/  LDGSTS.E [R9+0x38680], desc[UR60][R128.64], P0 ;  /* 0x3868000080097fae */ /* 0x000fe8000812187c */
[----:B------:R-:W-:Y:S01]  /*d010*/  LDGSTS.E [R9+0x38a80], desc[UR60][R126.64], P0 ;  /* 0x38a800007e097fae */ /* 0x000fe2000812187c */
[----:B--2---:R-:W-:-:S04]  /*d020*/  IMAD.WIDE R124, R154, 0x4, R96 ;  /* 0x000000049a7c7825 */ /* 0x004fc800078e0260 */
[C---:B------:R-:W-:Y:S01]  /*d030*/  IMAD.WIDE R22, R154.reuse, 0x4, R94 ;  /* 0x000000049a167825 */ /* 0x040fe200078e025e */
[----:B------:R-:W-:Y:S04]  /*d040*/  STL.64 [R1+0x250], R124 ;  /* 0x0002507c01007387 */ /* 0x000fe80000100a00 */
[----:B------:R-:W2:Y:S04]  /*d050*/  LDL.LU.64 R94, [R1+0x230] ;  /* 0x00023000015e7983 */ /* 0x000ea80000300a00 */
[----:B------:R3:W-:Y:S01]  /*d060*/  STL.64 [R1+0x470], R22 ;  /* 0x0004701601007387 */ /* 0x0007e20000100a00 */
[----:B-1----:R-:W-:-:S03]  /*d070*/  IMAD.WIDE R10, R154, 0x4, R90 ;  /* 0x000000049a0a7825 */ /* 0x002fc600078e025a */
[----:B------:R-:W-:Y:S01]  /*d080*/  LDGSTS.E [R9+0x38e80], desc[UR60][R124.64], P0 ;  /* 0x38e800007c097fae */ /* 0x000fe2000812187c */
[----:B------:R-:W-:-:S03]  /*d090*/  IMAD.WIDE R6, R154, 0x4, R88 ;  /* 0x000000049a067825 */ /* 0x000fc600078e0258 */
[----:B------:R-:W2:Y:S04]  /*d0a0*/  LDL.LU.64 R90, [R1+0x1f0] ;  /* 0x0001f000015a7983 */ /* 0x000ea80000300a00 */
[----:B------:R1:W-:Y:S04]  /*d0b0*/  STL.64 [R1+0x4f0], R10 ;  /* 0x0004f00a01007387 */ /* 0x0003e80000100a00 */
[----:B------:R-:W2:Y:S04]  /*d0c0*/  LDL.LU.64 R88, [R1+0x1b0] ;  /* 0x0001b00001587983 */ /* 0x000ea80000300a00 */
[----:B------:R4:W-:Y:S04]  /*d0d0*/  STL.64 [R1+0x568], R6 ;  /* 0x0005680601007387 */ /* 0x0009e80000100a00 */
[----:B------:R-:W2:Y:S04]  /*d0e0*/  LDL.LU.64 R96, [R1+0x170] ;  /* 0x0001700001607983 */ /* 0x000ea80000300a00 */
[----:B------:R1:W-:Y:S04]  /*d0f0*/  LDGSTS.E [R9+0x39280], desc[UR60][R22.64], P0 ;  /* 0x3928000016097fae */ /* 0x0003e8000812187c */
[----:B------:R1:W-:Y:S04]  /*d100*/  LDGSTS.E [R9+0x39680], desc[UR60][R10.64], P0 ;  /* 0x396800000a097fae */ /* 0x0003e8000812187c */
[----:B------:R-:W-:Y:S01]  /*d110*/  LDGSTS.E [R9+0x39a80], desc[UR60][R6.64], P0 ;  /* 0x39a8000006097fae */ /* 0x000fe2000812187c */
[----:B------:R-:W-:-:S03]  /*d120*/  IMAD.WIDE R4, R154, 0x4, R122 ;  /* 0x000000049a047825 */ /* 0x000fc600078e027a */
[----:B------:R-:W2:Y:S01]  /*d130*/  LDL.LU.64 R122, [R1+0x130] ;  /* 0x00013000017a7983 */ /* 0x000ea20000300a00 */
[----:B------:R-:W-:-:S03]  /*d140*/  IMAD.WIDE R102, R154, 0x4, R102 ;  /* 0x000000049a667825 */ /* 0x000fc600078e0266 */
[----:B------:R-:W2:Y:S01]  /*d150*/  LDL.LU.64 R108, [R1+0xf0] ;  /* 0x0000f000016c7983 */ /* 0x000ea20000300a00 */
[----:B---3--:R-:W-:-:S03]  /*d160*/  IMAD.WIDE R100, R154, 0x4, R100 ;  /* 0x000000049a647825 */ /* 0x008fc600078e0264 */
[----:B------:R3:W-:Y:S01]  /*d170*/  STL.64 [R1+0x5d0], R4 ;  /* 0x0005d00401007387 */ /* 0x0007e20000100a00 */
[----:B------:R-:W-:-:S03]  /*d180*/  IMAD.WIDE R98, R154, 0x4, R98 ;  /* 0x000000049a627825 */ /* 0x000fc600078e0262 */
[----:B------:R3:W-:Y:S01]  /*d190*/  LDGSTS.E [R9+0x39e80], desc[UR60][R4.64], P0 ;  /* 0x39e8000004097fae */ /* 0x0007e2000812187c */
[----:B-1----:R-:W-:-:S03]  /*d1a0*/  IMAD.WIDE R22, R154, 0x4, R120 ;  /* 0x000000049a167825 */ /* 0x002fc600078e0278 */
[----:B------:R-:W-:Y:S01]  /*d1b0*/  STL.64 [R1+0x180], R102 ;  /* 0x0001806601007387 */ /* 0x000fe20000100a00 */
[----:B------:R-:W-:-:S03]  /*d1c0*/  IMAD.WIDE R10, R154, 0x4, R138 ;  /* 0x000000049a0a7825 */ /* 0x000fc600078e028a */
[----:B------:R-:W-:Y:S01]  /*d1d0*/  STL.64 [R1+0x1c0], R100 ;  /* 0x0001c06401007387 */ /* 0x000fe20000100a00 */
[----:B---3--:R-:W-:-:S03]  /*d1e0*/  IMAD.WIDE R8, R154, 0x4, R116 ;  /* 0x000000049a087825 */ /* 0x008fc600078e0274 */
[----:B------:R-:W-:Y:S04]  /*d1f0*/  STL.64 [R1+0x200], R98 ;  /* 0x0002006201007387 */ /* 0x000fe80000100a00 */
[----:B------:R-:W-:Y:S04]  /*d200*/  STL.64 [R1+0x240], R22 ;  /* 0x0002401601007387 */ /* 0x000fe80000100a00 */
[----:B------:R-:W-:Y:S04]  /*d210*/  LDGSTS.E [R240+0x38300], desc[UR60][R102.64], P0 ;  /* 0x3830000066f07fae */ /* 0x000fe8000812187c */
[----:B------:R-:W-:Y:S04]  /*d220*/  STL.64 [R1+0x448], R10 ;  /* 0x0004480a01007387 */ /* 0x000fe80000100a00 */
[----:B------:R-:W-:Y:S01]  /*d230*/  LDGSTS.E [R240+0x38700], desc[UR60][R100.64], P0 ;  /* 0x3870000064f07fae */ /* 0x000fe2000812187c */
[----:B----4-:R-:W-:-:S03]  /*d240*/  IMAD.WIDE R6, R154, 0x4, R136 ;  /* 0x000000049a067825 */ /* 0x010fc600078e0288 */
[----:B------:R-:W-:Y:S04]  /*d250*/  STL.64 [R1+0x4b8], R8 ;  /* 0x0004b80801007387 */ /* 0x000fe80000100a00 */
[----:B------:R-:W-:Y:S01]  /*d260*/  LDGSTS.E [R240+0x38b00], desc[UR60][R98.64], P0 ;  /* 0x38b0000062f07fae */ /* 0x000fe2000812187c */
[----:B------:R-:W-:-:S03]  /*d270*/  IMAD.WIDE R4, R154, 0x4, R112 ;  /* 0x000000049a047825 */ /* 0x000fc600078e0270 */
[----:B------:R1:W-:Y:S04]  /*d280*/  STL.64 [R1+0x538], R6 ;  /* 0x0005380601007387 */ /* 0x0003e80000100a00 */
[----:B------:R-:W-:Y:S04]  /*d290*/  LDGSTS.E [R240+0x38f00], desc[UR60][R22.64], P0 ;  /* 0x38f0000016f07fae */ /* 0x000fe8000812187c */
[----:B------:R3:W-:Y:S04]  /*d2a0*/  STL.64 [R1+0x5a8], R4 ;  /* 0x0005a80401007387 */ /* 0x0007e80000100a00 */
[----:B------:R-:W-:Y:S04]  /*d2b0*/  LDGSTS.E [R240+0x39300], desc[UR60][R10.64], P0 ;  /* 0x393000000af07fae */ /* 0x000fe8000812187c */
[----:B------:R-:W-:Y:S04]  /*d2c0*/  LDGSTS.E [R240+0x39700], desc[UR60][R8.64], P0 ;  /* 0x3970000008f07fae */ /* 0x000fe8000812187c */
[----:B------:R1:W-:Y:S04]  /*d2d0*/  LDGSTS.E [R240+0x39b00], desc[UR60][R6.64], P0 ;  /* 0x39b0000006f07fae */ /* 0x0003e8000812187c */
[----:B------:R3:W-:Y:S01]  /*d2e0*/  LDGSTS.E [R240+0x39f00], desc[UR60][R4.64], P0 ;  /* 0x39f0000004f07fae */ /* 0x0007e2000812187c */
[----:B-1----:R-:W-:-:S04]  /*d2f0*/  IMAD.WIDE R6, R154, 0x4, R2 ;  /* 0x000000049a067825 */ /* 0x002fc800078e0202 */
[----:B---3--:R-:W-:-:S04]  /*d300*/  IMAD.WIDE R4, R154, 0x4, R156 ;  /* 0x000000049a047825 */ /* 0x008fc800078e029c */
[----:B--2---:R-:W-:-:S05]  /*d310*/  IMAD.WIDE R94, R154, 0x4, R94 ;  /* 0x000000049a5e7825 */ /* 0x004fca00078e025e */
[----:B------:R1:W-:Y:S04]  /*d320*/  STL.64 [R1+0x188], R94 ;  /* 0x0001885e01007387 */ /* 0x0003e80000100a00 */
[----:B------:R1:W-:Y:S01]  /*d330*/  LDGSTS.E [R241+0x38380], desc[UR60][R94.64], P0 ;  /* 0x383800005ef17fae */ /* 0x0003e2000812187c */
[----:B------:R-:W-:-:S04]  /*d340*/  IMAD.WIDE R90, R154, 0x4, R90 ;  /* 0x000000049a5a7825 */ /* 0x000fc800078e025a */
[C---:B------:R-:W-:Y:S01]  /*d350*/  IMAD.WIDE R88, R154.reuse, 0x4, R88 ;  /* 0x000000049a587825 */ /* 0x040fe200078e0258 */
[----:B------:R1:W-:Y:S04]  /*d360*/  STL.64 [R1+0x1c8], R90 ;  /* 0x0001c85a01007387 */ /* 0x0003e80000100a00 */
[----:B------:R1:W-:Y:S01]  /*d370*/  STL.64 [R1+0x208], R88 ;  /* 0x0002085801007387 */ /* 0x0003e20000100a00 */
[----:B------:R-:W-:-:S03]  /*d380*/  IMAD.WIDE R22, R154, 0x4, R96 ;  /* 0x000000049a167825 */ /* 0x000fc600078e0260 */
[----:B------:R1:W5:Y:S04]  /*d390*/  LDL.LU.64 R2, [R1+0x768] ;  /* 0x0007680001027983 */ /* 0x0003680000300a00 */
[----:B------:R1:W-:Y:S04]  /*d3a0*/  STL.64 [R1+0x248], R22 ;  /* 0x0002481601007387 */ /* 0x0003e80000100a00 */
[----:B------:R1:W5:Y:S04]  /*d3b0*/  LDL.LU.64 R156, [R1+0x760] ;  /* 0x00076000019c7983 */ /* 0x0003680000300a00 */
[----:B------:R1:W-:Y:S04]  /*d3c0*/  LDGSTS.E [R241+0x38780], desc[UR60][R90.64], P0 ;  /* 0x387800005af17fae */ /* 0x0003e8000812187c */
[----:B------:R1:W-:Y:S04]  /*d3d0*/  LDGSTS.E [R241+0x38b80], desc[UR60][R88.64], P0 ;  /* 0x38b8000058f17fae */ /* 0x0003e8000812187c */
[----:B------:R1:W-:Y:S01]  /*d3e0*/  LDGSTS.E [R241+0x38f80], desc[UR60][R22.64], P0 ;  /* 0x38f8000016f17fae */ /* 0x0003e2000812187c */
[----:B------:R-:W-:-:S05]  /*d3f0*/  IMAD.WIDE R10, R154, 0x4, R122 ;  /* 0x000000049a0a7825 */ /* 0x000fca00078e027a */
[----:B------:R1:W-:Y:S04]  /*d400*/  STL.64 [R1+0x430], R10 ;  /* 0x0004300a01007387 */ /* 0x0003e80000100a00 */
[----:B------:R-:W2:Y:S01]  /*d410*/  LDL R123, [R1+0x354] ;  /* 0x00035400017b7983 */ /* 0x000ea20000100800 */
[----:B------:R-:W-:-:S03]  /*d420*/  IMAD.WIDE R8, R154, 0x4, R108 ;  /* 0x000000049a087825 */ /* 0x000fc600078e026c */
[----:B------:R1:W-:Y:S04]  /*d430*/  LDGSTS.E [R241+0x39380], desc[UR60][R10.64], P0 ;  /* 0x393800000af17fae */ /* 0x0003e8000812187c */
[----:B------:R1:W-:Y:S04]  /*d440*/  STL.64 [R1+0x480], R8 ;  /* 0x0004800801007387 */ /* 0x0003e80000100a00 */
[----:B------:R1:W-:Y:S04]  /*d450*/  STL.64 [R1+0x4f8], R6 ;  /* 0x0004f80601007387 */ /* 0x0003e80000100a00 */
[----:B------:R1:W-:Y:S04]  /*d460*/  STL.64 [R1+0x578], R4 ;  /* 0x0005780401007387 */ /* 0x0003e80000100a00 */
[----:B------:R1:W-:Y:S04]  /*d470*/  LDGSTS.E [R241+0x39780], desc[UR60][R8.64], P0 ;  /* 0x3978000008f17fae */ /* 0x0003e8000812187c */
[----:B------:R1:W-:Y:S04]  /*d480*/  LDGSTS.E [R241+0x39b80], desc[UR60][R6.64], P0 ;  /* 0x39b8000006f17fae */ /* 0x0003e8000812187c */
[----:B------:R1:W-:Y:S01]  /*d490*/  LDGSTS.E [R241+0x39f80], desc[UR60][R4.64], P0 ;  /* 0x39f8000004f17fae */ /* 0x0003e2000812187c */
[----:B------:R-:W-:-:S03]  /*d4a0*/  CS2R R56, SRZ ;  /* 0x0000000000387805 */ /* 0x000fc6000001ff00 */
[----:B------:R-:W0:Y:S01]  /*d4b0*/  LDGDEPBAR ;  /* 0x00000000000079af */ /* 0x000e220000000000 */
[----:B------:R-:W-:Y:S02]  /*d4c0*/  CS2R R58, SRZ ;  /* 0x00000000003a7805 */ /* 0x000fe4000001ff00 */
[----:B------:R-:W-:Y:S02]  /*d4d0*/  CS2R R60, SRZ ;  /* 0x00000000003c7805 */ /* 0x000fe4000001ff00 */
[----:B------:R-:W-:Y:S02]  /*d4e0*/  CS2R R62, SRZ ;  /* 0x00000000003e7805 */ /* 0x000fe4000001ff00 */
[----:B------:R-:W-:Y:S02]  /*d4f0*/  CS2R R64, SRZ ;  /* 0x0000000000407805 */ /* 0x000fe4000001ff00 */
[----:B------:R-:W-:Y:S02]  /*d500*/  CS2R R66, SRZ ;  /* 0x0000000000427805 */ /* 0x000fe4000001ff00 */
[----:B------:R-:W-:-:S02]  /*d510*/  CS2R R68, SRZ ;  /* 0x0000000000447805 */ /* 0x000fc4000001ff00 */
        /* <DEDUP_REMOVED lines=25> */
[----:B--2---:R-:W-:-:S13]  /*d6b0*/  ISETP.GE.AND P0, PT, R123, 0x80, PT ;  /* 0x000000807b00780c */ /* 0x004fda0003f06270 */
[----:B-1----:R-:W-:Y:S05]  /*d6c0*/  @!P0 BRA `(.L_x_0) ;  /* 0x000000a800fc8947 */ /* 0x002fea0003800000 */
[----:B------:R-:W2:Y:S04]  /*d6d0*/  LDL.LU.64 R108, [R1+0x270] ;  /* 0x00027000016c7983 */ /* 0x000ea80000300a00 */
[----:B------:R-:W3:Y:S04]  /*d6e0*/  LDL.LU.64 R94, [R1+0x38] ;  /* 0x00003800015e7983 */ /* 0x000ee80000300a00 */
[----:B------:R-:W4:Y:S04]  /*d6f0*/  LDL.LU.64 R90, [R1+0x30] ;  /* 0x00003000015a7983 */ /* 0x000f280000300a00 */
[----:B------:R-:W4:Y:S04]  /*d700*/  LDL.LU.64 R88, [R1+0x28] ;  /* 0x0000280001587983 */ /* 0x000f280000300a00 */
[----:B------:R-:W-:Y:S04]  /*d710*/  STL [R1+0x770], R152 ;  /* 0x0007709801007387 */ /* 0x000fe80000100800 */
[----:B-----5:R-:W-:Y:S04]  /*d720*/  STL.64 [R1+0x768], R156 ;  /* 0x0007689c01007387 */ /* 0x020fe80000100a00 */
[----:B------:R1:W-:Y:S01]  /*d730*/  STL.64 [R1+0x760], R2 ;  /* 0x0007600201007387 */ /* 0x0003e20000100a00 */
[----:B------:R-:W-:-:S02]  /*d740*/  IMAD.MOV.U32 R22, RZ, RZ, R250 ;  /* 0x000000ffff167224 */ /* 0x000fc400078e00fa */
[----:B------:R-:W-:Y:S02]  /*d750*/  IMAD.MOV.U32 R23, RZ, RZ, R251 ;  /* 0x000000ffff177224 */ /* 0x000fe400078e00fb */
[----:B--2---:R-:W-:Y:S02]  /*d760*/  IMAD.MOV.U32 R4, RZ, RZ, R108 ;  /* 0x000000ffff047224 */ /* 0x004fe400078e006c */
[----:B------:R-:W-:Y:S02]  /*d770*/  IMAD.MOV.U32 R5, RZ, RZ, R109 ;  /* 0x000000ffff057224 */ /* 0x000fe400078e006d */
[----:B---3--:R-:W-:Y:S01]  /*d780*/  IMAD.MOV.U32 R6, RZ, RZ, R94 ;  /* 0x000000ffff067224 */ /* 0x008fe200078e005e */
[----:B------:R-:W2:Y:S01]  /*d790*/  LDL.LU.64 R108, [R1] ;  /* 0x00000000016c7983 */ /* 0x000ea20000300a00 */
[----:B------:R-:W-:Y:S02]  /*d7a0*/  IMAD.MOV.U32 R7, RZ, RZ, R95 ;  /* 0x000000ffff077224 */ /* 0x000fe400078e005f */
[----:B----4-:R-:W-:Y:S01]  /*d7b0*/  IMAD.MOV.U32 R8, RZ, RZ, R90 ;  /* 0x000000ffff087224 */ /* 0x010fe200078e005a */
[----:B------:R-:W-:Y:S01]  /*d7c0*/  STL.64 [R1+0x778], R4 ;  /* 0x0007780401007387 */ /* 0x000fe20000100a00 */
[----:B------:R-:W-:-:S02]  /*d7d0*/  IMAD.MOV.U32 R9, RZ, RZ, R91 ;  /* 0x000000ffff097224 */ /* 0x000fc400078e005b */
[----:B------:R-:W-:Y:S01]  /*d7e0*/  IMAD.MOV.U32 R10, RZ, RZ, R88 ;  /* 0x000000ffff0a7224 */ /* 0x000fe200078e0058 */
[----:B------:R-:W-:Y:S01]  /*d7f0*/  STL.64 [R1+0x780], R6 ;  /* 0x0007800601007387 */ /* 0x000fe20000100a00 */
[----:B------:R-:W-:Y:S02]  /*d800*/  IMAD.MOV.U32 R11, RZ, RZ, R89 ;  /* 0x000000ffff0b7224 */ /* 0x000fe400078e0059 */
[----:B------:R-:W-:Y:S01]  /*d810*/  IMAD.MOV.U32 R88, RZ, RZ, R238 ;  /* 0x000000ffff587224 */ /* 0x000fe200078e00ee */
[----:B------:R-:W-:Y:S01]  /*d820*/  STL.64 [R1+0x788], R8 ;  /* 0x0007880801007387 */ /* 0x000fe20000100a00 */
[----:B------:R-:W-:-:S03]  /*d830*/  IMAD.MOV.U32 R89, RZ, RZ, R239 ;  /* 0x000000ffff597224 */ /* 0x000fc600078e00ef */
[----:B------:R3:W-:Y:S04]  /*d840*/  STL.64 [R1+0x790], R10 ;  /* 0x0007900a01007387 */ /* 0x0007e80000100a00 */
[----:B------:R-:W-:Y:S04]  /*d850*/  STL.64 [R1+0x798], R12 ;  /* 0x0007980c01007387 */ /* 0x000fe80000100a00 */
[----:B------:R-:W-:Y:S04]  /*d860*/  STL.64 [R1+0x7a0], R14 ;  /* 0x0007a00e01007387 */ /* 0x000fe80000100a00 */
[----:B------:R4:W-:Y:S04]  /*d870*/  STL.64 [R1+0x7a8], R16 ;  /* 0x0007a81001007387 */ /* 0x0009e80000100a00 */
[----:B------:R4:W-:Y:S04]  /*d880*/  STL.64 [R1+0x7b0], R18 ;  /* 0x0007b01201007387 */ /* 0x0009e80000100a00 */
[----:B------:R4:W-:Y:S04]  /*d890*/  STL.64 [R1+0x7b8], R20 ;  /* 0x0007b81401007387 */ /* 0x0009e80000100a00 */
[----:B------:R-:W-:Y:S04]  /*d8a0*/  STL.64 [R1+0x7c0], R22 ;  /* 0x0007c01601007387 */ /* 0x000fe80000100a00 */
[----:B------:R-:W-:Y:S04]  /*d8b0*/  STL.64 [R1+0x7c8], R88 ;  /* 0x0007c85801007387 */ /* 0x000fe80000100a00 */
[----:B------:R-:W3:Y:S04]  /*d8c0*/  LDL.LU.64 R128, [R1+0x2e8] ;  /* 0x0002e80001807983 */ /* 0x000ee80000300a00 */
[----:B------:R-:W4:Y:S04]  /*d8d0*/  LDL.LU.64 R130, [R1+0x2f0] ;  /* 0x0002f00001827983 */ /* 0x000f280000300a00 */
        /* <DEDUP_REMOVED lines=11> */
[----:B------:R-:W4:Y:S01]  /*d990*/  LDL.LU.64 R170, [R1+0x280] ;  /* 0x0002800001aa7983 */ /* 0x000f220000300a00 */
[----:B------:R-:W-:-:S03]  /*d9a0*/  IMAD.MOV.U32 R102, RZ, RZ, R134 ;  /* 0x000000ffff667224 */ /* 0x000fc600078e0086 */
[----:B------:R-:W4:Y:S04]  /*d9b0*/  LDL.LU.64 R186, [R1+0x288] ;  /* 0x0002880001ba7983 */ /* 0x000f280000300a00 */
[----:B------:R-:W4:Y:S04]  /*d9c0*/  LDL.LU.64 R174, [R1+0x290] ;  /* 0x0002900001ae7983 */ /* 0x000f280000300a00 */
[----:B------:R-:W4:Y:S04]  /*d9d0*/  LDL.LU.64 R176, [R1+0x8] ;  /* 0x0000080001b07983 */ /* 0x000f280000300a00 */
[----:B------:R-:W4:Y:S04]  /*d9e0*/  LDL.LU.64 R178, [R1+0x10] ;  /* 0x0000100001b27983 */ /* 0x000f280000300a00 */
[----:B------:R-:W4:Y:S01]  /*d9f0*/  LDL.LU.64 R182, [R1+0x18] ;  /* 0x0000180001b67983 */ /* 0x000f220000300a00 */
[----:B------:R-:W-:-:S02]  /*da00*/  IMAD.MOV.U32 R101, RZ, RZ, R105 ;  /* 0x000000ffff657224 */ /* 0x000fc400078e0069 */
[----:B------:R-:W-:Y:S01]  /*da10*/  IMAD.MOV.U32 R146, RZ, RZ, R140 ;  /* 0x000000ffff927224 */ /* 0x000fe200078e008c */
[----:B------:R-:W-:Y:S01]  /*da20*/  MOV R116, R206 ;  /* 0x000000ce00747202 */ /* 0x000fe20000000f00 */
[----:B------:R-:W-:Y:S02]  /*da30*/  IMAD.MOV.U32 R147, RZ, RZ, R180 ;  /* 0x000000ffff937224 */ /* 0x000fe400078e00b4 */
[----:B------:R-:W-:Y:S02]  /*da40*/  IMAD.MOV.U32 R112, RZ, RZ, R181 ;  /* 0x000000ffff707224 */ /* 0x000fe400078e00b5 */
[----:B------:R-:W-:Y:S01]  /*da50*/  IMAD.MOV.U32 R122, RZ, RZ, R207 ;  /* 0x000000ffff7a7224 */ /* 0x000fe200078e00cf */
[----:B--2---:R-:W-:Y:S01]  /*da60*/  MOV R90, R108 ;  /* 0x0000006c005a7202 */ /* 0x004fe20000000f00 */
[----:B------:R-:W-:Y:S02]  /*da70*/  IMAD.MOV.U32 R91, RZ, RZ, R109 ;  /* 0x000000ffff5b7224 */ /* 0x000fe400078e006d */
[----:B---3--:R-:W-:-:S02]  /*da80*/  IMAD.MOV.U32 R127, RZ, RZ, R128 ;  /* 0x000000ffff7f7224 */ /* 0x008fc400078e0080 */
[----:B------:R-:W-:Y:S02]  /*da90*/  IMAD.MOV.U32 R128, RZ, RZ, R129 ;  /* 0x000000ffff807224 */ /* 0x000fe400078e0081 */
[----:B----4-:R-:W-:Y:S02]  /*daa0*/  IMAD.MOV.U32 R129, RZ, RZ, R130 ;  /* 0x000000ffff817224 */ /* 0x010fe400078e0082 */
[----:B------:R-:W-:Y:S02]  /*dab0*/  IMAD.MOV.U32 R130, RZ, RZ, R131 ;  /* 0x000000ffff827224 */ /* 0x000fe400078e0083 */
[----:B------:R-:W-:Y:S02]  /*dac0*/  IMAD.MOV.U32 R131, RZ, RZ, R132 ;  /* 0x000000ffff837224 */ /* 0x000fe400078e0084 */
[----:B------:R-:W-:Y:S02]  /*dad0*/  IMAD.MOV.U32 R132, RZ, RZ, R133 ;  /* 0x000000ffff847224 */ /* 0x000fe400078e0085 */
[----:B------:R-:W-:-:S02]  /*dae0*/  IMAD.MOV.U32 R133, RZ, RZ, R230 ;  /* 0x000000ffff857224 */ /* 0x000fc400078e00e6 */
[----:B------:R-:W-:Y:S02]  /*daf0*/  IMAD.MOV.U32 R134, RZ, RZ, R231 ;  /* 0x000000ffff867224 */ /* 0x000fe400078e00e7 */
[----:B------:R-:W2:Y:S04]  /*db00*/  LDL.LU.64 R230, [R1+0x20] ;  /* 0x0000200001e67983 */ /* 0x000ea80000300a00 */
[----:B-1----:R-:W3:Y:S04]  /*db10*/  LDL.LU.64 R2, [R1+0x3f0] ;  /* 0x0003f00001027983 */ /* 0x002ee80000300a00 */
[----:B------:R-:W4:Y:S04]  /*db20*/  LDL.LU.64 R156, [R1+0x3f8] ;  /* 0x0003f800019c7983 */ /* 0x000f280000300a00 */
[----:B------:R-:W4:Y:S04]  /*db30*/  LDL.LU.64 R240, [R1+0x400] ;  /* 0x0004000001f07983 */ /* 0x000f280000300a00 */
        /* <DEDUP_REMOVED lines=10> */
[----:B------:R-:W-:Y:S02]  /*dbe0*/  IMAD.MOV.U32 R136, RZ, RZ, R137 ;  /* 0x000000ffff887224 */ /* 0x000fe400078e0089 */
[----:B------:R-:W-:Y:S02]  /*dbf0*/  IMAD.MOV.U32 R143, RZ, RZ, R160 ;  /* 0x000000ffff8f7224 */ /* 0x000fe400078e00a0 */
[----:B------:R-:W-:-:S02]  /*dc00*/  IMAD.MOV.U32 R144, RZ, RZ, R161 ;  /* 0x000000ffff907224 */ /* 0x000fc400078e00a1 */
[----:B------:R-:W-:Y:S02]  /*dc10*/  IMAD.MOV.U32 R137, RZ, RZ, R138 ;  /* 0x000000ffff897224 */ /* 0x000fe400078e008a */
[----:B------:R-:W-:Y:S02]  /*dc20*/  IMAD.MOV.U32 R161, RZ, RZ, R162 ;  /* 0x000000ffffa17224 */ /* 0x000fe400078e00a2 */
[----:B------:R-:W-:Y:S02]  /*dc30*/  IMAD.MOV.U32 R160, RZ, RZ, R163 ;  /* 0x000000ffffa07224 */ /* 0x000fe400078e00a3 */
[----:B------:R-:W-:Y:S02]  /*dc40*/  IMAD.MOV.U32 R138, RZ, RZ, R139 ;  /* 0x000000ffff8a7224 */ /* 0x000fe400078e008b */
[----:B------:R-:W-:Y:S02]  /*dc50*/  IMAD.MOV.U32 R163, RZ, RZ, R164 ;  /* 0x000000ffffa37224 */ /* 0x000fe400078e00a4 */
[----:B------:R-:W-:-:S02]  /*dc60*/  IMAD.MOV.U32 R162, RZ, RZ, R165 ;  /* 0x000000ffffa27224 */ /* 0x000fc400078e00a5 */
[----:B------:R-:W-:Y:S02]  /*dc70*/  IMAD.MOV.U32 R139, RZ, RZ, R222 ;  /* 0x000000ffff8b7224 */ /* 0x000fe400078e00de */
[----:B------:R-:W-:Y:S02]  /*dc80*/  IMAD.MOV.U32 R140, RZ, RZ, R223 ;  /* 0x000000ffff8c7224 */ /* 0x000fe400078e00df */
[----:B------:R-:W-:Y:S01]  /*dc90*/  IMAD.MOV.U32 R165, RZ, RZ, R166 ;  /* 0x000000ffffa57224 */ /* 0x000fe200078e00a6 */
[----:B------:R-:W4:Y:S01]  /*dca0*/  LDL.LU.64 R222, [R1+0x390] ;  /* 0x0003900001de7983 */ /* 0x000f220000300a00 */
[----:B------:R-:W-:Y:S01]  /*dcb0*/  IMAD.MOV.U32 R164, RZ, RZ, R167 ;  /* 0x000000ffffa47224 */ /* 0x000fe200078e00a7 */
[----:B------:R-:W-:Y:S01]  /*dcc0*/  MOV R167, R228 ;  /* 0x000000e400a77202 */ /* 0x000fe20000000f00 */
[----:B------:R-:W-:Y:S02]  /*dcd0*/  IMAD.MOV.U32 R166, RZ, RZ, R229 ;  /* 0x000000ffffa67224 */ /* 0x000fe400078e00e5 */
[----:B------:R-:W4:Y:S01]  /*dce0*/  LDL.LU.64 R228, [R1+0x398] ;  /* 0x0003980001e47983 */ /* 0x000f220000300a00 */
[----:B--2---:R-:W-:-:S02]  /*dcf0*/  IMAD.MOV.U32 R181, RZ, RZ, R230 ;  /* 0x000000ffffb57224 */ /* 0x004fc400078e00e6 */
[----:B------:R-:W-:Y:S02]  /*dd00*/  IMAD.MOV.U32 R180, RZ, RZ, R231 ;  /* 0x000000ffffb47224 */ /* 0x000fe400078e00e7 */
[----:B------:R-:W2:Y:S01]  /*dd10*/  LDL.LU.64 R230, [R1+0x3a0] ;  /* 0x0003a00001e67983 */ /* 0x000ea20000300a00 */
[----:B---3--:R-:W-:Y:S02]  /*dd20*/  IMAD.MOV.U32 R207, RZ, RZ, R2 ;  /* 0x000000ffffcf7224 */ /* 0x008fe400078e0002 */
[----:B------:R-:W-:Y:S02]  /*dd30*/  IMAD.MOV.U32 R206, RZ, RZ, R3 ;  /* 0x000000ffffce7224 */ /* 0x000fe400078e0003 */
[----:B------:R-:W3:Y:S04]  /*dd40*/  LDL.LU.64 R2, [R1+0x3a8] ;  /* 0x0003a80001027983 */ /* 0x000ee80000300a00 */
[----:B------:R-:W3:Y:S04]  /*dd50*/  LDL.LU.64 R10, [R1+0x370] ;  /* 0x00037000010a7983 */ /* 0x000ee80000300a00 */
[----:B------:R-:W3:Y:S04]  /*dd60*/  LDL.LU.64 R8, [R1+0x378] ;  /* 0x0003780001087983 */ /* 0x000ee80000300a00 */
[----:B------:R-:W3:Y:S01]  /*dd70*/  LDL.LU.64 R6, [R1+0x380] ;  /* 0x0003800001067983 */ /* 0x000ee20000300a00 */
[----:B------:R-:W-:-:S02]  /*dd80*/  IMAD.MOV.U32 R100, RZ, RZ, R115 ;  /* 0x000000ffff647224 */ /* 0x000fc400078e0073 */
[----:B------:R-:W-:Y:S02]  /*dd90*/  IMAD.MOV.U32 R109, RZ, RZ, R198 ;  /* 0x000000ffff6d7224 */ /* 0x000fe400078e00c6 */
[----:B------:R-:W-:Y:S01]  /*dda0*/  IMAD.MOV.U32 R115, RZ, RZ, R199 ;  /* 0x000000ffff737224 */ /* 0x000fe200078e00c7 */
[----:B------:R-:W-:Y:S01]  /*ddb0*/  MOV R199, R212 ;  /* 0x000000d400c77202 */ /* 0x000fe20000000f00 */
[----:B------:R-:W-:Y:S02]  /*ddc0*/  IMAD.MOV.U32 R120, RZ, RZ, R200 ;  /* 0x000000ffff787224 */ /* 0x000fe400078e00c8 */
[----:B------:R-:W-:Y:S02]  /*ddd0*/  IMAD.MOV.U32 R121, RZ, RZ, R201 ;  /* 0x000000ffff797224 */ /* 0x000fe400078e00c9 */
[----:B------:R-:W-:Y:S02]  /*dde0*/  IMAD.MOV.U32 R198, RZ, RZ, R213 ;  /* 0x000000ffffc67224 */ /* 0x000fe400078e00d5 */
[----:B------:R-:W-:-:S02]  /*ddf0*/  IMAD.MOV.U32 R201, RZ, RZ, R210 ;  /* 0x000000ffffc97224 */ /* 0x000fc400078e00d2 */
[----:B------:R-:W-:Y:S02]  /*de00*/  IMAD.MOV.U32 R200, RZ, RZ, R211 ;  /* 0x000000ffffc87224 */ /* 0x000fe400078e00d3 */
[----:B----4-:R-:W-:Y:S02]  /*de10*/  IMAD.MOV.U32 R211, RZ, RZ, R240 ;  /* 0x000000ffffd37224 */ /* 0x010fe400078e00f0 */
[----:B------:R-:W-:Y:S02]  /*de20*/  IMAD.MOV.U32 R210, RZ, RZ, R241 ;  /* 0x000000ffffd27224 */ /* 0x000fe400078e00f1 */
[----:B------:R-:W-:Y:S01]  /*de30*/  IMAD.MOV.U32 R213, RZ, RZ, R214 ;  /* 0x000000ffffd57224 */ /* 0x000fe200078e00d6 */
[----:B------:R-:W4:Y:S01]  /*de40*/  LDL.LU.64 R240, [R1+0x388] ;  /* 0x0003880001f07983 */ /* 0x000f220000300a00 */
[----:B------:R-:W-:Y:S01]  /*de50*/  IMAD.MOV.U32 R212, RZ, RZ, R215 ;  /* 0x000000ffffd47224 */ /* 0x000fe200078e00d7 */
[----:B------:R-:W-:Y:S01]  /*de60*/  MOV R215, R242 ;  /* 0x000000f200d77202 */ /* 0x000fe20000000f00 */
[----:B------:R-:W-:-:S02]  /*de70*/  IMAD.MOV.U32 R214, RZ, RZ, R243 ;  /* 0x000000ffffd67224 */ /* 0x000fc400078e00f3 */
[----:B------:R-:W4:Y:S04]  /*de80*/  LDL.LU.64 R242, [R1+0x348] ;  /* 0x0003480001f27983 */ /* 0x000f280000300a00 */
[----:B------:R-:W4:Y:S04]  /*de90*/  LDL.LU.64 R16, [R1+0x358] ;  /* 0x0003580001107983 */ /* 0x000f280000300a00 */
[----:B------:R-:W4:Y:S01]  /*dea0*/  LDL.LU.64 R4, [R1+0x360] ;  /* 0x0003600001047983 */ /* 0x000f220000300a00 */
        /* <DEDUP_REMOVED lines=12> */
[----:B------:R-:W-:Y:S02]  /*df70*/  IMAD.MOV.U32 R208, RZ, RZ, R157 ;  /* 0x000000ffffd07224 */ /* 0x000fe400078e009d */
[----:B------:R-:W-:Y:S01]  /*df80*/  IMAD.MOV.U32 R98, RZ, RZ, R111 ;  /* 0x000000ffff627224 */ /* 0x000fe200078e006f */
[----:B------:R-:W4:Y:S01]  /*df90*/  LDL.LU.64 R156, [R1+0x328] ;  /* 0x00032800019c7983 */ /* 0x000f220000300a00 */
[----:B------:R-:W-:-:S02]  /*dfa0*/  IMAD.MOV.U32 R111, RZ, RZ, R149 ;  /* 0x000000ffff6f7224 */ /* 0x000fc400078e0095 */
[----:B------:R-:W-:Y:S02]  /*dfb0*/  IMAD.MOV.U32 R149, RZ, RZ, R216 ;  /* 0x000000ffff957224 */ /* 0x000fe400078e00d8 */
[----:B------:R-:W-:Y:S02]  /*dfc0*/  IMAD.MOV.U32 R126, RZ, RZ, R217 ;  /* 0x000000ffff7e7224 */ /* 0x000fe400078e00d9 */
[----:B------:R-:W-:Y:S02]  /*dfd0*/  IMAD.MOV.U32 R217, RZ, RZ, R218 ;  /* 0x000000ffffd97224 */ /* 0x000fe400078e00da */
[----:B------:R-:W-:Y:S02]  /*dfe0*/  IMAD.MOV.U32 R216, RZ, RZ, R219 ;  /* 0x000000ffffd87224 */ /* 0x000fe400078e00db */
[----:B------:R-:W-:Y:S02]  /*dff0*/  IMAD.MOV.U32 R219, RZ, RZ, R152 ;  /* 0x000000ffffdb7224 */ /* 0x000fe400078e0098 */
[----:B------:R-:W-:-:S02]  /*e000*/  IMAD.MOV.U32 R218, RZ, RZ, R153 ;  /* 0x000000ffffda7224 */ /* 0x000fc400078e0099 */
[----:B------:R-:W4:Y:S01]  /*e010*/  LDL.LU.64 R152, [R1+0x330] ;  /* 0x0003300001987983 */ /* 0x000f220000300a00 */
[----:B------:R-:W-:Y:S02]  /*e020*/  IMAD.MOV.U32 R124, RZ, RZ, R204 ;  /* 0x000000ffff7c7224 */ /* 0x000fe400078e00cc */
[----:B------:R-:W-:Y:S02]  /*e030*/  IMAD.MOV.U32 R197, RZ, RZ, R226 ;  /* 0x000000ffffc57224 */ /* 0x000fe400078e00e2 */
[----:B------:R-:W-:Y:S02]  /*e040*/  IMAD.MOV.U32 R204, RZ, RZ, R225 ;  /* 0x000000ffffcc7224 */ /* 0x000fe400078e00e1 */
[----:B------:R-:W-:Y:S02]  /*e050*/  IMAD.MOV.U32 R226, RZ, RZ, R228 ;  /* 0x000000ffffe27224 */ /* 0x000fe400078e00e4 */
[----:B------:R-:W-:Y:S02]  /*e060*/  IMAD.MOV.U32 R225, RZ, RZ, R229 ;  /* 0x000000ffffe17224 */ /* 0x000fe400078e00e5 */
[----:B--2---:R-:W-:-:S02]  /*e070*/  IMAD.MOV.U32 R228, RZ, RZ, R230 ;  /* 0x000000ffffe47224 */ /* 0x004fc400078e00e6 */
[----:B---3--:R-:W-:Y:S02]  /*e080*/  IMAD.MOV.U32 R230, RZ, RZ, R2 ;  /* 0x000000ffffe67224 */ /* 0x008fe400078e0002 */
[----:B------:R-:W-:Y:S02]  /*e090*/  IMAD.MOV.U32 R229, RZ, RZ, R3 ;  /* 0x000000ffffe57224 */ /* 0x000fe400078e0003 */
[----:B------:R-:W2:Y:S04]  /*e0a0*/  LDL.LU.64 R2, [R1+0x338] ;  /* 0x0003380001027983 */ /* 0x000ea80000300a00 */
[----:B------:R-:W3:Y:S01]  /*e0b0*/  LDL.LU.64 R14, [R1+0x340] ;  /* 0x00034000010e7983 */ /* 0x000ee20000300a00 */
[----:B------:R-:W-:Y:S02]  /*e0c0*/  IMAD.MOV.U32 R99, RZ, RZ, R114 ;  /* 0x000000ffff637224 */ /* 0x000fe400078e0072 */
[----:B------:R-:W-:Y:S01]  /*e0d0*/  IMAD.MOV.U32 R114, RZ, RZ, R173 ;  /* 0x000000ffff727224 */ /* 0x000fe200078e00ad */
[----:B------:R-:W3:Y:S01]  /*e0e0*/  LDL.LU.64 R12, [R1+0x308] ;  /* 0x00030800010c7983 */ /* 0x000ee20000300a00 */
[----:B------:R-:W-:-:S02]  /*e0f0*/  IMAD.MOV.U32 R173, RZ, RZ, R174 ;  /* 0x000000ffffad7224 */ /* 0x000fc400078e00ae */
[----:B------:R-:W-:Y:S02]  /*e100*/  IMAD.MOV.U32 R174, RZ, RZ, R177 ;  /* 0x000000ffffae7224 */ /* 0x000fe400078e00b1 */
[----:B------:R-:W-:Y:S02]  /*e110*/  IMAD.MOV.U32 R177, RZ, RZ, R178 ;  /* 0x000000ffffb17224 */ /* 0x000fe400078e00b2 */
[----:B------:R-:W-:Y:S01]  /*e120*/  IMAD.MOV.U32 R178, RZ, RZ, R183 ;  /* 0x000000ffffb27224 */ /* 0x000fe200078e00b7 */
[----:B------:R-:W-:Y:S01]  /*e130*/  MOV R183, R232 ;  /* 0x000000e800b77202 */ /* 0x000fe20000000f00 */
[----:B------:R-:W-:Y:S02]  /*e140*/  IMAD.MOV.U32 R196, RZ, RZ, R227 ;  /* 0x000000ffffc47224 */ /* 0x000fe400078e00e3 */
[----:B------:R-:W-:Y:S01]  /*e150*/  IMAD.MOV.U32 R227, RZ, RZ, R231 ;  /* 0x000000ffffe37224 */ /* 0x000fe200078e00e7 */
[----:B------:R-:W-:Y:S01]  /*e160*/  MOV R231, R11 ;  /* 0x0000000b00e77202 */ /* 0x000fe20000000f00 */
[----:B------:R-:W-:-:S02]  /*e170*/  IMAD.MOV.U32 R113, RZ, RZ, R172 ;  /* 0x000000ffff717224 */ /* 0x000fc400078e00ac */
[----:B------:R-:W-:Y:S02]  /*e180*/  IMAD.MOV.U32 R232, RZ, RZ, R10 ;  /* 0x000000ffffe87224 */ /* 0x000fe400078e000a */
[----:B------:R-:W-:Y:S01]  /*e190*/  IMAD.MOV.U32 R172, RZ, RZ, R175 ;  /* 0x000000ffffac7224 */ /* 0x000fe200078e00af */
[----:B------:R-:W3:Y:S01]  /*e1a0*/  LDL.LU.64 R10, [R1+0x310] ;  /* 0x00031000010a7983 */ /* 0x000ee20000300a00 */
[----:B------:R-:W-:Y:S01]  /*e1b0*/  IMAD.MOV.U32 R175, RZ, RZ, R176 ;  /* 0x000000ffffaf7224 */ /* 0x000fe200078e00b0 */
[----:B------:R-:W-:Y:S01]  /*e1c0*/  MOV R103, R118 ;  /* 0x0000007600677202 */ /* 0x000fe20000000f00 */
[----:B------:R-:W-:Y:S02]  /*e1d0*/  IMAD.MOV.U32 R176, RZ, RZ, R179 ;  /* 0x000000ffffb07224 */ /* 0x000fe400078e00b3 */
[----:B------:R-:W-:Y:S02]  /*e1e0*/  IMAD.MOV.U32 R118, RZ, RZ, R185 ;  /* 0x000000ffff767224 */ /* 0x000fe400078e00b9 */
[----:B------:R-:W-:-:S02]  /*e1f0*/  IMAD.MOV.U32 R179, RZ, RZ, R182 ;  /* 0x000000ffffb37224 */ /* 0x000fc400078e00b6 */
[----:B------:R-:W-:Y:S02]  /*e200*/  IMAD.MOV.U32 R182, RZ, RZ, R233 ;  /* 0x000000ffffb67224 */ /* 0x000fe400078e00e9 */
[----:B------:R-:W-:Y:S02]  /*e210*/  IMAD.MOV.U32 R185, RZ, RZ, R234 ;  /* 0x000000ffffb97224 */ /* 0x000fe400078e00ea */
[----:B------:R-:W-:Y:S02]  /*e220*/  IMAD.MOV.U32 R234, RZ, RZ, R8 ;  /* 0x000000ffffea7224 */ /* 0x000fe400078e0008 */
[----:B------:R-:W-:Y:S02]  /*e230*/  IMAD.MOV.U32 R233, RZ, RZ, R9 ;  /* 0x000000ffffe97224 */ /* 0x000fe400078e0009 */
[----:B------:R-:W3:Y:S01]  /*e240*/  LDL.LU.64 R8, [R1+0x318] ;  /* 0x0003180001087983 */ /* 0x000ee20000300a00 */
[----:B------:R-:W-:Y:S02]  /*e250*/  IMAD.MOV.U32 R117, RZ, RZ, R184 ;  /* 0x000000ffff757224 */ /* 0x000fe400078e00b8 */
[----:B------:R-:W-:-:S02]  /*e260*/  IMAD.MOV.U32 R96, RZ, RZ, R236 ;  /* 0x000000ffff607224 */ /* 0x000fc400078e00ec */
[----:B------:R-:W-:Y:S02]  /*e270*/  IMAD.MOV.U32 R184, RZ, RZ, R235 ;  /* 0x000000ffffb87224 */ /* 0x000fe400078e00eb */
[----:B------:R-:W-:Y:S02]  /*e280*/  IMAD.MOV.U32 R236, RZ, RZ, R6 ;  /* 0x000000ffffec7224 */ /* 0x000fe400078e0006 */
[----:B------:R-:W-:Y:S02]  /*e290*/  IMAD.MOV.U32 R235, RZ, RZ, R7 ;  /* 0x000000ffffeb7224 */ /* 0x000fe400078e0007 */
[----:B------:R-:W3:Y:S01]  /*e2a0*/  LDL.LU.64 R6, [R1+0x320] ;  /* 0x0003200001067983 */ /* 0x000ee20000300a00 */
[----:B------:R-:W-:-:S03]  /*e2b0*/  IMAD.MOV.U32 R97, RZ, RZ, R237 ;  /* 0x000000ffff617224 */ /* 0x000fc600078e00ed */
[----:B------:R-:W3:Y:S01]  /*e2c0*/  LDL.LU.64 R18, [R1+0x2d8] ;  /* 0x0002d80001127983 */ /* 0x000ee20000300a00 */
[----:B----4-:R-:W-:Y:S02]  /*e2d0*/  IMAD.MOV.U32 R238, RZ, RZ, R240 ;  /* 0x000000ffffee7224 */ /* 0x010fe400078e00f0 */
[----:B------:R-:W-:Y:S02]  /*e2e0*/  IMAD.MOV.U32 R237, RZ, RZ, R241 ;  /* 0x000000ffffed7224 */ /* 0x000fe400078e00f1 */
[----:B------:R-:W-:Y:S02]  /*e2f0*/  IMAD.MOV.U32 R240, RZ, RZ, R242 ;  /* 0x000000fffff07224 */ /* 0x000fe400078e00f2 */
[----:B------:R-:W-:Y:S02]  /*e300*/  IMAD.MOV.U32 R242, RZ, RZ, R16 ;  /* 0x000000fffff27224 */ /* 0x000fe400078e0010 */
[----:B------:R-:W-:Y:S02]  /*e310*/  IMAD.MOV.U32 R241, RZ, RZ, R17 ;  /* 0x000000fffff17224 */ /* 0x000fe400078e0011 */
        /* <DEDUP_REMOVED lines=10> */
[----:B------:R-:W4:Y:S01]  /*e3c0*/  LDL.LU.64 R4, [R1+0x68] ;  /* 0x0000680001047983 */ /* 0x000f220000300a00 */
[----:B------:R-:W-:Y:S02]  /*e3d0*/  IMAD.MOV.U32 R189, RZ, RZ, R246 ;  /* 0x000000ffffbd7224 */ /* 0x000fe400078e00f6 */
[----:B------:R-:W-:Y:S02]  /*e3e0*/  IMAD.MOV.U32 R145, RZ, RZ, R110 ;  /* 0x000000ffff917224 */ /* 0x000fe400078e006e */
[----:B------:R-:W-:Y:S01]  /*e3f0*/  IMAD.MOV.U32 R188, RZ, RZ, R247 ;  /* 0x000000ffffbc7224 */ /* 0x000fe200078e00f7 */
[----:B------:R-:W-:Y:S01]  /*e400*/  MOV R247, R157 ;  /* 0x0000009d00f77202 */ /* 0x000fe20000000f00 */
[----:B------:R-:W-:-:S02]  /*e410*/  IMAD.MOV.U32 R246, RZ, RZ, R248 ;  /* 0x000000fffff67224 */ /* 0x000fc400078e00f8 */
[----:B------:R-:W-:Y:S02]  /*e420*/  IMAD.MOV.U32 R110, RZ, RZ, R148 ;  /* 0x000000ffff6e7224 */ /* 0x000fe400078e0094 */
[----:B------:R-:W-:Y:S02]  /*e430*/  IMAD.MOV.U32 R248, RZ, RZ, R156 ;  /* 0x000000fffff87224 */ /* 0x000fe400078e009c */
[----:B------:R-:W-:Y:S01]  /*e440*/  IMAD.MOV.U32 R148, RZ, RZ, R168 ;  /* 0x000000ffff947224 */ /* 0x000fe200078e00a8 */
[----:B------:R-:W4:Y:S01]  /*e450*/  LDL.LU.64 R156, [R1+0x60] ;  /* 0x00006000019c7983 */ /* 0x000f220000300a00 */
[----:B------:R-:W-:Y:S02]  /*e460*/  IMAD.MOV.U32 R168, RZ, RZ, R171 ;  /* 0x000000ffffa87224 */ /* 0x000fe400078e00ab */
[----:B------:R-:W-:Y:S02]  /*e470*/  IMAD.MOV.U32 R171, RZ, RZ, R186 ;  /* 0x000000ffffab7224 */ /* 0x000fe400078e00ba */
[----:B------:R-:W-:-:S02]  /*e480*/  IMAD.MOV.U32 R186, RZ, RZ, R245 ;  /* 0x000000ffffba7224 */ /* 0x000fc400078e00f5 */
[----:B------:R-:W-:Y:S02]  /*e490*/  IMAD.MOV.U32 R245, RZ, RZ, R249 ;  /* 0x000000fffff57224 */ /* 0x000fe400078e00f9 */
[----:B------:R-:W-:Y:S02]  /*e4a0*/  IMAD.MOV.U32 R250, RZ, RZ, R152 ;  /* 0x000000fffffa7224 */ /* 0x000fe400078e0098 */
[----:B------:R-:W-:Y:S02]  /*e4b0*/  IMAD.MOV.U32 R249, RZ, RZ, R153 ;  /* 0x000000fffff97224 */ /* 0x000fe400078e0099 */
[----:B------:R-:W4:Y:S01]  /*e4c0*/  LDL.LU.64 R152, [R1+0x590] ;  /* 0x0005900001987983 */ /* 0x000f220000300a00 */
[----:B--2---:R-:W-:Y:S02]  /*e4d0*/  IMAD.MOV.U32 R252, RZ, RZ, R2 ;  /* 0x000000fffffc7224 */ /* 0x004fe400078e0002 */
[----:B------:R-:W-:Y:S02]  /*e4e0*/  IMAD.MOV.U32 R251, RZ, RZ, R3 ;  /* 0x000000fffffb7224 */ /* 0x000fe400078e0003 */
[----:B------:R-:W2:Y:S01]  /*e4f0*/  LDL.LU.64 R2, [R1+0x5a0] ;  /* 0x0005a00001027983 */ /* 0x000ea20000300a00 */
[----:B---3--:R-:W-:-:S03]  /*e500*/  IMAD.MOV.U32 R20, RZ, RZ, R15 ;  /* 0x000000ffff147224 */ /* 0x008fc600078e000f */
[----:B------:R1:W-:Y:S04]  /*e510*/  STL [R1+0x4], R14 ;  /* 0x0000040e01007387 */ /* 0x0003e80000100800 */
[----:B-1----:R-:W3:Y:S04]  /*e520*/  LDL.LU.64 R14, [R1+0x5b0] ;  /* 0x0005b000010e7983 */ /* 0x002ee80000300a00 */
[----:B------:R1:W-:Y:S04]  /*e530*/  STL [R1], R20 ;  /* 0x0000001401007387 */ /* 0x0003e80000100800 */
[----:B------:R1:W-:Y:S02]  /*e540*/  STL [R1+0xc], R12 ;  /* 0x00000c0c01007387 */ /* 0x0003e40000100800 */
[----:B-1----:R-:W-:-:S02]  /*e550*/  IMAD.MOV.U32 R20, RZ, RZ, R13 ;  /* 0x000000ffff147224 */ /* 0x002fc400078e000d */
[----:B------:R-:W3:Y:S04]  /*e560*/  LDL.LU.64 R12, [R1+0x5b8] ;  /* 0x0005b800010c7983 */ /* 0x000ee80000300a00 */
[----:B------:R1:W-:Y:S04]  /*e570*/  STL [R1+0x8], R20 ;  /* 0x0000081401007387 */ /* 0x0003e80000100800 */
        /* <DEDUP_REMOVED lines=16> */
[----:B----4-:R4:W-:Y:S01]  /*e680*/  STL [R1+0x34], R16 ;  /* 0x0000341001007387 */ /* 0x0109e20000100800 */
[----:B-1----:R-:W-:-:S03]  /*e690*/  IMAD.MOV.U32 R20, RZ, RZ, R17 ;  /* 0x000000ffff147224 */ /* 0x002fc600078e0011 */
[----:B----4-:R-:W4:Y:S04]  /*e6a0*/  LDL.LU.64 R16, [R1+0x500] ;  /* 0x0005000001107983 */ /* 0x010f280000300a00 */
[----:B------:R1:W-:Y:S04]  /*e6b0*/  STL [R1+0x30], R20 ;  /* 0x0000301401007387 */ /* 0x0003e80000100800 */
[----:B------:R1:W-:Y:S02]  /*e6c0*/  STL [R1+0x3c], R4 ;  /* 0x00003c0401007387 */ /* 0x0003e40000100800 */
[----:B-1----:R-:W-:-:S02]  /*e6d0*/  IMAD.MOV.U32 R20, RZ, RZ, R5 ;  /* 0x000000ffff147224 */ /* 0x002fc400078e0005 */
[----:B------:R-:W4:Y:S04]  /*e6e0*/  LDL.LU.64 R4, [R1+0x508] ;  /* 0x0005080001047983 */ /* 0x000f280000300a00 */
        /* <DEDUP_REMOVED lines=9> */
[----:B--2---:R2:W-:Y:S01]  /*e780*/  STL [R1+0x54], R2 ;  /* 0x0000540201007387 */ /* 0x0045e20000100800 */
[----:B-1----:R-:W-:-:S03]  /*e790*/  IMAD.MOV.U32 R20, RZ, RZ, R3 ;  /* 0x000000ffff147224 */ /* 0x002fc600078e0003 */
[----:B--2---:R-:W2:Y:S04]  /*e7a0*/  LDL.LU.64 R2, [R1+0x4c0] ;  /* 0x0004c00001027983 */ /* 0x004ea80000300a00 */
[----:B------:R1:W-:Y:S04]  /*e7b0*/  STL [R1+0x50], R20 ;  /* 0x0000501401007387 */ /* 0x0003e80000100800 */
[----:B---3--:R3:W-:Y:S01]  /*e7c0*/  STL [R1+0x5c], R14 ;  /* 0x00005c0e01007387 */ /* 0x0087e20000100800 */
[----:B-1----:R-:W-:-:S03]  /*e7d0*/  MOV R20, R15 ;  /* 0x0000000f00147202 */ /* 0x002fc60000000f00 */
[----:B---3--:R-:W3:Y:S04]  /*e7e0*/  LDL.LU.64 R14, [R1+0x4c8] ;  /* 0x0004c800010e7983 */ /* 0x008ee80000300a00 */
        /* <DEDUP_REMOVED lines=42> */
[----:B-1----:R-:W-:-:S03]  /*ea90*/  IMAD.MOV.U32 R20, RZ, RZ, R15 ;  /* 0x000000ffff147224 */ /* 0x002fc600078e000f */
        /* <DEDUP_REMOVED lines=19> */
[----:B-1----:R-:W-:-:S02]  /*ebd0*/  MOV R20, R19 ;  /* 0x0000001300147202 */ /* 0x002fc40000000f00 */
        /* <DEDUP_REMOVED lines=46> */
[----:B----4-:R4:W-:Y:S04]  /*eec0*/  STL [R1+0x13c], R16 ;  /* 0x00013c1001007387 */ /* 0x0109e80000100800 */
[----:B-1----:R-:W3:Y:S01]  /*eed0*/  LDL.LU.64 R20, [R1+0x1e8] ;  /* 0x0001e80001147983 */ /* 0x002ee20000300a00 */
[----:B----4-:R-:W-:-:S05]  /*eee0*/  IMAD.MOV.U32 R16, RZ, RZ, R17 ;  /* 0x000000ffff107224 */ /* 0x010fca00078e0011 */
[----:B------:R1:W-:Y:S04]  /*eef0*/  STL [R1+0x138], R16 ;  /* 0x0001381001007387 */ /* 0x0003e80000100800 */
[----:B------:R4:W-:Y:S01]  /*ef00*/  STL [R1+0x144], R4 ;  /* 0x0001440401007387 */ /* 0x0009e20000100800 */
        /* <DEDUP_REMOVED lines=12> */
[----:B-1----:R-:W-:-:S03]  /*efd0*/  MOV R16, R3 ;  /* 0x0000000300107202 */ /* 0x002fc60000000f00 */
[----:B--2---:R-:W2:Y:S04]  /*efe0*/  LDL.LU.64 R2, [R1+0x1d0] ;  /* 0x0001d00001027983 */ /* 0x004ea80000300a00 */
[----:B------:R1:W-:Y:S04]  /*eff0*/  STL [R1+0x158], R16 ;  /* 0x0001581001007387 */ /* 0x0003e80000100800 */
[----:B---3--:R3:W-:Y:S04]  /*f000*/  STL [R1+0x164], R14 ;  /* 0x0001640e01007387 */ /* 0x0087e80000100800 */
[----:B-1----:R-:W2:Y:S01]  /*f010*/  LDL.LU.64 R16, [R1+0x1c0] ;  /* 0x0001c00001107983 */ /* 0x002ea20000300a00 */
[----:B---3--:R-:W-:-:S05]  /*f020*/  IMAD.MOV.U32 R14, RZ, RZ, R15 ;  /* 0x000000ffff0e7224 */ /* 0x008fca00078e000f */
[----:B------:R1:W-:Y:S04]  /*f030*/  STL [R1+0x160], R14 ;  /* 0x0001600e01007387 */ /* 0x0003e80000100800 */
[----:B------:R3:W-:Y:S04]  /*f040*/  STL [R1+0x16c], R12 ;  /* 0x00016c0c01007387 */ /* 0x0007e80000100800 */
[----:B-1----:R-:W2:Y:S01]  /*f050*/  LDL.LU.64 R14, [R1+0x1c8] ;  /* 0x0001c800010e7983 */ /* 0x002ea20000300a00 */
[----:B---3--:R-:W-:-:S05]  /*f060*/  IMAD.MOV.U32 R12, RZ, RZ, R13 ;  /* 0x000000ffff0c7224 */ /* 0x008fca00078e000d */
[----:B------:R1:W-:Y:S04]  /*f070*/  STL [R1+0x168], R12 ;  /* 0x0001680c01007387 */ /* 0x0003e80000100800 */
[----:B------:R3:W-:Y:S04]  /*f080*/  STL [R1+0x174], R10 ;  /* 0x0001740a01007387 */ /* 0x0007e80000100800 */
[----:B-1----:R-:W2:Y:S01]  /*f090*/  LDL.LU.64 R12, [R1+0x4a0] ;  /* 0x0004a000010c7983 */ /* 0x002ea20000300a00 */
[----:B---3--:R-:W-:-:S03]  /*f0a0*/  IMAD.MOV.U32 R10, RZ, RZ, R11 ;  /* 0x000000ffff0a7224 */ /* 0x008fc600078e000b */
[----:B------:R1:W-:Y:S04]  /*f0b0*/  STL [R1+0x17c], R8 ;  /* 0x00017c0801007387 */ /* 0x0003e80000100800 */
[----:B------:R3:W-:Y:S01]  /*f0c0*/  STL [R1+0x170], R10 ;  /* 0x0001700a01007387 */ /* 0x0007e20000100800 */
        /* <DEDUP_REMOVED lines=10> */
[----:B------:R-:W-:Y:S04]  /*f170*/  STL [R1+0x194], R20 ;  /* 0x0001941401007387 */ /* 0x000fe80000100800 */
[----:B------:R1:W-:Y:S04]  /*f180*/  STL [R1+0x188], R18 ;  /* 0x0001881201007387 */ /* 0x0003e80000100800 */
[----:B-1----:R-:W3:Y:S01]  /*f190*/  LDL.LU.64 R18, [R1+0x218] ;  /* 0x0002180001127983 */ /* 0x002ee20000300a00 */
[----:B------:R-:W-:-:S03]  /*f1a0*/  IMAD.MOV.U32 R20, RZ, RZ, R21 ;  /* 0x000000ffff147224 */ /* 0x000fc600078e0015 */
[----:B----4-:R-:W-:Y:S04]  /*f1b0*/  STL [R1+0x19c], R4 ;  /* 0x00019c0401007387 */ /* 0x010fe80000100800 */
[----:B------:R1:W-:Y:S02]  /*f1c0*/  STL [R1+0x190], R20 ;  /* 0x0001901401007387 */ /* 0x0003e40000100800 */
[----:B-1----:R-:W-:Y:S02]  /*f1d0*/  IMAD.MOV.U32 R20, RZ, RZ, R5 ;  /* 0x000000ffff147224 */ /* 0x002fe400078e0005 */
        /* <DEDUP_REMOVED lines=14> */
[----:B------:R1:W-:Y:S02]  /*f2c0*/  STL [R1+0x1bc], R16 ;  /* 0x0001bc1001007387 */ /* 0x0003e40000100800 */
[----:B-1----:R-:W-:-:S02]  /*f2d0*/  IMAD.MOV.U32 R20, RZ, RZ, R17 ;  /* 0x000000ffff147224 */ /* 0x002fc400078e0011 */
[----:B------:R-:W2:Y:S04]  /*f2e0*/  LDL.LU.64 R16, [R1+0x4e0] ;  /* 0x0004e00001107983 */ /* 0x000ea80000300a00 */
[----:B------:R-:W-:Y:S04]  /*f2f0*/  STL [R1+0x1b8], R20 ;  /* 0x0001b81401007387 */ /* 0x000fe80000100800 */
[----:B------:R1:W-:Y:S02]  /*f300*/  STL [R1+0x1c4], R14 ;  /* 0x0001c40e01007387 */ /* 0x0003e40000100800 */
[----:B-1----:R-:W-:-:S02]  /*f310*/  IMAD.MOV.U32 R14, RZ, RZ, R15 ;  /* 0x000000ffff0e7224 */ /* 0x002fc400078e000f */
[----:B------:R1:W-:Y:S04]  /*f320*/  STL [R1+0x1cc], R12 ;  /* 0x0001cc0c01007387 */ /* 0x0003e80000100800 */
[----:B------:R1:W-:Y:S02]  /*f330*/  STL [R1+0x1c0], R14 ;  /* 0x0001c00e01007387 */ /* 0x0003e40000100800 */
[----:B-1----:R-:W-:Y:S02]  /*f340*/  IMAD.MOV.U32 R12, RZ, RZ, R13 ;  /* 0x000000ffff0c7224 */ /* 0x002fe400078e000d */
[----:B------:R-:W2:Y:S04]  /*f350*/  LDL.LU.64 R14, [R1+0x4a8] ;  /* 0x0004a800010e7983 */ /* 0x000ea80000300a00 */
[----:B---3--:R1:W-:Y:S04]  /*f360*/  STL [R1+0x1d4], R10 ;  /* 0x0001d40a01007387 */ /* 0x0083e80000100800 */
[----:B------:R3:W-:Y:S01]  /*f370*/  STL [R1+0x1c8], R12 ;  /* 0x0001c80c01007387 */ /* 0x0007e20000100800 */
[----:B-1----:R-:W-:-:S03]  /*f380*/  IMAD.MOV.U32 R10, RZ, RZ, R11 ;  /* 0x000000ffff0a7224 */ /* 0x002fc600078e000b */
[----:B---3--:R-:W3:Y:S04]  /*f390*/  LDL.LU.64 R12, [R1+0x468] ;  /* 0x00046800010c7983 */ /* 0x008ee80000300a00 */
[----:B------:R1:W-:Y:S04]  /*f3a0*/  STL [R1+0x1dc], R8 ;  /* 0x0001dc0801007387 */ /* 0x0003e80000100800 */
[----:B------:R1:W-:Y:S02]  /*f3b0*/  STL [R1+0x1d0], R10 ;  /* 0x0001d00a01007387 */ /* 0x0003e40000100800 */
[----:B-1----:R-:W-:-:S02]  /*f3c0*/  MOV R8, R9 ;  /* 0x0000000900087202 */ /* 0x002fc40000000f00 */
[----:B------:R-:W3:Y:S04]  /*f3d0*/  LDL.LU.64 R10, [R1+0x260] ;  /* 0x00026000010a7983 */ /* 0x000ee80000300a00 */
[----:B------:R1:W-:Y:S04]  /*f3e0*/  STL [R1+0x1e4], R6 ;  /* 0x0001e40601007387 */ /* 0x0003e80000100800 */
[----:B------:R1:W-:Y:S02]  /*f3f0*/  STL [R1+0x1d8], R8 ;  /* 0x0001d80801007387 */ /* 0x0003e40000100800 */
[----:B-1----:R-:W-:-:S02]  /*f400*/  IMAD.MOV.U32 R6, RZ, RZ, R7 ;  /* 0x000000ffff067224 */ /* 0x002fc400078e0007 */
[----:B------:R-:W3:Y:S04]  /*f410*/  LDL.LU.64 R8, [R1+0x250] ;  /* 0x0002500001087983 */ /* 0x000ee80000300a00 */
[----:B------:R-:W-:Y:S04]  /*f420*/  STL [R1+0x1ec], R18 ;  /* 0x0001ec1201007387 */ /* 0x000fe80000100800 */
[----:B------:R1:W-:Y:S04]  /*f430*/  STL [R1+0x1e0], R6 ;  /* 0x0001e00601007387 */ /* 0x0003e80000100800 */
[----:B-1----:R-:W3:Y:S04]  /*f440*/  LDL.LU.64 R6, [R1+0x240] ;  /* 0x0002400001067983 */ /* 0x002ee80000300a00 */
[----:B------:R-:W3:Y:S01]  /*f450*/  LDL.LU.64 R20, [R1+0x248] ;  /* 0x0002480001147983 */ /* 0x000ee20000300a00 */
[----:B------:R-:W-:-:S05]  /*f460*/  IMAD.MOV.U32 R18, RZ, RZ, R19 ;  /* 0x000000ffff127224 */ /* 0x000fca00078e0013 */
        /* <DEDUP_REMOVED lines=9> */
[----:B------:R2:W-:Y:S01]  /*f500*/  STL [R1+0x204], R152 ;  /* 0x0002049801007387 */ /* 0x0005e20000100800 */
[----:B------:R-:W-:-:S03]  /*f510*/  IMAD.MOV.U32 R22, RZ, RZ, R153 ;  /* 0x000000ffff167224 */ /* 0x000fc600078e0099 */
[----:B-1----:R-:W4:Y:S04]  /*f520*/  LDL.LU.64 R18, [R1+0x520] ;  /* 0x0005200001127983 */ /* 0x002f280000300a00 */
[----:B--2---:R1:W-:Y:S04]  /*f530*/  STL [R1+0x20c], R2 ;  /* 0x00020c0201007387 */ /* 0x0043e80000100800 */
[----:B------:R2:W-:Y:S04]  /*f540*/  STL [R1+0x200], R22 ;  /* 0x0002001601007387 */ /* 0x0005e80000100800 */
[----:B------:R-:W4:Y:S01]  /*f550*/  LDL.LU.64 R152, [R1+0x4e8] ;  /* 0x0004e80001987983 */ /* 0x000f220000300a00 */
[----:B-1----:R-:W-:-:S03]  /*f560*/  IMAD.MOV.U32 R2, RZ, RZ, R3 ;  /* 0x000000ffff027224 */ /* 0x002fc600078e0003 */
[----:B------:R-:W-:Y:S01]  /*f570*/  STL [R1+0x214], R16 ;  /* 0x0002141001007387 */ /* 0x000fe20000100800 */
[----:B--2---:R-:W-:-:S03]  /*f580*/  IMAD.MOV.U32 R22, RZ, RZ, R17 ;  /* 0x000000ffff167224 */ /* 0x004fc600078e0011 */
[----:B------:R1:W-:Y:S04]  /*f590*/  STL [R1+0x208], R2 ;  /* 0x0002080201007387 */ /* 0x0003e80000100800 */
[----:B-1----:R-:W2:Y:S04]  /*f5a0*/  LDL.LU.64 R2, [R1+0x4b0] ;  /* 0x0004b00001027983 */ /* 0x002ea80000300a00 */
[----:B------:R-:W2:Y:S04]  /*f5b0*/  LDL.LU.64 R16, [R1+0x470] ;  /* 0x0004700001107983 */ /* 0x000ea80000300a00 */
[----:B------:R1:W-:Y:S04]  /*f5c0*/  STL [R1+0x210], R22 ;  /* 0x0002101601007387 */ /* 0x0003e80000100800 */
[----:B------:R1:W-:Y:S02]  /*f5d0*/  STL [R1+0x21c], R14 ;  /* 0x00021c0e01007387 */ /* 0x0003e40000100800 */
[----:B-1----:R-:W-:-:S02]  /*f5e0*/  IMAD.MOV.U32 R22, RZ, RZ, R15 ;  /* 0x000000ffff167224 */ /* 0x002fc400078e000f */
[----:B------:R-:W2:Y:S04]  /*f5f0*/  LDL.LU.64 R14, [R1+0x448] ;  /* 0x00044800010e7983 */ /* 0x000ea80000300a00 */
        /* <DEDUP_REMOVED lines=14> */
[----:B------:R1:W-:Y:S02]  /*f6e0*/  STL [R1+0x244], R20 ;  /* 0x0002441401007387 */ /* 0x0003e40000100800 */
[----:B-1----:R-:W-:-:S05]  /*f6f0*/  IMAD.MOV.U32 R6, RZ, RZ, R7 ;  /* 0x000000ffff067224 */ /* 0x002fca00078e0007 */
[----:B------:R1:W-:Y:S01]  /*f700*/  STL [R1+0x238], R6 ;  /* 0x0002380601007387 */ /* 0x0003e20000100800 */
[----:B------:R-:W-:-:S03]  /*f710*/  IMAD.MOV.U32 R20, RZ, RZ, R21 ;  /* 0x000000ffff147224 */ /* 0x000fc600078e0015 */
[----:B-1----:R-:W3:Y:S04]  /*f720*/  LDL.LU.64 R6, [R1+0x588] ;  /* 0x0005880001067983 */ /* 0x002ee80000300a00 */
[----:B----4-:R-:W-:Y:S04]  /*f730*/  STL [R1+0x24c], R4 ;  /* 0x00024c0401007387 */ /* 0x010fe80000100800 */
[----:B------:R1:W-:Y:S02]  /*f740*/  STL [R1+0x240], R20 ;  /* 0x0002401401007387 */ /* 0x0003e40000100800 */
[----:B-1----:R-:W-:-:S02]  /*f750*/  IMAD.MOV.U32 R20, RZ, RZ, R5 ;  /* 0x000000ffff147224 */ /* 0x002fc400078e0005 */
[----:B------:R-:W4:Y:S04]  /*f760*/  LDL.LU.64 R4, [R1+0x558] ;  /* 0x0005580001047983 */ /* 0x000f280000300a00 */
[----:B------:R1:W-:Y:S04]  /*f770*/  STL [R1+0x248], R20 ;  /* 0x0002481401007387 */ /* 0x0003e80000100800 */
[----:B------:R1:W-:Y:S02]  /*f780*/  STL [R1+0x254], R156 ;  /* 0x0002549c01007387 */ /* 0x0003e40000100800 */
[----:B-1----:R-:W-:-:S02]  /*f790*/  IMAD.MOV.U32 R20, RZ, RZ, R157 ;  /* 0x000000ffff147224 */ /* 0x002fc400078e009d */
[----:B------:R1:W-:Y:S04]  /*f7a0*/  STL [R1+0x25c], R18 ;  /* 0x00025c1201007387 */ /* 0x0003e80000100800 */
[----:B------:R-:W-:Y:S04]  /*f7b0*/  STL [R1+0x250], R20 ;  /* 0x0002501401007387 */ /* 0x000fe80000100800 */
[----:B------:R-:W4:Y:S01]  /*f7c0*/  LDL.LU.64 R156, [R1+0x530] ;  /* 0x00053000019c7983 */ /* 0x000f220000300a00 */
[----:B-1----:R-:W-:-:S03]  /*f7d0*/  MOV R18, R19 ;  /* 0x0000001300127202 */ /* 0x002fc60000000f00 */
[----:B------:R-:W-:Y:S04]  /*f7e0*/  STL [R1+0x264], R152 ;  /* 0x0002649801007387 */ /* 0x000fe80000100800 */
[----:B------:R1:W-:Y:S02]  /*f7f0*/  STL [R1+0x258], R18 ;  /* 0x0002581201007387 */ /* 0x0003e40000100800 */
[----:B-1----:R-:W-:Y:S02]  /*f800*/  IMAD.MOV.U32 R18, RZ, RZ, R153 ;  /* 0x000000ffff127224 */ /* 0x002fe400078e0099 */
[----:B------:R-:W4:Y:S04]  /*f810*/  LDL.LU.64 R152, [R1+0x4f0] ;  /* 0x0004f00001987983 */ /* 0x000f280000300a00 */
[----:B------:R-:W-:Y:S04]  /*f820*/  STL [R1+0x260], R18 ;  /* 0x0002601201007387 */ /* 0x000fe80000100800 */
[----:B--2---:R1:W-:Y:S04]  /*f830*/  STL [R1+0x26c], R2 ;  /* 0x00026c0201007387 */ /* 0x0043e80000100800 */
[----:B------:R2:W-:Y:S01]  /*f840*/  STL [R1+0x274], R16 ;  /* 0x0002741001007387 */ /* 0x0005e20000100800 */
[----:B-1----:R-:W-:-:S02]  /*f850*/  IMAD.MOV.U32 R2, RZ, RZ, R3 ;  /* 0x000000ffff027224 */ /* 0x002fc400078e0003 */
[----:B--2---:R-:W-:-:S03]  /*f860*/  IMAD.MOV.U32 R16, RZ, RZ, R17 ;  /* 0x000000ffff107224 */ /* 0x004fc600078e0011 */
[----:B------:R1:W-:Y:S01]  /*f870*/  STL [R1+0x268], R2 ;  /* 0x0002680201007387 */ /* 0x0003e20000100800 */
[----:B------:R-:W-:Y:S02]  /*f880*/  IMAD.MOV.U32 R191, RZ, RZ, R150 ;  /* 0x000000ffffbf7224 */ /* 0x000fe400078e0096 */
[----:B------:R-:W-:Y:S01]  /*f890*/  IMAD.MOV.U32 R190, RZ, RZ, R151 ;  /* 0x000000ffffbe7224 */ /* 0x000fe200078e0097 */
[----:B-1----:R-:W2:Y:S04]  /*f8a0*/  LDL.LU.64 R2, [R1+0x4b8] ;  /* 0x0004b80001027983 */ /* 0x002ea80000300a00 */
[----:B------:R1:W-:Y:S04]  /*f8b0*/  STL [R1+0x27c], R14 ;  /* 0x00027c0e01007387 */ /* 0x0003e80000100800 */
[----:B------:R-:W-:Y:S04]  /*f8c0*/  STL [R1+0x270], R16 ;  /* 0x0002701001007387 */ /* 0x000fe80000100800 */
[----:B------:R-:W2:Y:S01]  /*f8d0*/  LDL.LU.64 R150, [R1+0x480] ;  /* 0x0004800001967983 */ /* 0x000ea20000300a00 */
[----:B-1----:R-:W-:-:S05]  /*f8e0*/  IMAD.MOV.U32 R14, RZ, RZ, R15 ;  /* 0x000000ffff0e7224 */ /* 0x002fca00078e000f */
[----:B------:R-:W-:Y:S04]  /*f8f0*/  STL [R1+0x278], R14 ;  /* 0x0002780e01007387 */ /* 0x000fe80000100800 */
[----:B---3--:R1:W-:Y:S04]  /*f900*/  STL [R1+0x284], R12 ;  /* 0x0002840c01007387 */ /* 0x0083e80000100800 */
[----:B------:R-:W3:Y:S01]  /*f910*/  LDL.LU.64 R88, [R1+0x600] ;  /* 0x0006000001587983 */ /* 0x000ee20000300a00 */
[----:B-1----:R-:W-:-:S05]  /*f920*/  IMAD.MOV.U32 R12, RZ, RZ, R13 ;  /* 0x000000ffff0c7224 */ /* 0x002fca00078e000d */
[----:B------:R-:W-:Y:S04]  /*f930*/  STL [R1+0x280], R12 ;  /* 0x0002800c01007387 */ /* 0x000fe80000100800 */
[----:B------:R1:W-:Y:S04]  /*f940*/  STL [R1+0x28c], R10 ;  /* 0x00028c0a01007387 */ /* 0x0003e80000100800 */
[----:B------:R-:W3:Y:S01]  /*f950*/  LDL.LU.64 R22, [R1+0x5f0] ;  /* 0x0005f00001167983 */ /* 0x000ee20000300a00 */
[----:B-1----:R-:W-:-:S05]  /*f960*/  IMAD.MOV.U32 R10, RZ, RZ, R11 ;  /* 0x000000ffff0a7224 */ /* 0x002fca00078e000b */
[----:B------:R-:W-:Y:S04]  /*f970*/  STL [R1+0x288], R10 ;  /* 0x0002880a01007387 */ /* 0x000fe80000100800 */
[----:B------:R1:W-:Y:S04]  /*f980*/  STL [R1+0x294], R8 ;  /* 0x0002940801007387 */ /* 0x0003e80000100800 */
[----:B------:R-:W3:Y:S04]  /*f990*/  LDL.LU.64 R20, [R1+0x5e0] ;  /* 0x0005e00001147983 */ /* 0x000ee80000300a00 */
        /* <DEDUP_REMOVED lines=8> */
[----:B----4-:R1:W-:Y:S04]  /*fa20*/  STL [R1+0x2a4], R4 ;  /* 0x0002a40401007387 */ /* 0x0103e80000100800 */
[----:B------:R-:W4:Y:S04]  /*fa30*/  LDL.LU.64 R12, [R1+0x538] ;  /* 0x00053800010c7983 */ /* 0x000f280000300a00 */
[----:B------:R-:W4:Y:S01]  /*fa40*/  LDL.LU.64 R10, [R1+0x4f8] ;  /* 0x0004f800010a7983 */ /* 0x000f220000300a00 */
[----:B-1----:R-:W-:-:S05]  /*fa50*/  IMAD.MOV.U32 R4, RZ, RZ, R5 ;  /* 0x000000ffff047224 */ /* 0x002fca00078e0005 */
[----:B------:R1:W-:Y:S04]  /*fa60*/  STL [R1+0x2a0], R4 ;  /* 0x0002a00401007387 */ /* 0x0003e80000100800 */
[----:B------:R-:W-:Y:S04]  /*fa70*/  STL [R1+0x2ac], R156 ;  /* 0x0002ac9c01007387 */ /* 0x000fe80000100800 */
[----:B------:R-:W4:Y:S01]  /*fa80*/  LDL.LU.64 R8, [R1+0x618] ;  /* 0x0006180001087983 */ /* 0x000f220000300a00 */
[----:B-1----:R-:W-:-:S03]  /*fa90*/  IMAD.MOV.U32 R4, RZ, RZ, R157 ;  /* 0x000000ffff047224 */ /* 0x002fc600078e009d */
[----:B------:R-:W4:Y:S04]  /*faa0*/  LDL.LU.64 R6, [R1+0x610] ;  /* 0x0006100001067983 */ /* 0x000f280000300a00 */
[----:B------:R1:W-:Y:S04]  /*fab0*/  STL [R1+0x2a8], R4 ;  /* 0x0002a80401007387 */ /* 0x0003e80000100800 */
[----:B------:R1:W-:Y:S04]  /*fac0*/  STL [R1+0x2b4], R152 ;  /* 0x0002b49801007387 */ /* 0x0003e80000100800 */
[----:B-1----:R-:W4:Y:S01]  /*fad0*/  LDL.LU.64 R4, [R1+0x608] ;  /* 0x0006080001047983 */ /* 0x002f220000300a00 */
[----:B------:R-:W-:-:S03]  /*fae0*/  IMAD.MOV.U32 R156, RZ, RZ, R153 ;  /* 0x000000ffff9c7224 */ /* 0x000fc600078e0099 */
[----:B------:R-:W4:Y:S01]  /*faf0*/  LDL.LU.64 R152, [R1+0x5f8] ;  /* 0x0005f80001987983 */ /* 0x000f220000300a00 */
[----:B------:R-:W-:-:S03]  /*fb00*/  IMAD.MOV.U32 R195, RZ, RZ, R158 ;  /* 0x000000ffffc37224 */ /* 0x000fc600078e009e */
[----:B------:R1:W-:Y:S01]  /*fb10*/  STL [R1+0x2b0], R156 ;  /* 0x0002b09c01007387 */ /* 0x0003e20000100800 */
[----:B------:R-:W-:Y:S02]  /*fb20*/  IMAD.MOV.U32 R125, RZ, RZ, R205 ;  /* 0x000000ffff7d7224 */ /* 0x000fe400078e00cd */
[----:B------:R-:W-:Y:S02]  /*fb30*/  IMAD.MOV.U32 R194, RZ, RZ, R159 ;  /* 0x000000ffffc27224 */ /* 0x000fe400078e009f */
[----:B------:R-:W-:Y:S02]  /*fb40*/  IMAD.MOV.U32 R205, RZ, RZ, R224 ;  /* 0x000000ffffcd7224 */ /* 0x000fe400078e00e0 */
[----:B------:R-:W-:Y:S02]  /*fb50*/  IMAD.MOV.U32 R224, RZ, RZ, R222 ;  /* 0x000000ffffe07224 */ /* 0x000fe400078e00de */
[----:B--2---:R-:W-:Y:S01]  /*fb60*/  IMAD.MOV.U32 R158, RZ, RZ, R3 ;  /* 0x000000ffff9e7224 */ /* 0x004fe200078e0003 */
[----:B------:R2:W-:Y:S04]  /*fb70*/  STL [R1+0x2bc], R2 ;  /* 0x0002bc0201007387 */ /* 0x0005e80000100800 */
[----:B-1----:R-:W4:Y:S04]  /*fb80*/  LDL.LU.64 R156, [R1+0x5e8] ;  /* 0x0005e800019c7983 */ /* 0x002f280000300a00 */
[----:B--2---:R-:W2:Y:S04]  /*fb90*/  LDL.LU.64 R2, [R1+0x5d0] ;  /* 0x0005d00001027983 */ /* 0x004ea80000300a00 */
[----:B------:R1:W-:Y:S04]  /*fba0*/  STL [R1+0x2b8], R158 ;  /* 0x0002b89e01007387 */ /* 0x0003e80000100800 */
[----:B------:R1:W-:Y:S04]  /*fbb0*/  STL [R1+0x2c4], R150 ;  /* 0x0002c49601007387 */ /* 0x0003e80000100800 */
[----:B-1----:R-:W2:Y:S01]  /*fbc0*/  LDL.LU.64 R158, [R1+0x5a8] ;  /* 0x0005a800019e7983 */ /* 0x002ea20000300a00 */
[----:B------:R-:W-:-:S03]  /*fbd0*/  IMAD.MOV.U32 R150, RZ, RZ, R151 ;  /* 0x000000ffff967224 */ /* 0x000fc600078e0097 */
[----:B---3--:R-:W-:Y:S01]  /*fbe0*/  STL [R1+0x2cc], R88 ;  /* 0x0002cc5801007387 */ /* 0x008fe20000100800 */
[----:B------:R-:W-:-:S03]  /*fbf0*/  IMAD.MOV.U32 R222, RZ, RZ, R89 ;  /* 0x000000ffffde7224 */ /* 0x000fc600078e0059 */
[----:B------:R1:W-:Y:S04]  /*fc00*/  STL [R1+0x2c0], R150 ;  /* 0x0002c09601007387 */ /* 0x0003e80000100800 */
[----:B-1----:R-:W3:Y:S04]  /*fc10*/  LDL.LU.64 R150, [R1+0x578] ;  /* 0x0005780001967983 */ /* 0x002ee80000300a00 */
[----:B------:R1:W5:Y:S04]  /*fc20*/  LDL.LU.64 R88, [R1+0x7c8] ;  /* 0x0007c80001587983 */ /* 0x0003680000300a00 */
[----:B------:R-:W-:Y:S04]  /*fc30*/  STL [R1+0x2d4], R22 ;  /* 0x0002d41601007387 */ /* 0x000fe80000100800 */
[----:B------:R1:W-:Y:S02]  /*fc40*/  STL [R1+0x2c8], R222 ;  /* 0x0002c8de01007387 */ /* 0x0003e40000100800 */
[----:B-1----:R-:W-:-:S02]  /*fc50*/  IMAD.MOV.U32 R222, RZ, RZ, R23 ;  /* 0x000000ffffde7224 */ /* 0x002fc400078e0017 */
[----:B------:R1:W5:Y:S04]  /*fc60*/  LDL.LU.64 R22, [R1+0x7c0] ;  /* 0x0007c00001167983 */ /* 0x0003680000300a00 */
[----:B------:R-:W-:Y:S04]  /*fc70*/  STL [R1+0x2dc], R20 ;  /* 0x0002dc1401007387 */ /* 0x000fe80000100800 */
[----:B------:R1:W-:Y:S02]  /*fc80*/  STL [R1+0x2d0], R222 ;  /* 0x0002d0de01007387 */ /* 0x0003e40000100800 */
[----:B-1----:R-:W-:-:S02]  /*fc90*/  MOV R222, R21 ;  /* 0x0000001500de7202 */ /* 0x002fc40000000f00 */
[----:B------:R1:W5:Y:S04]  /*fca0*/  LDL.LU.64 R20, [R1+0x7b8] ;  /* 0x0007b80001147983 */ /* 0x0003680000300a00 */
[----:B------:R-:W-:Y:S04]  /*fcb0*/  STL [R1+0x2e4], R18 ;  /* 0x0002e41201007387 */ /* 0x000fe80000100800 */
[----:B------:R1:W-:Y:S02]  /*fcc0*/  STL [R1+0x2d8], R222 ;  /* 0x0002d8de01007387 */ /* 0x0003e40000100800 */
[----:B-1----:R-:W-:-:S02]  /*fcd0*/  IMAD.MOV.U32 R222, RZ, RZ, R19 ;  /* 0x000000ffffde7224 */ /* 0x002fc400078e0013 */
        /* <DEDUP_REMOVED lines=9> */
[----:B----4-:R-:W-:Y:S04]  /*fd70*/  STL [R1+0x2fc], R12 ;  /* 0x0002fc0c01007387 */ /* 0x010fe80000100800 */
[----:B------:R4:W-:Y:S02]  /*fd80*/  STL [R1+0x2f0], R222 ;  /* 0x0002f0de01007387 */ /* 0x0009e40000100800 */
[----:B----4-:R-:W-:-:S02]  /*fd90*/  IMAD.MOV.U32 R222, RZ, RZ, R13 ;  /* 0x000000ffffde7224 */ /* 0x010fc400078e000d */
[----:B------:R1:W5:Y:S04]  /*fda0*/  LDL.LU.64 R12, [R1+0x798] ;  /* 0x00079800010c7983 */ /* 0x0003680000300a00 */
[----:B------:R-:W-:Y:S04]  /*fdb0*/  STL [R1+0x304], R10 ;  /* 0x0003040a01007387 */ /* 0x000fe80000100800 */
        /* <DEDUP_REMOVED lines=15> */
[----:B------:R4:W-:Y:S04]  /*feb0*/  STL [R1+0x324], R152 ;  /* 0x0003249801007387 */ /* 0x0009e80000100800 */
[----:B------:R-:W-:Y:S04]  /*fec0*/  STL [R1+0x318], R222 ;  /* 0x000318de01007387 */ /* 0x000fe80000100800 */
[----:B----4-:R-:W4:Y:S04]  /*fed0*/  LDL.LU R152, [R1+0x770] ;  /* 0x0007700001987983 */ /* 0x010f280000300800 */
[----:B------:R-:W-:Y:S04]  /*fee0*/  STL [R1+0x32c], R156 ;  /* 0x00032c9c01007387 */ /* 0x000fe80000100800 */
[----:B------:R1:W-:Y:S02]  /*fef0*/  STL [R1+0x320], R153 ;  /* 0x0003209901007387 */ /* 0x0003e40000100800 */
[----:B-1----:R-:W-:-:S02]  /*ff00*/  IMAD.MOV.U32 R153, RZ, RZ, R157 ;  /* 0x000000ffff997224 */ /* 0x002fc400078e009d */
[----:B------:R1:W5:Y:S04]  /*ff10*/  LDL.LU.64 R156, [R1+0x768] ;  /* 0x00076800019c7983 */ /* 0x0003680000300a00 */
[----:B--2---:R-:W-:Y:S04]  /*ff20*/  STL [R1+0x334], R2 ;  /* 0x0003340201007387 */ /* 0x004fe80000100800 */
[----:B------:R2:W-:Y:S01]  /*ff30*/  STL [R1+0x328], R153 ;  /* 0x0003289901007387 */ /* 0x0005e20000100800 */
[----:B------:R-:W-:Y:S01]  /*ff40*/  SHF.R.S32.HI R24, RZ, 0x1f, R123 ;  /* 0x0000001fff187819 */ /* 0x000fe2000001147b */
[----:B--2---:R-:W-:-:S02]  /*ff50*/  IMAD.MOV.U32 R153, RZ, RZ, R3 ;  /* 0x000000ffff997224 */ /* 0x004fc400078e0003 */
[----:B------:R1:W5:Y:S04]  /*ff60*/  LDL.LU.64 R2, [R1+0x760] ;  /* 0x0007600001027983 */ /* 0x0003680000300a00 */
[----:B------:R-:W-:Y:S04]  /*ff70*/  STL [R1+0x33c], R158 ;  /* 0x00033c9e01007387 */ /* 0x000fe80000100800 */
[----:B------:R2:W-:Y:S01]  /*ff80*/  STL [R1+0x330], R153 ;  /* 0x0003309901007387 */ /* 0x0005e20000100800 */
[----:B------:R-:W-:Y:S01]  /*ff90*/  LEA.HI R24, R24, R123, RZ, 0x7 ;  /* 0x0000007b18187211 */ /* 0x000fe200078f38ff */
[----:B--2---:R-:W-:-:S03]  /*ffa0*/  IMAD.MOV.U32 R153, RZ, RZ, R159 ;  /* 0x000000ffff997224 */ /* 0x004fc600078e009f */
[----:B------:R-:W-:Y:S02]  /*ffb0*/  SHF.R.S32.HI R158, RZ, 0x7, R24 ;  /* 0x00000007ff9e7819 */ /* 0x000fe40000011418 */
[----:B------:R-:W-:Y:S01]  /*ffc0*/  STL [R1+0x338], R153 ;  /* 0x0003389901007387 */ /* 0x000fe20000100800 */
[----:B------:R-:W-:-:S03]  /*ffd0*/  UMOV UR4, 0x1 ;  /* 0x0000000100047882 */ /* 0x000fc60000000000 */
[----:B---3--:R2:W-:Y:S01]  /*ffe0*/  STL [R1+0x344], R150 ;  /* 0x0003449601007387 */ /* 0x0085e20000100800 */
[----:B------:R-:W-:Y:S01]  /*fff0*/  IMAD.U32 R123, RZ, RZ, UR4 ;  /* 0x00000004ff7b7e24 */ /* 0x000fe2000f8e00ff */
[----:B------:R-:W-:Y:S01]  /*10000*/  UMOV UR4, 0xffffffff ;  /* 0xffffffff00047882 */ /* 0x000fe20000000000 */
[----:B------:R-:W-:Y:S02]  /*10010*/  VIADD R159, R158, 0xfffffffe ;  /* 0xfffffffe9e9f7836 */ /* 0x000fe40000000000 */
[----:B--2---:R-:W-:-:S05]  /*10020*/  IMAD.MOV.U32 R150, RZ, RZ, R151 ;  /* 0x000000ffff967224 */ /* 0x004fca00078e0097 */
[----:B------:R-:W-:Y:S04]  /*10030*/  STL [R1+0x340], R150 ;  /* 0x0003409601007387 */ /* 0x000fe80000100800 */
[----:B------:R2:W-:Y:S04]  /*10040*/  STL [R1+0x34c], R158 ;  /* 0x00034c9e01007387 */ /* 0x0005e80000100800 */
[----:B------:R1:W-:Y:S01]  /*10050*/  STL [R1+0x354], R159 ;  /* 0x0003549f01007387 */ /* 0x0003e20000100800 */
[----:B--2---:R-:W-:-:S05]  /*10060*/  IMAD.U32 R158, RZ, RZ, UR4 ;  /* 0x00000004ff9e7e24 */ /* 0x004fca000f8e00ff */
[----:B------:R1:W-:Y:S01]  /*10070*/  STL [R1+0x348], R158 ;  /* 0x0003489e01007387 */ /* 0x0003e20000100800 */
[----:B------:R-:W-:Y:S02]  /*10080*/  SHF.R.S32.HI R153, RZ, 0x1f, R154 ;  /* 0x0000001fff997819 */ /* 0x000fe4000001149a */
[----:B------:R-:W-:Y:S02]  /*10090*/  CS2R R56, SRZ ;  /* 0x0000000000387805 */ /* 0x000fe4000001ff00 */
[----:B------:R-:W-:Y:S02]  /*100a0*/  MOV R150, RZ ;  /* 0x000000ff00967202 */ /* 0x000fe40000000f00 */
[----:B------:R-:W-:Y:S02]  /*100b0*/  CS2R R58, SRZ ;  /* 0x00000000003a7805 */ /* 0x000fe4000001ff00 */
[C---:B------:R-:W-:Y:S01]  /*100c0*/  SHF.L.U64.HI R153, R154.reuse, 0x2, R153 ;  /* 0x000000029a997819 */ /* 0x040fe20000010299 */
[----:B------:R-:W-:Y:S01]  /*100d0*/  IMAD.SHL.U32 R154, R154, 0x4, RZ ;  /* 0x000000049a9a7824 */ /* 0x000fe200078e00ff */
        /* <DEDUP_REMOVED lines=30> */
[----:B----4-:R-:W-:-:S04]  /*102c0*/  SHF.R.S32.HI R151, RZ, 0x1f, R152 ;  /* 0x0000001fff977819 */ /* 0x010fc80000011498 */
[C---:B------:R-:W-:Y:S01]  /*102d0*/  SHF.L.U64.HI R151, R152.reuse, 0x2, R151 ;  /* 0x0000000298977819 */ /* 0x040fe20000010297 */
[----:B-1----:R-:W-:-:S07]  /*102e0*/  IMAD.SHL.U32 R152, R152, 0x4, RZ ;  /* 0x0000000498987824 */ /* 0x002fce00078e00ff */
.L_x_1:
[----:B------:R-:W2:Y:S01]  /*102f0*/  LDL.LU R159, [R1+0x348] ;  /* 0x00034800019f7983 */ /* 0x000ea20000300800 */
[----:B------:R-:W-:-:S04]  /*10300*/  DEPBAR.LE SB0, 0x2 ;  /* 0x000080800000791a */ /* 0x000fc80000000000 */
[----:B------:R-:W3:Y:S01]  /*10310*/  LDL R158, [R1+0x350] ;  /* 0x00035000019e7983 */ /* 0x000ee20000100800 */
[----:B------:R-:W-:Y:S06]  /*10320*/  BAR.SYNC.DEFER_BLOCKING 0x0 ;  /* 0x0000000000007b1d */ /* 0x000fec0000010000 */
[----:B-----5:R-:W-:Y:S04]  /*10330*/  STL [R1+0x764], R157 ;  /* 0x0007649d01007387 */ /* 0x020fe80000100800 */
[----:B------:R-:W-:Y:S01]  /*10340*/  STL [R1+0x760], R156 ;  /* 0x0007609c01007387 */ /* 0x000fe20000100800 */
[----:B------:R-:W-:-:S03]  /*10350*/  UMOV UR7, 0x40000040 ;  /* 0x4000004000077882 */ /* 0x000fc60000000000 */
[----:B------:R1:W-:Y:S01]  /*10360*/  STL [R1+0x75c], R0 ;  /* 0x00075c0001007387 */ /* 0x0003e20000100800 */
[----:B------:R-:W-:-:S03]  /*10370*/  WARPGROUP.ARRIVE ;  /* 0x00000000000079c5 */ /* 0x000fc60000000000 */
[----:B-1----:R-:W4:Y:S01]  /*10380*/  LDL R0, [R1+0x354] ;  /* 0x0003540001007983 */ /* 0x002f220000100800 */
[----:B--2---:R-:W-:Y:S02]  /*10390*/  R2UR UR4, R159 ;  /* 0x000000009f0472ca */ /* 0x004fe400000e0000 */
[----:B---3--:R-:W-:-:S11]  /*103a0*/  R2UR UR20, R158 ;  /* 0x000000009e1472ca */ /* 0x008fd600000e0000 */
[----:B------:R-:W-:-:S04]  /*103b0*/  UIADD3 UR4, UR4, 0x1, URZ ;  /* 0x0000000104047890 */ /* 0x000fc8000fffe03f */
[----:B------:R-:W-:-:S04]  /*103c0*/  UISETP.GT.AND UP0, UPT, UR4, 0x2, UPT ;  /* 0x000000020400788c */ /* 0x000fc8000bf04270 */
[----:B------:R-:W-:-:S04]  /*103d0*/  USEL UR6, UR4, URZ, !UP0 ;  /* 0x0000003f04067287 */ /* 0x000fc8000c000000 */
[----:B------:R-:W-:Y:S02]  /*103e0*/  ULEA UR5, UR6, UR20, 0xf ;  /* 0x0000001406057291 */ /* 0x000fe4000f8e783f */
[----:B------:R-:W-:Y:S02]  /*103f0*/  ULEA UR4, UR6, UR20, 0x10 ;  /* 0x0000001406047291 */ /* 0x000fe4000f8e803f */
[----:B------:R-:W-:Y:S01]  /*10400*/  IMAD.U32 R156, RZ, RZ, UR6 ;  /* 0x00000006ff9c7e24 */ /* 0x000fe2000f8e00ff */
[----:B------:R-:W-:Y:S02]  /*10410*/  UIADD3 UR5, UR5, 0x30000, URZ ;  /* 0x0003000005057890 */ /* 0x000fe4000fffe03f */
[----:B------:R-:W-:Y:S02]  /*10420*/  USHF.R.U32.HI UR4, URZ, 0x4, UR4 ;  /* 0x000000043f047899 */ /* 0x000fe40008011604 */
[----:B------:R-:W-:Y:S02]  /*10430*/  USHF.R.U32.HI UR5, URZ, 0x4, UR5 ;  /* 0x000000043f057899 */ /* 0x000fe40008011605 */
[----:B------:R-:W-:-:S02]  /*10440*/  USGXT.U32 UR4, UR4, 0xe ;  /* 0x0000000e0404789a */ /* 0x000fc40008000000 */
[----:B------:R-:W-:-:S03]  /*10450*/  USGXT.U32 UR6, UR5, 0xe ;  /* 0x0000000e0506789a */ /* 0x000fc60008000000 */
[----:B------:R-:W-:-:S06]  /*10460*/  UMOV UR5, 0x40000040 ;  /* 0x4000004000057882 */ /* 0x000fcc0000000000 */
[----:B------:R-:W-:Y:S01]  /*10470*/  HGMMA.64x64x8.F32.TF32 R56, gdesc[UR4], R56 ;  /* 0x04e00000043879f0 */ /* 0x000fe20008702838 */
[----:B------:R-:W-:Y:S02]  /*10480*/  UIADD3 UR8, UP0, UR4, 0x2, URZ ;  /* 0x0000000204087890 */ /* 0x000fe4000ff1e03f */
[----:B------:R-:W-:Y:S01]  /*10490*/  UIADD3 UR10, UP1, UR6, 0x2, URZ ;  /* 0x00000002060a7890 */ /* 0x000fe2000ff3e03f */
[----:B------:R-:W-:Y:S01]  /*104a0*/  UMOV UR4, URZ ;  /* 0x0000003f00047c82 */ /* 0x000fe20008000000 */
[----:B------:R-:W-:Y:S01]  /*104b0*/  UMOV UR5, URZ ;  /* 0x0000003f00057c82 */ /* 0x000fe20008000000 */
[----:B------:R-:W-:Y:S02]  /*104c0*/  UIADD3.X UR9, UR4, 0x40000040, URZ, UP0, !UPT ;  /* 0x4000004004097890 */ /* 0x000fe400087fe43f */
[----:B------:R-:W-:-:S09]  /*104d0*/  UIADD3.X UR11, UR5, 0x40000040, URZ, UP1, !UPT ;  /* 0x40000040050b7890 */ /* 0x000fd20008ffe43f */
[----:B------:R-:W-:Y:S01]  /*104e0*/  HGMMA.64x64x8.F32.TF32 R56, gdesc[UR8], R56 ;  /* 0x04e00000083879f0 */ /* 0x000fe20008702838 */
[----:B------:R-:W-:Y:S02]  /*104f0*/  UIADD3.64 UR12, UR8, 0x2, URZ ;  /* 0x00000002080c7897 */ /* 0x000fe4000fffe03f */
[----:B------:R-:W-:-:S09]  /*10500*/  UIADD3.64 UR14, UR10, 0x2, URZ ;  /* 0x000000020a0e7897 */ /* 0x000fd2000fffe03f */
[----:B------:R-:W-:Y:S01]  /*10510*/  HGMMA.64x64x8.F32.TF32 R56, gdesc[UR12], R56 ;  /* 0x04e000000c3879f0 */ /* 0x000fe20008702838 */
[----:B------:R-:W-:Y:S02]  /*10520*/  UIADD3.64 UR12, UR8, 0x4, URZ ;  /* 0x00000004080c7897 */ /* 0x000fe4000fffe03f */
[----:B------:R-:W-:Y:S02]  /*10530*/  UIADD3.64 UR14, UR10, 0x4, URZ ;  /* 0x000000040a0e7897 */ /* 0x000fe4000fffe03f */
[----:B------:R-:W-:Y:S02]  /*10540*/  UIADD3.64 UR16, UR8, 0x3fe, URZ ;  /* 0x000003fe08107897 */ /* 0x000fe4000fffe03f */
[----:B------:R-:W-:-:S05]  /*10550*/  UIADD3.64 UR18, UR10, 0x1fe, URZ ;  /* 0x000001fe0a127897 */ /* 0x000fca000fffe03f */
[----:B------:R-:W-:Y:S02]  /*10560*/  HGMMA.64x64x8.F32.TF32 R56, gdesc[UR12], R56 ;  /* 0x04e000000c3879f0 */ /* 0x000fe40008702838 */
[----:B------:R-:W-:Y:S01]  /*10570*/  UMOV UR4, UR18 ;  /* 0x0000001200047c82 */ /* 0x000fe20008000000 */
[----:B------:R-:W-:Y:S01]  /*10580*/  UMOV UR5, UR19 ;  /* 0x0000001300057c82 */ /* 0x000fe20008000000 */
[----:B------:R-:W-:Y:S01]  /*10590*/  HGMMA.64x64x8.F32.TF32 R56, gdesc[UR16], R56 ;  /* 0x04e00000103879f0 */ /* 0x000fe20008702838 */
[----:B------:R-:W-:Y:S02]  /*105a0*/  UIADD3.64 UR16, UR8, 0x400, URZ ;  /* 0x0000040008107897 */ /* 0x000fe4000fffe03f */
[----:B------:R-:W-:Y:S02]  /*105b0*/  UIADD3.64 UR18, UR10, 0x200, URZ ;  /* 0x000002000a127897 */ /* 0x000fe4000fffe03f */
[----:B------:R-:W-:-:S07]  /*105c0*/  UIADD3.64 UR22, UR10, 0x202, URZ ;  /* 0x000002020a167897 */ /* 0x000fce000fffe03f */
[----:B------:R-:W-:Y:S01]  /*105d0*/  HGMMA.64x64x8.F32.TF32 R56, gdesc[UR16], R56 ;  /* 0x04e00000103879f0 */ /* 0x000fe20008702838 */
[----:B------:R-:W-:Y:S01]  /*105e0*/  UMOV UR17, UR20 ;  /* 0x0000001400117c82 */ /* 0x000fe20008000000 */
[----:B------:R-:W-:Y:S02]  /*105f0*/  UIADD3.64 UR20, UR8, 0x402, URZ ;  /* 0x0000040208147897 */ /* 0x000fe4000fffe03f */
[----:B------:R-:W-:Y:S02]  /*10600*/  UIADD3.64 UR24, UR8, 0x404, URZ ;  /* 0x0000040408187897 */ /* 0x000fe4000fffe03f */
[----:B------:R-:W-:-:S05]  /*10610*/  UIADD3.64 UR26, UR10, 0x204, URZ ;  /* 0x000002040a1a7897 */ /* 0x000fca000fffe03f */
[----:B------:R-:W-:Y:S01]  /*10620*/  HGMMA.64x64x8.F32.TF32 R56, gdesc[UR20], R56 ;  /* 0x04e00000143879f0 */ /* 0x000fe20008702838 */
[----:B------:R-:W-:Y:S02]  /*10630*/  UIADD3.64 UR28, UR8, 0x7fe, URZ ;  /* 0x000007fe081c7897 */ /* 0x000fe4000fffe03f */
[----:B------:R-:W-:Y:S01]  /*10640*/  UIADD3.64 UR30, UR10, 0x3fe, URZ ;  /* 0x000003fe0a1e7897 */ /* 0x000fe2000fffe03f */
[----:B------:R-:W-:Y:S01]  /*10650*/  HGMMA.64x64x8.F32.TF32 R56, gdesc[UR24], R56 ;  /* 0x04e00000183879f0 */ /* 0x000fe20008702838 */
        /* <DEDUP_REMOVED lines=18> */
[----:B------:R-:W-:Y:S01]  /*10780*/  UMOV UR20, UR4 ;  /* 0x0000000400147c82 */ /* 0x000fe20008000000 */
[----:B------:R-:W-:Y:S01]  /*10790*/  UMOV UR21, UR5 ;  /* 0x0000000500157c82 */ /* 0x000fe20008000000 */
[----:B------:R-:W-:Y:S02]  /*107a0*/  UIADD3.64 UR56, UR8, 0xc04, URZ ;  /* 0x00000c0408387897 */ /* 0x000fe4000fffe03f */
[----:B------:R-:W-:Y:S02]  /*107b0*/  UIADD3.64 UR58, UR10, 0x604, URZ ;  /* 0x000006040a3a7897 */ /* 0x000fe4000fffe03f */
[----:B------:R-:W-:Y:S01]  /*107c0*/  UIADD3.64 UR4, UR8, 0x1fe, URZ ;  /* 0x000001fe08047897 */ /* 0x000fe2000fffe03f */
[----:B------:R-:W-:Y:S06]  /*107d0*/  HGMMA.64x64x8.F32.TF32 R56, gdesc[UR52], R56 ;  /* 0x04e00000343879f0 */ /* 0x000fec0008702838 */
[----:B------:R-:W-:Y:S04]  /*107e0*/  HGMMA.64x64x8.F32.TF32 R56, gdesc[UR56], R56 ;  /* 0x04e00000383879f0 */ /* 0x000fe80008702838 */
[----:B------:R-:W-:Y:S01]  /*107f0*/  HGMMA.64x64x8.F32.TF32 R24, gdesc[UR4], R24 ;  /* 0x04e00000041879f0 */ /* 0x000fe20008702818 */
[----:B------:R-:W-:Y:S01]  /*10800*/  UIADD3.64 UR4, UR8, 0x200, URZ ;  /* 0x0000020008047897 */ /* 0x000fe2000fffe03f */
[----:B------:R-:W-:Y:S01]  /*10810*/  UMOV UR6, UR10 ;  /* 0x0000000a00067c82 */ /* 0x000fe20008000000 */
[----:B------:R-:W-:Y:S01]  /*10820*/  UMOV UR7, UR11 ;  /* 0x0000000b00077c82 */ /* 0x000fe20008000000 */
[----:B------:R-:W-:-:S06]  /*10830*/  UIADD3.64 UR12, UR10, 0x2, URZ ;  /* 0x000000020a0c7897 */ /* 0x000fcc000fffe03f */
[----:B------:R-:W-:Y:S01]  /*10840*/  HGMMA.64x64x8.F32.TF32 R24, gdesc[UR4], R24 ;  /* 0x04e00000041879f0 */ /* 0x000fe20008702818 */
[----:B------:R-:W-:Y:S01]  /*10850*/  UIADD3.64 UR4, UR8, 0x202, URZ ;  /* 0x0000020208047897 */ /* 0x000fe2000fffe03f */
[----:B------:R-:W-:Y:S01]  /*10860*/  UMOV UR6, UR12 ;  /* 0x0000000c00067c82 */ /* 0x000fe20008000000 */
[----:B------:R-:W-:Y:S01]  /*10870*/  UMOV UR7, UR13 ;  /* 0x0000000d00077c82 */ /* 0x000fe20008000000 */
[----:B------:R-:W-:-:S06]  /*10880*/  UIADD3.64 UR12, UR8, 0x204, URZ ;  /* 0x00000204080c7897 */ /* 0x000fcc000fffe03f */
[----:B------:R-:W-:Y:S01]  /*10890*/  HGMMA.64x64x8.F32.TF32 R24, gdesc[UR4], R24 ;  /* 0x04e00000041879f0 */ /* 0x000fe20008702818 */
[----:B------:R-:W-:-:S03]  /*108a0*/  UIADD3.64 UR4, UR8, 0x5fe, URZ ;  /* 0x000005fe08047897 */ /* 0x000fc6000fffe03f */
[----:B------:R-:W-:Y:S01]  /*108b0*/  HGMMA.64x64x8.F32.TF32 R24, gdesc[UR12], R24 ;  /* 0x04e000000c1879f0 */ /* 0x000fe20008702818 */
[----:B------:R-:W-:Y:S01]  /*108c0*/  UMOV UR6, UR20 ;  /* 0x0000001400067c82 */ /* 0x000fe20008000000 */
[----:B------:R-:W-:Y:S01]  /*108d0*/  UMOV UR7, UR21 ;  /* 0x0000001500077c82 */ /* 0x000fe20008000000 */
[----:B------:R-:W-:Y:S01]  /*108e0*/  UMOV UR11, UR17 ;  /* 0x00000011000b7c82 */ /* 0x000fe20008000000 */
[----:B------:R-:W-:Y:S02]  /*108f0*/  UIADD3.64 UR16, UR8, 0x600, URZ ;  /* 0x0000060008107897 */ /* 0x000fe4000fffe03f */
[----:B------:R-:W-:Y:S01]  /*10900*/  HGMMA.64x64x8.F32.TF32 R24, gdesc[UR4], R24 ;  /* 0x04e00000041879f0 */ /* 0x000fe20008702818 */
[----:B------:R-:W-:-:S06]  /*10910*/  UIADD3.64 UR20, UR8, 0x602, URZ ;  /* 0x0000060208147897 */ /* 0x000fcc000fffe03f */
[----:B------:R-:W-:Y:S01]  /*10920*/  HGMMA.64x64x8.F32.TF32 R24, gdesc[UR16], R24 ;  /* 0x04e00000101879f0 */ /* 0x000fe20008702818 */
[----:B------:R-:W-:-:S03]  /*10930*/  UIADD3.64 UR24, UR8, 0x604, URZ ;  /* 0x0000060408187897 */ /* 0x000fc6000fffe03f */
[----:B------:R-:W-:Y:S01]  /*10940*/  HGMMA.64x64x8.F32.TF32 R24, gdesc[UR20], R24 ;  /* 0x04e00000141879f0 */ /* 0x000fe20008702818 */
[----:B------:R-:W-:-:S05]  /*10950*/  UIADD3.64 UR28, UR8, 0x9fe, URZ ;  /* 0x000009fe081c7897 */ /* 0x000fca000fffe03f */
        /* <DEDUP_REMOVED lines=15> */
[----:B------:R1:W-:Y:S02]  /*10a50*/  STL [R1+0x348], R156 ;  /* 0x0003489c01007387 */ /* 0x0003e40000100800 */
[----:B-1----:R-:W1:Y:S03]  /*10a60*/  LDC R156, c[0x0][0x230] ;  /* 0x00008c00ff9c7b82 */ /* 0x002e660000000800 */
[----:B------:R-:W-:Y:S01]  /*10a70*/  HGMMA.64x64x8.F32.TF32 R24, gdesc[UR56], R24, gsb0 ;  /* 0x04e00000381879f0 */ /* 0x000fe20008002818 */
[----:B------:R-:W-:Y:S01]  /*10a80*/  R2UR UR10, R123 ;  /* 0x000000007b0a72ca */ /* 0x000fe200000e0000 */
[----:B-1----:R-:W-:-:S04]  /*10a90*/  VIADD R156, R156, 0xffffff00 ;  /* 0xffffff009c9c7836 */ /* 0x002fc80000000000 */
[C---:B------:R-:W-:Y:S01]  /*10aa0*/  IMAD R123, R150.reuse, -0x80, R156 ;  /* 0xffffff80967b7824 */ /* 0x040fe200078e029c */
[----:B----4-:R-:W-:Y:S02]  /*10ab0*/  ISETP.GE.AND P0, PT, R150, R0, PT ;  /* 0x000000009600720c */ /* 0x010fe40003f06270 */
[----:B------:R-:W2:Y:S02]  /*10ac0*/  LDL.LU R0, [R1+0x54] ;  /* 0x0000540001007983 */ /* 0x000ea40000300800 */
[----:B------:R-:W-:Y:S02]  /*10ad0*/  ISETP.GT.AND P1, PT, R123, RZ, PT ;  /* 0x000000ff7b00720c */ /* 0x000fe40003f24270 */
[----:B------:R-:W-:Y:S01]  /*10ae0*/  IADD3 R4, P3, R4, R152, RZ ;  /* 0x0000009804047210 */ /* 0x000fe20007f7e0ff */
[----:B------:R-:W-:Y:S01]  /*10af0*/  UIADD3 UR4, UR10, 0x1, URZ ;  /* 0x000000010a047890 */ /* 0x000fe2000fffe03f */
[----:B------:R-:W-:Y:S01]  /*10b00*/  SEL R158, RZ, 0x4, !P1 ;  /* 0x00000004ff9e7807 */ /* 0x000fe20004800000 */
[----:B------:R-:W3:Y:S02]  /*10b10*/  LDL.LU R157, [R1+0x5c] ;  /* 0x00005c00019d7983 */ /* 0x000ee40000300800 */
[----:B------:R-:W-:Y:S01]  /*10b20*/  UISETP.GT.AND UP0, UPT, UR4, 0x2, UPT ;  /* 0x000000020400788c */ /* 0x000fe2000bf04270 */
[----:B------:R-:W-:Y:S01]  /*10b30*/  SEL R158, R158, RZ, !P0 ;  /* 0x000000ff9e9e7207 */ /* 0x000fe20004000000 */
[----:B------:R-:W4:Y:S02]  /*10b40*/  LDL.LU R156, [R1+0x64] ;  /* 0x00006400019c7983 */ /* 0x000f240000300800 */
[----:B------:R-:W-:Y:S01]  /*10b50*/  USEL UR4, UR4, URZ, !UP0 ;  /* 0x0000003f04047287 */ /* 0x000fe2000c000000 */
[----:B------:R-:W-:-:S03]  /*10b60*/  ISETP.NE.U32.AND P2, PT, R158, RZ, PT ;  /* 0x000000ff9e00720c */ /* 0x000fc60003f45070 */
[----:B------:R-:W-:Y:S01]  /*10b70*/  ULEA UR5, UR4, UR11, 0x10 ;  /* 0x0000000b04057291 */ /* 0x000fe2000f8e803f */
[----:B------:R1:W-:Y:S01]  /*10b80*/  STL [R1+0x768], R150 ;  /* 0x0007689601007387 */ /* 0x0003e20000100800 */
[----:B------:R-:W-:-:S04]  /*10b90*/  IMAD.X R5, R5, 0x1, R151, P3 ;  /* 0x0000000105057824 */ /* 0x000fc800018e0697 */
[----:B------:R-:W-:Y:S01]  /*10ba0*/  VIADD R222, R3, UR5 ;  /* 0x0000000503de7c36 */ /* 0x000fe20008000000 */
[----:B-1----:R-:W3:Y:S04]  /*10bb0*/  LDL.LU R150, [R1+0x50] ;  /* 0x0000500001967983 */ /* 0x002ee80000300800 */
[----:B------:R1:W-:Y:S04]  /*10bc0*/  STL [R1+0x76c], R3 ;  /* 0x00076c0301007387 */ /* 0x0003e80000100800 */
[----:B-1----:R-:W2:Y:S01]  /*10bd0*/  LDL.LU R3, [R1+0x4c] ;  /* 0x00004c0001037983 */ /* 0x002ea20000300800 */
[----:B------:R-:W-:-:S02]  /*10be0*/  WARPGROUP.DEPBAR.LE gsb0, 0x1 ;  /* 0x00008000000079c5 */ /* 0x000fc40000010100 */
[----:B------:R-:W-:Y:S06]  /*10bf0*/  BAR.SYNC.DEFER_BLOCKING 0x0 ;  /* 0x0000000000007b1d */ /* 0x000fec0000010000 */
[----:B------:R1:W-:Y:S04]  /*10c00*/  STL [R1+0x774], R4 ;  /* 0x0007740401007387 */ /* 0x0003e80000100800 */
[----:B------:R-:W-:Y:S01]  /*10c10*/  @!PT LDS RZ, [RZ] ;  /* 0x00000000fffff984 */ /* 0x000fe20000000800 */
[----:B------:R-:W-:Y:S01]  /*10c20*/  @!PT LDS RZ, [RZ] ;  /* 0x00000000fffff984 */ /* 0x000fe20000000800 */
[----:B------:R-:W-:Y:S01]  /*10c30*/  @!PT LDS RZ, [RZ] ;  /* 0x00000000fffff984 */ /* 0x000fe20000000800 */
[----:B------:R-:W-:Y:S04]  /*10c40*/  LDGSTS.E [R222], desc[UR60][R4.64], P2 ;  /* 0x0000000004de7fae */ /* 0x000fe8000912187c */
[----:B-1----:R-:W4:Y:S01]  /*10c50*/  LDL.LU R4, [R1+0x48] ;  /* 0x0000480001047983 */ /* 0x002f220000300800 */
[----:B------:R-:W-:-:S04]  /*10c60*/  ISETP.GT.AND P1, PT, R123, 0x1, PT ;  /* 0x000000017b00780c */ /* 0x000fc80003f24270 */
[----:B------:R-:W-:-:S04]  /*10c70*/  SEL R158, RZ, 0x4, !P1 ;  /* 0x00000004ff9e7807 */ /* 0x000fc80004800000 */
[----:B------:R-:W-:-:S04]  /*10c80*/  SEL R158, R158, RZ, !P0 ;  /* 0x000000ff9e9e7207 */ /* 0x000fc80004000000 */
[----:B------:R-:W-:Y:S02]  /*10c90*/  ISETP.NE.U32.AND P1, PT, R158, RZ, PT ;  /* 0x000000ff9e00720c */ /* 0x000fe40003f25070 */
[----:B------:R-:W-:-:S05]  /*10ca0*/  IADD3 R6, P4, R6, R152, RZ ;  /* 0x0000009806067210 */ /* 0x000fca0007f9e0ff */
[----:B------:R-:W-:-:S06]  /*10cb0*/  IMAD.X R7, R7, 0x1, R151, P4 ;  /* 0x0000000107077824 */ /* 0x000fcc00020e0697 */
[----:B------:R-:W-:Y:S01]  /*10cc0*/  LDGSTS.E [R222+0x4], desc[UR60][R6.64], P1 ;  /* 0x0000400006de7fae */ /* 0x000fe2000892187c */
[----:B------:R-:W-:-:S04]  /*10cd0*/  ISETP.GT.AND P1, PT, R123, 0x2, PT ;  /* 0x000000027b00780c */ /* 0x000fc80003f24270 */
[----:B------:R-:W-:Y:S02]  /*10ce0*/  SEL R158, RZ, 0x4, !P1 ;  /* 0x00000004ff9e7807 */ /* 0x000fe40004800000 */
[----:B------:R-:W-:Y:S02]  /*10cf0*/  ISETP.GT.AND P1, PT, R123, 0x3, PT ;  /* 0x000000037b00780c */ /* 0x000fe40003f24270 */
[----:B------:R-:W-:-:S04]  /*10d00*/  SEL R158, R158, RZ, !P0 ;  /* 0x000000ff9e9e7207 */ /* 0x000fc80004000000 */
[----:B------:R-:W-:Y:S02]  /*10d10*/  ISETP.NE.U32.AND P2, PT, R158, RZ, PT ;  /* 0x000000ff9e00720c */ /* 0x000fe40003f45070 */
[----:B------:R-:W-:-:S04]  /*10d20*/  SEL R158, RZ, 0x4, !P1 ;  /* 0x00000004ff9e7807 */ /* 0x000fc80004800000 */
[----:B------:R-:W-:Y:S02]  /*10d30*/  SEL R158, R158, RZ, !P0 ;  /* 0x000000ff9e9e7207 */ /* 0x000fe40004000000 */
[-C--:B------:R-:W-:Y:S02]  /*10d40*/  IADD3 R8, P3, R8, R152.reuse, RZ ;  /* 0x0000009808087210 */ /* 0x080fe40007f7e0ff */
[----:B------:R-:W-:Y:S02]  /*10d50*/  ISETP.NE.U32.AND P1, PT, R158, RZ, PT ;  /* 0x000000ff9e00720c */ /* 0x000fe40003f25070 */
[----:B------:R-:W-:Y:S01]  /*10d60*/  IADD3 R10, P4, R10, R152, RZ ;  /* 0x000000980a0a7210 */ /* 0x000fe20007f9e0ff */
[----:B------:R-:W-:-:S04]  /*10d70*/  IMAD.X R9, R9, 0x1, R151, P3 ;  /* 0x0000000109097824 */ /* 0x000fc800018e0697 */
[----:B------:R-:W-:Y:S01]  /*10d80*/  IMAD.X R11, R11, 0x1, R151, P4 ;  /* 0x000000010b0b7824 */ /* 0x000fe200020e0697 */
[----:B------:R-:W-:Y:S05]  /*10d90*/  LDGSTS.E [R222+0x8], desc[UR60][R8.64], P2 ;  /* 0x0000800008de7fae */ /* 0x000fea000912187c */
[----:B------:R-:W-:Y:S01]  /*10da0*/  LDGSTS.E [R222+0xc], desc[UR60][R10.64], P1 ;  /* 0x0000c0000ade7fae */ /* 0x000fe2000892187c */
[----:B------:R-:W-:-:S04]  /*10db0*/  ISETP.GT.AND P1, PT, R123, 0x20, PT ;  /* 0x000000207b00780c */ /* 0x000fc80003f24270 */
[----:B------:R-:W-:Y:S02]  /*10dc0*/  SEL R158, RZ, 0x4, !P1 ;  /* 0x00000004ff9e7807 */ /* 0x000fe40004800000 */
[----:B------:R-:W-:Y:S02]  /*10dd0*/  ISETP.GT.AND P1, PT, R123, 0x21, PT ;  /* 0x000000217b00780c */ /* 0x000fe40003f24270 */
[----:B------:R-:W-:Y:S02]  /*10de0*/  SEL R158, R158, RZ, !P0 ;  /* 0x000000ff9e9e7207 */ /* 0x000fe40004000000 */
[----:B------:R-:W-:Y:S02]  /*10df0*/  IADD3 R127, P3, R127, R152, RZ ;  /* 0x000000987f7f7210 */ /* 0x000fe40007f7e0ff */
[----:B------:R-:W-:Y:S02]  /*10e00*/  ISETP.NE.U32.AND P2, PT, R158, RZ, PT ;  /* 0x000000ff9e00720c */ /* 0x000fe40003f45070 */
[----:B------:R-:W-:Y:S01]  /*10e10*/  SEL R158, RZ, 0x4, !P1 ;  /* 0x00000004ff9e7807 */ /* 0x000fe20004800000 */
[----:B------:R-:W-:-:S03]  /*10e20*/  IMAD.X R128, R128, 0x1, R151, P3 ;  /* 0x0000000180807824 */ /* 0x000fc600018e0697 */
[----:B------:R-:W-:Y:S02]  /*10e30*/  SEL R158, R158, RZ, !P0 ;  /* 0x000000ff9e9e7207 */ /* 0x000fe40004000000 */
[----:B------:R-:W-:Y:S02]  /*10e40*/  IADD3 R129, P4, R129, R152, RZ ;  /* 0x0000009881817210 */ /* 0x000fe40007f9e0ff */
[----:B------:R-:W-:Y:S01]  /*10e50*/  ISETP.NE.U32.AND P1, PT, R158, RZ, PT ;  /* 0x000000ff9e00720c */ /* 0x000fe20003f25070 */
[----:B------:R-:W-:Y:S02]  /*10e60*/  IMAD.MOV.U32 R158, RZ, RZ, R127 ;  /* 0x000000ffff9e7224 */ /* 0x000fe400078e007f */
[----:B------:R-:W-:Y:S02]  /*10e70*/  IMAD.MOV.U32 R159, RZ, RZ, R128 ;  /* 0x000000ffff9f7224 */ /* 0x000fe400078e0080 */
[----:B------:R-:W-:-:S03]  /*10e80*/  IMAD.X R130, R130, 0x1, R151, P4 ;  /* 0x0000000182827824 */ /* 0x000fc600020e0697 */
[----:B------:R1:W-:Y:S02]  /*10e90*/  LDGSTS.E [R222+0x4000], desc[UR60][R158.64], P2 ;  /* 0x040000009ede7fae */ /* 0x0003e4000912187c */
[----:B-1----:R-:W-:Y:S02]  /*10ea0*/  IMAD.MOV.U32 R158, RZ, RZ, R129 ;  /* 0x000000ffff9e7224 */ /* 0x002fe400078e0081 */
[----:B------:R-:W-:-:S05]  /*10eb0*/  IMAD.MOV.U32 R159, RZ, RZ, R130 ;  /* 0x000000ffff9f7224 */ /* 0x000fca00078e0082 */
[----:B------:R1:W-:Y:S01]  /*10ec0*/  LDGSTS.E [R222+0x4004], desc[UR60][R158.64], P1 ;  /* 0x040040009ede7fae */ /* 0x0003e2000892187c */
[----:B------:R-:W-:-:S04]  /*10ed0*/  ISETP.GT.AND P1, PT, R123, 0x22, PT ;  /* 0x000000227b00780c */ /* 0x000fc80003f24270 */
[----:B-1----:R-:W-:Y:S02]  /*10ee0*/  SEL R158, RZ, 0x4, !P1 ;  /* 0x00000004ff9e7807 */ /* 0x002fe40004800000 */
[----:B------:R-:W-:Y:S02]  /*10ef0*/  ISETP.GT.AND P1, PT, R123, 0x23, PT ;  /* 0x000000237b00780c */ /* 0x000fe40003f24270 */
[----:B------:R-:W-:Y:S02]  /*10f00*/  SEL R158, R158, RZ, !P0 ;  /* 0x000000ff9e9e7207 */ /* 0x000fe40004000000 */
[----:B------:R-:W-:Y:S02]  /*10f10*/  IADD3 R131, P3, R131, R152, RZ ;  /* 0x0000009883837210 */ /* 0x000fe40007f7e0ff */
[----:B------:R-:W-:Y:S02]  /*10f20*/  ISETP.NE.U32.AND P2, PT, R158, RZ, PT ;  /* 0x000000ff9e00720c */ /* 0x000fe40003f45070 */
[----:B------:R-:W-:-:S02]  /*10f30*/  SEL R158, RZ, 0x4, !P1 ;  /* 0x00000004ff9e7807 */ /* 0x000fc40004800000 */
[----:B------:R-:W-:Y:S02]  /*10f40*/  IADD3.X R132, R132, R151, RZ, P3, !PT ;  /* 0x0000009784847210 */ /* 0x000fe40001ffe4ff */
        /* <DEDUP_REMOVED lines=43> */
[----:B-1----:R-:W-:Y:S01]  /*11200*/  MOV R158, R213 ;  /* 0x000000d5009e7202 */ /* 0x002fe20000000f00 */
[----:B------:R-:W-:-:S05]  /*11210*/  IMAD.MOV.U32 R159, RZ, RZ, R212 ;  /* 0x000000ffff9f7224 */ /* 0x000fca00078e00d4 */
[----:B------:R1:W-:Y:S01]  /*11220*/  LDGSTS.E [R222+0x800c], desc[UR60][R158.64], P1 ;  /* 0x0800c0009ede7fae */ /* 0x0003e2000892187c */
[----:B------:R-:W-:Y:S02]  /*11230*/  ISETP.GT.AND P1, PT, R123, 0x60, PT ;  /* 0x000000607b00780c */ /* 0x000fe40003f24270 */
[-C--:B--2---:R-:W-:Y:S02]  /*11240*/  IADD3 R3, P3, R3, R152.reuse, RZ ;  /* 0x0000009803037210 */ /* 0x084fe40007f7e0ff */
[----:B-1----:R-:W-:Y:S02]  /*11250*/  SEL R158, RZ, 0x4, !P1 ;  /* 0x00000004ff9e7807 */ /* 0x002fe40004800000 */
[----:B------:R-:W-:Y:S02]  /*11260*/  ISETP.GT.AND P1, PT, R123, 0x61, PT ;  /* 0x000000617b00780c */ /* 0x000fe40003f24270 */
[----:B------:R-:W-:Y:S02]  /*11270*/  SEL R158, R158, RZ, !P0 ;  /* 0x000000ff9e9e7207 */ /* 0x000fe40004000000 */
[----:B------:R-:W-:Y:S01]  /*11280*/  IADD3 R0, P4, R0, R152, RZ ;  /* 0x0000009800007210 */ /* 0x000fe20007f9e0ff */
[----:B----4-:R-:W-:Y:S01]  /*11290*/  IMAD.X R4, R4, 0x1, R151, P3 ;  /* 0x0000000104047824 */ /* 0x010fe200018e0697 */
[----:B------:R-:W-:-:S02]  /*112a0*/  ISETP.NE.U32.AND P2, PT, R158, RZ, PT ;  /* 0x000000ff9e00720c */ /* 0x000fc40003f45070 */
[----:B------:R-:W-:Y:S01]  /*112b0*/  SEL R158, RZ, 0x4, !P1 ;  /* 0x00000004ff9e7807 */ /* 0x000fe20004800000 */
[----:B------:R-:W-:Y:S01]  /*112c0*/  STL [R1+0x770], R5 ;  /* 0x0007700501007387 */ /* 0x000fe20000100800 */
[----:B---3--:R-:W-:Y:S02]  /*112d0*/  IMAD.X R150, R150, 0x1, R151, P4 ;  /* 0x0000000196967824 */ /* 0x008fe400020e0697 */
[----:B------:R-:W-:Y:S01]  /*112e0*/  SEL R158, R158, RZ, !P0 ;  /* 0x000000ff9e9e7207 */ /* 0x000fe20004000000 */
[----:B------:R-:W-:Y:S01]  /*112f0*/  STL [R1+0x4c], R3 ;  /* 0x00004c0301007387 */ /* 0x000fe20000100800 */
[----:B------:R-:W-:-:S03]  /*11300*/  IMAD.MOV.U32 R159, RZ, RZ, R4 ;  /* 0x000000ffff9f7224 */ /* 0x000fc600078e0004 */
[----:B------:R1:W-:Y:S01]  /*11310*/  STL [R1+0x48], R4 ;  /* 0x0000480401007387 */ /* 0x0003e20000100800 */
[----:B------:R-:W-:-:S03]  /*11320*/  ISETP.NE.U32.AND P1, PT, R158, RZ, PT ;  /* 0x000000ff9e00720c */ /* 0x000fc60003f25070 */
[----:B------:R2:W-:Y:S01]  /*11330*/  STL [R1+0x54], R0 ;  /* 0x0000540001007387 */ /* 0x0005e20000100800 */
[----:B------:R-:W-:-:S03]  /*11340*/  IMAD.MOV.U32 R158, RZ, RZ, R3 ;  /* 0x000000ffff9e7224 */ /* 0x000fc600078e0003 */
[----:B-1----:R-:W3:Y:S04]  /*11350*/  LDL.LU R4, [R1+0x58] ;  /* 0x0000580001047983 */ /* 0x002ee80000300800 */
[----:B------:R1:W-:Y:S04]  /*11360*/  STL [R1+0x50], R150 ;  /* 0x0000509601007387 */ /* 0x0003e80000100800 */
[----:B------:R-:W4:Y:S04]  /*11370*/  LDL.LU R3, [R1+0x60] ;  /* 0x0000600001037983 */ /* 0x000f280000300800 */
[----:B------:R2:W-:Y:S02]  /*11380*/  LDGSTS.E [R222+0xc000], desc[UR60][R158.64], P2 ;  /* 0x0c0000009ede7fae */ /* 0x0005e4000912187c */
[----:B--2---:R-:W-:-:S02]  /*11390*/  IMAD.MOV.U32 R158, RZ, RZ, R0 ;  /* 0x000000ffff9e7224 */ /* 0x004fc400078e0000 */
[----:B------:R-:W2:Y:S01]  /*113a0*/  LDL R0, [R1+0x758] ;  /* 0x0007580001007983 */ /* 0x000ea20000100800 */
        /* <DEDUP_REMOVED lines=9> */
[----:B------:R-:W-:Y:S02]  /*11440*/  IADD3 R156, P4, R156, R152, RZ ;  /* 0x000000989c9c7210 */ /* 0x000fe40007f9e0ff */
[----:B------:R-:W-:-:S04]  /*11450*/  SEL R158, R158, RZ, !P0 ;  /* 0x000000ff9e9e7207 */ /* 0x000fc80004000000 */
[----:B------:R-:W-:Y:S01]  /*11460*/  ISETP.NE.U32.AND P1, PT, R158, RZ, PT ;  /* 0x000000ff9e00720c */ /* 0x000fe20003f25070 */
[----:B------:R-:W-:Y:S01]  /*11470*/  IMAD.MOV.U32 R158, RZ, RZ, R157 ;  /* 0x000000ffff9e7224 */ /* 0x000fe200078e009d */
[----:B------:R-:W-:Y:S01]  /*11480*/  STL [R1+0x5c], R157 ;  /* 0x00005c9d01007387 */ /* 0x000fe20000100800 */
[----:B---3--:R-:W-:-:S04]  /*11490*/  IMAD.X R4, R4, 0x1, R151, P3 ;  /* 0x0000000104047824 */ /* 0x008fc800018e0697 */
[----:B------:R-:W-:Y:S01]  /*114a0*/  IMAD.MOV.U32 R159, RZ, RZ, R4 ;  /* 0x000000ffff9f7224 */ /* 0x000fe200078e0004 */
[----:B------:R1:W-:Y:S01]  /*114b0*/  STL [R1+0x58], R4 ;  /* 0x0000580401007387 */ /* 0x0003e20000100800 */
[----:B----4-:R-:W-:-:S03]  /*114c0*/  IMAD.X R3, R3, 0x1, R151, P4 ;  /* 0x0000000103037824 */ /* 0x010fc600020e0697 */
[----:B------:R3:W-:Y:S04]  /*114d0*/  STL [R1+0x64], R156 ;  /* 0x0000649c01007387 */ /* 0x0007e80000100800 */
[----:B------:R4:W-:Y:S04]  /*114e0*/  LDGSTS.E [R222+0xc008], desc[UR60][R158.64], P2 ;  /* 0x0c0080009ede7fae */ /* 0x0009e8000912187c */
[----:B------:R2:W-:Y:S04]  /*114f0*/  STL [R1+0x60], R3 ;  /* 0x0000600301007387 */ /* 0x0005e80000100800 */
[----:B------:R-:W2:Y:S01]  /*11500*/  LDL.LU R150, [R1+0x68] ;  /* 0x0000680001967983 */ /* 0x000ea20000300800 */
[----:B----4-:R-:W-:-:S03]  /*11510*/  IMAD.MOV.U32 R158, RZ, RZ, R156 ;  /* 0x000000ffff9e7224 */ /* 0x010fc600078e009c */
[----:B-1----:R-:W4:Y:S01]  /*11520*/  LDL.LU R4, [R1+0x6c] ;  /* 0x00006c0001047983 */ /* 0x002f220000300800 */
[----:B------:R-:W-:-:S03]  /*11530*/  IMAD.MOV.U32 R159, RZ, RZ, R3 ;  /* 0x000000ffff9f7224 */ /* 0x000fc600078e0003 */
[----:B---3--:R-:W3:Y:S04]  /*11540*/  LDL.LU R156, [R1+0x70] ;  /* 0x00007000019c7983 */ /* 0x008ee80000300800 */
[----:B------:R2:W-:Y:S02]  /*11550*/  LDGSTS.E [R222+0xc00c], desc[UR60][R158.64], P1 ;  /* 0x0c00c0009ede7fae */ /* 0x0005e4000892187c */
[----:B--2---:R-:W-:Y:S02]  /*11560*/  IADD3 R222, R0, UR5, RZ ;  /* 0x0000000500de7c10 */ /* 0x004fe4000fffe0ff */
[----:B------:R-:W2:Y:S01]  /*11570*/  LDL.LU R0, [R1+0x74] ;  /* 0x0000740001007983 */ /* 0x000ea20000300800 */
[C---:B------:R-:W-:Y:S02]  /*11580*/  ISETP.GT.AND P1, PT, R123.reuse, 0x4, PT ;  /* 0x000000047b00780c */ /* 0x040fe40003f24270 */
[----:B------:R-:W-:Y:S01]  /*11590*/  ISETP.GT.AND P2, PT, R123, 0x5, PT ;  /* 0x000000057b00780c */ /* 0x000fe20003f44270 */
[----:B------:R-:W3:Y:S01]  /*115a0*/  LDL.LU R5, [R1+0x7c] ;  /* 0x00007c0001057983 */ /* 0x000ee20000300800 */
[----:B------:R-:W-:-:S02]  /*115b0*/  SEL R159, RZ, 0x4, !P1 ;  /* 0x00000004ff9f7807 */ /* 0x000fc40004800000 */
[----:B------:R-:W-:Y:S01]  /*115c0*/  IADD3 R12, P3, R12, R152, RZ ;  /* 0x000000980c0c7210 */ /* 0x000fe20007f7e0ff */
[----:B------:R-:W3:Y:S01]  /*115d0*/  LDL.LU R3, [R1+0x84] ;  /* 0x0000840001037983 */ /* 0x000ee20000300800 */
[----:B------:R-:W-:-:S04]  /*115e0*/  SEL R159, R159, RZ, !P0 ;  /* 0x000000ff9f9f7207 */ /* 0x000fc80004000000 */
[----:B------:R-:W-:Y:S02]  /*115f0*/  ISETP.NE.U32.AND P1, PT, R159, RZ, PT ;  /* 0x000000ff9f00720c */ /* 0x000fe40003f25070 */
[----:B------:R-:W-:Y:S01]  /*11600*/  SEL R158, RZ, 0x4, !P2 ;  /* 0x00000004ff9e7807 */ /* 0x000fe20005000000 */
[----:B------:R-:W-:-:S03]  /*11610*/  IMAD.X R13, R13, 0x1, R151, P3 ;  /* 0x000000010d0d7824 */ /* 0x000fc600018e0697 */
[----:B------:R-:W-:-:S04]  /*11620*/  SEL R158, R158, RZ, !P0 ;  /* 0x000000ff9e9e7207 */ /* 0x000fc80004000000 */
[----:B------:R-:W-:-:S03]  /*11630*/  ISETP.NE.U32.AND P2, PT, R158, RZ, PT ;  /* 0x000000ff9e00720c */ /* 0x000fc60003f45070 */
[----:B------:R-:W-:Y:S01]  /*11640*/  LDGSTS.E [R222], desc[UR60][R12.64], P1 ;  /* 0x000000000cde7fae */ /* 0x000fe2000892187c */
[----:B------:R-:W-:Y:S02]  /*11650*/  ISETP.GT.AND P1, PT, R123, 0x6, PT ;  /* 0x000000067b00780c */ /* 0x000fe40003f24270 */
[----:B------:R-:W-:Y:S02]  /*11660*/  IADD3 R14, P4, R14, R152, RZ ;  /* 0x000000980e0e7210 */ /* 0x000fe40007f9e0ff */
[----:B------:R-:W-:-:S03]  /*11670*/  SEL R158, RZ, 0x4, !P1 ;  /* 0x00000004ff9e7807 */ /* 0x000fc60004800000 */
[----:B------:R-:W-:Y:S01]  /*11680*/  IMAD.X R15, R15, 0x1, R151, P4 ;  /* 0x000000010f0f7824 */ /* 0x000fe200020e0697 */
[----:B------:R-:W-:Y:S02]  /*11690*/  SEL R158, R158, RZ, !P0 ;  /* 0x000000ff9e9e7207 */ /* 0x000fe40004000000 */
[----:B------:R-:W-:Y:S02]  /*116a0*/  ISETP.GT.AND P1, PT, R123, 0x7, PT ;  /* 0x000000077b00780c */ /* 0x000fe40003f24270 */
[----:B------:R-:W-:Y:S01]  /*116b0*/  LDGSTS.E [R222+0x4], desc[UR60][R14.64], P2 ;  /* 0x000040000ede7fae */ /* 0x000fe2000912187c */
        /* <DEDUP_REMOVED lines=57> */
[----:B------:R-:W-:Y:S01]  /*11a50*/  IMAD.MOV.U32 R158, RZ, RZ, R215 ;  /* 0x000000ffff9e7224 */ /* 0x000fe200078e00d7 */
[----:B------:R-:W-:Y:S01]  /*11a60*/  IADD3.X R216, R216, R151, RZ, P4, !PT ;  /* 0x00000097d8d87210 */ /* 0x000fe200027fe4ff */
[----:B------:R-:W-:-:S05]  /*11a70*/  IMAD.MOV.U32 R159, RZ, RZ, R214 ;  /* 0x000000ffff9f7224 */ /* 0x000fca00078e00d6 */
        /* <DEDUP_REMOVED lines=22> */
[C---:B------:R-:W-:Y:S02]  /*11be0*/  ISETP.GT.AND P1, PT, R123.reuse, 0x64, PT ;  /* 0x000000647b00780c */ /* 0x040fe40003f24270 */
[-C--:B----4-:R-:W-:Y:S02]  /*11bf0*/  IADD3 R4, P3, R4, R152.reuse, RZ ;  /* 0x0000009804047210 */ /* 0x090fe40007f7e0ff */
[----:B-1----:R-:W-:Y:S02]  /*11c00*/  SEL R158, RZ, 0x4, !P1 ;  /* 0x00000004ff9e7807 */ /* 0x002fe40004800000 */
[----:B------:R-:W-:Y:S02]  /*11c10*/  ISETP.GT.AND P1, PT, R123, 0x65, PT ;  /* 0x000000657b00780c */ /* 0x000fe40003f24270 */
[----:B------:R-:W-:Y:S01]  /*11c20*/  SEL R158, R158, RZ, !P0 ;  /* 0x000000ff9e9e7207 */ /* 0x000fe20004000000 */
[----:B------:R-:W-:Y:S01]  /*11c30*/  IMAD.X R150, R150, 0x1, R151, P3 ;  /* 0x0000000196967824 */ /* 0x000fe200018e0697 */
[----:B--2---:R-:W-:-:S02]  /*11c40*/  IADD3 R0, P4, R0, R152, RZ ;  /* 0x0000009800007210 */ /* 0x004fc40007f9e0ff */
[----:B------:R-:W-:Y:S02]  /*11c50*/  ISETP.NE.U32.AND P2, PT, R158, RZ, PT ;  /* 0x000000ff9e00720c */ /* 0x000fe40003f45070 */
[----:B------:R-:W-:Y:S01]  /*11c60*/  SEL R158, RZ, 0x4, !P1 ;  /* 0x00000004ff9e7807 */ /* 0x000fe20004800000 */
[----:B------:R-:W-:Y:S01]  /*11c70*/  STL [R1+0x6c], R4 ;  /* 0x00006c0401007387 */ /* 0x000fe20000100800 */
[----:B---3--:R-:W-:Y:S02]  /*11c80*/  IMAD.X R156, R156, 0x1, R151, P4 ;  /* 0x000000019c9c7824 */ /* 0x008fe400020e0697 */
[----:B------:R-:W-:Y:S01]  /*11c90*/  SEL R158, R158, RZ, !P0 ;  /* 0x000000ff9e9e7207 */ /* 0x000fe20004000000 */
[----:B------:R1:W-:Y:S01]  /*11ca0*/  STL [R1+0x68], R150 ;  /* 0x0000689601007387 */ /* 0x0003e20000100800 */
[----:B------:R-:W-:-:S03]  /*11cb0*/  IMAD.MOV.U32 R159, RZ, RZ, R150 ;  /* 0x000000ffff9f7224 */ /* 0x000fc600078e0096 */
[----:B------:R2:W-:Y:S01]  /*11cc0*/  STL [R1+0x74], R0 ;  /* 0x0000740001007387 */ /* 0x0005e20000100800 */
[----:B------:R-:W-:Y:S01]  /*11cd0*/  ISETP.NE.U32.AND P1, PT, R158, RZ, PT ;  /* 0x000000ff9e00720c */ /* 0x000fe20003f25070 */
[----:B------:R-:W-:Y:S02]  /*11ce0*/  IMAD.MOV.U32 R158, RZ, RZ, R4 ;  /* 0x000000ffff9e7224 */ /* 0x000fe400078e0004 */
[----:B-1----:R-:W3:Y:S04]  /*11cf0*/  LDL.LU R150, [R1+0x78] ;  /* 0x0000780001967983 */ /* 0x002ee80000300800 */
[----:B------:R-:W-:Y:S04]  /*11d00*/  STL [R1+0x70], R156 ;  /* 0x0000709c01007387 */ /* 0x000fe80000100800 */
[----:B------:R-:W4:Y:S04]  /*11d10*/  LDL.LU R4, [R1+0x80] ;  /* 0x0000800001047983 */ /* 0x000f280000300800 */
[----:B------:R1:W-:Y:S02]  /*11d20*/  LDGSTS.E [R222+0xc000], desc[UR60][R158.64], P2 ;  /* 0x0c0000009ede7fae */ /* 0x0003e4000912187c */
[----:B-1----:R-:W-:-:S02]  /*11d30*/  IMAD.MOV.U32 R158, RZ, RZ, R0 ;  /* 0x000000ffff9e7224 */ /* 0x002fc400078e0000 */
[----:B--2---:R-:W2:Y:S01]  /*11d40*/  LDL R0, [R1+0x754] ;  /* 0x0007540001007983 */ /* 0x004ea20000100800 */
[----:B------:R-:W-:-:S05]  /*11d50*/  MOV R159, R156 ;  /* 0x0000009c009f7202 */ /* 0x000fca0000000f00 */
        /* <DEDUP_REMOVED lines=17> */
[----:B------:R-:W-:Y:S04]  /*11e70*/  STL [R1+0x84], R3 ;  /* 0x0000840301007387 */ /* 0x000fe80000100800 */
[----:B------:R3:W-:Y:S04]  /*11e80*/  LDGSTS.E [R222+0xc008], desc[UR60][R158.64], P2 ;  /* 0x0c0080009ede7fae */ /* 0x0007e8000912187c */
[----:B------:R4:W-:Y:S04]  /*11e90*/  STL [R1+0x80], R4 ;  /* 0x0000800401007387 */ /* 0x0009e80000100800 */
[----:B-1----:R-:W2:Y:S01]  /*11ea0*/  LDL.LU R150, [R1+0x88] ;  /* 0x0000880001967983 */ /* 0x002ea20000300800 */
[----:B---3--:R-:W-:-:S02]  /*11eb0*/  IMAD.MOV.U32 R158, RZ, RZ, R3 ;  /* 0x000000ffff9e7224 */ /* 0x008fc400078e0003 */
[----:B------:R-:W-:Y:S02]  /*11ec0*/  IMAD.MOV.U32 R159, RZ, RZ, R4 ;  /* 0x000000ffff9f7224 */ /* 0x000fe400078e0004 */
[----:B----4-:R-:W3:Y:S04]  /*11ed0*/  LDL.LU R4, [R1+0x8c] ;  /* 0x00008c0001047983 */ /* 0x010ee80000300800 */
[----:B------:R2:W-:Y:S04]  /*11ee0*/  LDGSTS.E [R222+0xc00c], desc[UR60][R158.64], P1 ;  /* 0x0c00c0009ede7fae */ /* 0x0005e8000892187c */
[----:B------:R-:W4:Y:S01]  /*11ef0*/  LDL.LU R156, [R1+0x90] ;  /* 0x00009000019c7983 */ /* 0x000f220000300800 */
[----:B--2---:R-:W-:-:S03]  /*11f00*/  VIADD R222, R0, UR5 ;  /* 0x0000000500de7c36 */ /* 0x004fc60008000000 */
[----:B------:R-:W2:Y:S01]  /*11f10*/  LDL.LU R0, [R1+0x94] ;  /* 0x0000940001007983 */ /* 0x000ea20000300800 */
[C---:B------:R-:W-:Y:S02]  /*11f20*/  ISETP.GT.AND P1, PT, R123.reuse, 0x8, PT ;  /* 0x000000087b00780c */ /* 0x040fe40003f24270 */
[----:B------:R-:W-:Y:S01]  /*11f30*/  ISETP.GT.AND P2, PT, R123, 0x9, PT ;  /* 0x000000097b00780c */ /* 0x000fe20003f44270 */
[----:B------:R-:W4:Y:S01]  /*11f40*/  LDL.LU R5, [R1+0x9c] ;  /* 0x00009c0001057983 */ /* 0x000f220000300800 */
[----:B------:R-:W-:Y:S02]  /*11f50*/  SEL R159, RZ, 0x4, !P1 ;  /* 0x00000004ff9f7807 */ /* 0x000fe40004800000 */
[----:B------:R-:W-:Y:S01]  /*11f60*/  IADD3 R20, P3, R20, R152, RZ ;  /* 0x0000009814147210 */ /* 0x000fe20007f7e0ff */
[----:B------:R-:W4:Y:S01]  /*11f70*/  LDL.LU R3, [R1+0xa4] ;  /* 0x0000a40001037983 */ /* 0x000f220000300800 */
        /* <DEDUP_REMOVED lines=90> */
[----:B------:R-:W-:Y:S01]  /*12520*/  MOV R158, R228 ;  /* 0x000000e4009e7202 */ /* 0x000fe20000000f00 */
[----:B------:R-:W-:-:S04]  /*12530*/  IMAD.X R229, R229, 0x1, R151, P4 ;  /* 0x00000001e5e57824 */ /* 0x000fc800020e0697 */
[----:B------:R1:W-:Y:S02]  /*12540*/  LDGSTS.E [R222+0x8008], desc[UR60][R158.64], P2 ;  /* 0x080080009ede7fae */ /* 0x0003e4000912187c */
[----:B-1----:R-:W-:Y:S02]  /*12550*/  IMAD.MOV.U32 R158, RZ, RZ, R230 ;  /* 0x000000ffff9e7224 */ /* 0x002fe400078e00e6 */
[----:B------:R-:W-:-:S05]  /*12560*/  IMAD.MOV.U32 R159, RZ, RZ, R229 ;  /* 0x000000ffff9f7224 */ /* 0x000fca00078e00e5 */
[----:B------:R1:W-:Y:S01]  /*12570*/  LDGSTS.E [R222+0x800c], desc[UR60][R158.64], P1 ;  /* 0x0800c0009ede7fae */ /* 0x0003e2000892187c */
[C---:B------:R-:W-:Y:S02]  /*12580*/  ISETP.GT.AND P1, PT, R123.reuse, 0x68, PT ;  /* 0x000000687b00780c */ /* 0x040fe40003f24270 */
[-C--:B---3--:R-:W-:Y:S02]  /*12590*/  IADD3 R4, P3, R4, R152.reuse, RZ ;  /* 0x0000009804047210 */ /* 0x088fe40007f7e0ff */
        /* <DEDUP_REMOVED lines=8> */
[----:B----4-:R-:W-:Y:S02]  /*12620*/  IMAD.X R156, R156, 0x1, R151, P4 ;  /* 0x000000019c9c7824 */ /* 0x010fe400020e0697 */
        /* <DEDUP_REMOVED lines=45> */
[----:B------:R-:W-:Y:S01]  /*12900*/  SEL R158, RZ, 0x4, !P2 ;  /* 0x00000004ff9e7807 */ /* 0x000fe20005000000 */
[----:B------:R-:W4:Y:S01]  /*12910*/  LDL.LU R3, [R1+0xc4] ;  /* 0x0000c40001037983 */ /* 0x000f220000300800 */
[----:B------:R-:W-:Y:S02]  /*12920*/  SEL R159, R159, RZ, !P0 ;  /* 0x000000ff9f9f7207 */ /* 0x000fe40004000000 */
[----:B------:R-:W-:-:S02]  /*12930*/  IADD3 R155, P3, R155, R152, RZ ;  /* 0x000000989b9b7210 */ /* 0x000fc40007f7e0ff */
[----:B------:R-:W-:Y:S02]  /*12940*/  ISETP.NE.U32.AND P1, PT, R159, RZ, PT ;  /* 0x000000ff9f00720c */ /* 0x000fe40003f25070 */
[----:B------:R-:W-:Y:S02]  /*12950*/  SEL R158, R158, RZ, !P0 ;  /* 0x000000ff9e9e7207 */ /* 0x000fe40004000000 */
[----:B------:R-:W-:Y:S02]  /*12960*/  IADD3.X R94, R94, R151, RZ, P3, !PT ;  /* 0x000000975e5e7210 */ /* 0x000fe40001ffe4ff */
[----:B------:R-:W-:Y:S01]  /*12970*/  ISETP.NE.U32.AND P2, PT, R158, RZ, PT ;  /* 0x000000ff9e00720c */ /* 0x000fe20003f45070 */
[----:B------:R-:W-:Y:S02]  /*12980*/  IMAD.MOV.U32 R158, RZ, RZ, R155 ;  /* 0x000000ffff9e7224 */ /* 0x000fe400078e009b */
[----:B------:R-:W-:Y:S01]  /*12990*/  IMAD.MOV.U32 R159, RZ, RZ, R94 ;  /* 0x000000ffff9f7224 */ /* 0x000fe200078e005e */
[----:B------:R-:W-:-:S04]  /*129a0*/  IADD3 R92, P4, R92, R152, RZ ;  /* 0x000000985c5c7210 */ /* 0x000fc80007f9e0ff */
[----:B------:R1:W-:Y:S01]  /*129b0*/  LDGSTS.E [R222], desc[UR60][R158.64], P1 ;  /* 0x000000009ede7fae */ /* 0x0003e2000892187c */
[----:B------:R-:W-:Y:S01]  /*129c0*/  ISETP.GT.AND P1, PT, R123, 0xe, PT ;  /* 0x0000000e7b00780c */ /* 0x000fe20003f24270 */
[----:B------:R-:W-:-:S05]  /*129d0*/  IMAD.X R93, R93, 0x1, R151, P4 ;  /* 0x000000015d5d7824 */ /* 0x000fca00020e0697 */
[----:B------:R-:W-:Y:S01]  /*129e0*/  LDGSTS.E [R222+0x4], desc[UR60][R92.64], P2 ;  /* 0x000040005cde7fae */ /* 0x000fe2000912187c */
[----:B-1----:R-:W-:Y:S02]  /*129f0*/  SEL R158, RZ, 0x4, !P1 ;  /* 0x00000004ff9e7807 */ /* 0x002fe40004800000 */
[----:B------:R-:W-:Y:S02]  /*12a00*/  ISETP.GT.AND P1, PT, R123, 0xf, PT ;  /* 0x0000000f7b00780c */ /* 0x000fe40003f24270 */
[----:B------:R-:W-:-:S04]  /*12a10*/  SEL R158, R158, RZ, !P0 ;  /* 0x000000ff9e9e7207 */ /* 0x000fc80004000000 */
[----:B------:R-:W-:Y:S02]  /*12a20*/  ISETP.NE.U32.AND P2, PT, R158, RZ, PT ;  /* 0x000000ff9e00720c */ /* 0x000fe40003f45070 */
[----:B------:R-:W-:Y:S02]  /*12a30*/  SEL R158, RZ, 0x4, !P1 ;  /* 0x00000004ff9e7807 */ /* 0x000fe40004800000 */
[----:B------:R-:W-:Y:S02]  /*12a40*/  IADD3 R145, P3, R145, R152, RZ ;  /* 0x0000009891917210 */ /* 0x000fe40007f7e0ff */
[----:B------:R-:W-:-:S04]  /*12a50*/  SEL R158, R158, RZ, !P0 ;  /* 0x000000ff9e9e7207 */ /* 0x000fc80004000000 */
[----:B------:R-:W-:Y:S01]  /*12a60*/  ISETP.NE.U32.AND P1, PT, R158, RZ, PT ;  /* 0x000000ff9e00720c */ /* 0x000fe20003f25070 */
[----:B------:R-:W-:Y:S01]  /*12a70*/  IMAD.X R98, R98, 0x1, R151, P3 ;  /* 0x0000000162627824 */ /* 0x000fe200018e0697 */
[----:B------:R-:W-:Y:S01]  /*12a80*/  IADD3 R96, P4, R96, R152, RZ ;  /* 0x0000009860607210 */ /* 0x000fe20007f9e0ff */
[----:B------:R-:W-:Y:S02]  /*12a90*/  IMAD.MOV.U32 R158, RZ, RZ, R145 ;  /* 0x000000ffff9e7224 */ /* 0x000fe400078e0091 */
[----:B------:R-:W-:Y:S02]  /*12aa0*/  IMAD.MOV.U32 R159, RZ, RZ, R98 ;  /* 0x000000ffff9f7224 */ /* 0x000fe400078e0062 */
[----:B------:R-:W-:-:S03]  /*12ab0*/  IMAD.X R97, R97, 0x1, R151, P4 ;  /* 0x0000000161617824 */ /* 0x000fc600020e0697 */
[----:B------:R1:W-:Y:S04]  /*12ac0*/  LDGSTS.E [R222+0x8], desc[UR60][R158.64], P2 ;  /* 0x000080009ede7fae */ /* 0x0003e8000912187c */
[----:B------:R-:W-:Y:S01]  /*12ad0*/  LDGSTS.E [R222+0xc], desc[UR60][R96.64], P1 ;  /* 0x0000c00060de7fae */ /* 0x000fe2000892187c */
        /* <DEDUP_REMOVED lines=58> */
[-C--:B------:R-:W-:Y:S02]  /*12e80*/  IADD3 R236, P3, R236, R152.reuse, RZ ;  /* 0x00000098ecec7210 */ /* 0x080fe40007f7e0ff */
[----:B------:R-:W-:Y:S02]  /*12e90*/  ISETP.NE.U32.AND P2, PT, R158, RZ, PT ;  /* 0x000000ff9e00720c */ /* 0x000fe40003f45070 */
[----:B------:R-:W-:Y:S01]  /*12ea0*/  SEL R158, RZ, 0x4, !P1 ;  /* 0x00000004ff9e7807 */ /* 0x000fe20004800000 */
[----:B------:R-:W-:Y:S01]  /*12eb0*/  IMAD.X R235, R235, 0x1, R151, P3 ;  /* 0x00000001ebeb7824 */ /* 0x000fe200018e0697 */
[----:B------:R-:W-:-:S02]  /*12ec0*/  IADD3 R238, P4, R238, R152, RZ ;  /* 0x00000098eeee7210 */ /* 0x000fc40007f9e0ff */
[----:B------:R-:W-:Y:S01]  /*12ed0*/  SEL R158, R158, RZ, !P0 ;  /* 0x000000ff9e9e7207 */ /* 0x000fe20004000000 */
[----:B------:R-:W-:-:S03]  /*12ee0*/  IMAD.MOV.U32 R159, RZ, RZ, R235 ;  /* 0x000000ffff9f7224 */ /* 0x000fc600078e00eb */
[----:B------:R-:W-:Y:S01]  /*12ef0*/  ISETP.NE.U32.AND P1, PT, R158, RZ, PT ;  /* 0x000000ff9e00720c */ /* 0x000fe20003f25070 */
[----:B------:R-:W-:Y:S02]  /*12f00*/  IMAD.MOV.U32 R158, RZ, RZ, R236 ;  /* 0x000000ffff9e7224 */ /* 0x000fe400078e00ec */
[----:B------:R-:W-:-:S03]  /*12f10*/  IMAD.X R237, R237, 0x1, R151, P4 ;  /* 0x00000001eded7824 */ /* 0x000fc600020e0697 */
[----:B------:R1:W-:Y:S02]  /*12f20*/  LDGSTS.E [R222+0x8008], desc[UR60][R158.64], P2 ;  /* 0x080080009ede7fae */ /* 0x0003e4000912187c */
[----:B-1----:R-:W-:Y:S01]  /*12f30*/  IMAD.MOV.U32 R158, RZ, RZ, R238 ;  /* 0x000000ffff9e7224 */ /* 0x002fe200078e00ee */
[----:B------:R-:W-:-:S05]  /*12f40*/  MOV R159, R237 ;  /* 0x000000ed009f7202 */ /* 0x000fca0000000f00 */
        /* <DEDUP_REMOVED lines=62> */
[----:B------:R-:W-:Y:S01]  /*13330*/  SEL R158, R158, RZ, !P0 ;  /* 0x000000ff9e9e7207 */ /* 0x000fe20004000000 */
[----:B------:R-:W-:Y:S01]  /*13340*/  IMAD.X R101, R101, 0x1, R151, P3 ;  /* 0x0000000165657824 */ /* 0x000fe200018e0697 */
[----:B------:R-:W-:Y:S02]  /*13350*/  IADD3 R99, P4, R99, R152, RZ ;  /* 0x0000009863637210 */ /* 0x000fe40007f9e0ff */
[----:B------:R-:W-:Y:S01]  /*13360*/  ISETP.NE.U32.AND P2, PT, R158, RZ, PT ;  /* 0x000000ff9e00720c */ /* 0x000fe20003f45070 */
[----:B------:R-:W-:Y:S01]  /*13370*/  IMAD.MOV.U32 R159, RZ, RZ, R101 ;  /* 0x000000ffff9f7224 */ /* 0x000fe200078e0065 */
[----:B------:R-:W-:Y:S01]  /*13380*/  MOV R158, R95 ;  /* 0x0000005f009e7202 */ /* 0x000fe20000000f00 */
[----:B------:R-:W-:-:S04]  /*13390*/  IMAD.X R100, R100, 0x1, R151, P4 ;  /* 0x0000000164647824 */ /* 0x000fc800020e0697 */
[----:B------:R1:W-:Y:S01]  /*133a0*/  LDGSTS.E [R222], desc[UR60][R158.64], P1 ;  /* 0x000000009ede7fae */ /* 0x0003e2000892187c */
[----:B------:R-:W-:Y:S01]  /*133b0*/  ISETP.GT.AND P1, PT, R123, 0x12, PT ;  /* 0x000000127b00780c */ /* 0x000fe20003f24270 */
[----:B-1----:R-:W-:Y:S02]  /*133c0*/  IMAD.MOV.U32 R158, RZ, RZ, R99 ;  /* 0x000000ffff9e7224 */ /* 0x002fe400078e0063 */
[----:B------:R-:W-:-:S05]  /*133d0*/  IMAD.MOV.U32 R159, RZ, RZ, R100 ;  /* 0x000000ffff9f7224 */ /* 0x000fca00078e0064 */
[----:B------:R1:W-:Y:S01]  /*133e0*/  LDGSTS.E [R222+0x4], desc[UR60][R158.64], P2 ;  /* 0x000040009ede7fae */ /* 0x0003e2000912187c */
[----:B------:R-:W-:Y:S02]  /*133f0*/  IADD3 R146, P3, R146, R152, RZ ;  /* 0x0000009892927210 */ /* 0x000fe40007f7e0ff */
[----:B-1----:R-:W-:Y:S02]  /*13400*/  SEL R158, RZ, 0x4, !P1 ;  /* 0x00000004ff9e7807 */ /* 0x002fe40004800000 */
[----:B------:R-:W-:Y:S02]  /*13410*/  ISETP.GT.AND P1, PT, R123, 0x13, PT ;  /* 0x000000137b00780c */ /* 0x000fe40003f24270 */
[----:B------:R-:W-:-:S04]  /*13420*/  SEL R158, R158, RZ, !P0 ;  /* 0x000000ff9e9e7207 */ /* 0x000fc80004000000 */
        /* <DEDUP_REMOVED lines=110> */
[----:B------:R-:W-:Y:S02]  /*13b10*/  ISETP.GT.AND P1, PT, R123, 0x72, PT ;  /* 0x000000727b00780c */ /* 0x000fe40003f24270 */
[----:B------:R-:W-:Y:S02]  /*13b20*/  IADD3 R5, P3, R5, R152, RZ ;  /* 0x0000009805057210 */ /* 0x000fe40007f7e0ff */
[----:B-1----:R-:W-:Y:S02]  /*13b30*/  SEL R158, RZ, 0x4, !P1 ;  /* 0x00000004ff9e7807 */ /* 0x002fe40004800000 */
[----:B------:R-:W-:Y:S02]  /*13b40*/  ISETP.GT.AND P1, PT, R123, 0x73, PT ;  /* 0x000000737b00780c */ /* 0x000fe40003f24270 */
[----:B------:R-:W-:-:S04]  /*13b50*/  SEL R158, R158, RZ, !P0 ;  /* 0x000000ff9e9e7207 */ /* 0x000fc80004000000 */
[----:B------:R-:W-:Y:S02]  /*13b60*/  ISETP.NE.U32.AND P2, PT, R158, RZ, PT ;  /* 0x000000ff9e00720c */ /* 0x000fe40003f45070 */
[----:B------:R-:W-:Y:S02]  /*13b70*/  SEL R158, RZ, 0x4, !P1 ;  /* 0x00000004ff9e7807 */ /* 0x000fe40004800000 */
[----:B------:R-:W-:Y:S02]  /*13b80*/  IADD3 R3, P4, R3, R152, RZ ;  /* 0x0000009803037210 */ /* 0x000fe40007f9e0ff */
[----:B------:R-:W-:Y:S01]  /*13b90*/  SEL R158, R158, RZ, !P0 ;  /* 0x000000ff9e9e7207 */ /* 0x000fe20004000000 */
[----:B------:R1:W-:Y:S03]  /*13ba0*/  STL [R1+0xdc], R5 ;  /* 0x0000dc0501007387 */ /* 0x0003e60000100800 */
[----:B------:R-:W-:Y:S01]  /*13bb0*/  ISETP.NE.U32.AND P1, PT, R158, RZ, PT ;  /* 0x000000ff9e00720c */ /* 0x000fe20003f25070 */
[----:B------:R-:W-:-:S02]  /*13bc0*/  IMAD.MOV.U32 R158, RZ, RZ, R5 ;  /* 0x000000ffff9e7224 */ /* 0x000fc400078e0005 */
[----:B---3--:R-:W-:-:S04]  /*13bd0*/  IMAD.X R150, R150, 0x1, R151, P3 ;  /* 0x0000000196967824 */ /* 0x008fc800018e0697 */
[----:B------:R-:W-:Y:S01]  /*13be0*/  IMAD.MOV.U32 R159, RZ, RZ, R150 ;  /* 0x000000ffff9f7224 */ /* 0x000fe200078e0096 */
[----:B------:R-:W-:Y:S01]  /*13bf0*/  STL [R1+0xd8], R150 ;  /* 0x0000d89601007387 */ /* 0x000fe20000100800 */
[----:B----4-:R-:W-:-:S03]  /*13c00*/  IMAD.X R4, R4, 0x1, R151, P4 ;  /* 0x0000000104047824 */ /* 0x010fc600020e0697 */
[----:B------:R3:W-:Y:S04]  /*13c10*/  STL [R1+0xe4], R3 ;  /* 0x0000e40301007387 */ /* 0x0007e80000100800 */
[----:B------:R4:W-:Y:S04]  /*13c20*/  LDGSTS.E [R222+0xc008], desc[UR60][R158.64], P2 ;  /* 0x0c0080009ede7fae */ /* 0x0009e8000912187c */
[----:B------:R2:W-:Y:S04]  /*13c30*/  STL [R1+0xe0], R4 ;  /* 0x0000e00401007387 */ /* 0x0005e80000100800 */
[----:B-1----:R-:W2:Y:S01]  /*13c40*/  LDL.LU R5, [R1] ;  /* 0x0000000001057983 */ /* 0x002ea20000300800 */
[----:B----4-:R-:W-:-:S03]  /*13c50*/  IMAD.MOV.U32 R158, RZ, RZ, R3 ;  /* 0x000000ffff9e7224 */ /* 0x010fc600078e0003 */
[----:B---3--:R-:W3:Y:S01]  /*13c60*/  LDL.LU R3, [R1+0x4] ;  /* 0x0000040001037983 */ /* 0x008ee20000300800 */
[----:B------:R-:W-:-:S03]  /*13c70*/  IMAD.MOV.U32 R159, RZ, RZ, R4 ;  /* 0x000000ffff9f7224 */ /* 0x000fc600078e0004 */
[----:B------:R-:W4:Y:S04]  /*13c80*/  LDL.LU R150, [R1+0xe8] ;  /* 0x0000e80001967983 */ /* 0x000f280000300800 */
[----:B--2---:R-:W2:Y:S04]  /*13c90*/  LDL.LU R4, [R1+0xec] ;  /* 0x0000ec0001047983 */ /* 0x004ea80000300800 */
[----:B------:R1:W-:Y:S04]  /*13ca0*/  LDGSTS.E [R222+0xc00c], desc[UR60][R158.64], P1 ;  /* 0x0c00c0009ede7fae */ /* 0x0003e8000892187c */
[----:B------:R-:W4:Y:S01]  /*13cb0*/  LDL.LU R156, [R1+0xf0] ;  /* 0x0000f000019c7983 */ /* 0x000f220000300800 */
[----:B-1----:R-:W-:-:S03]  /*13cc0*/  IADD3 R222, R0, UR5, RZ ;  /* 0x0000000500de7c10 */ /* 0x002fc6000fffe0ff */
[----:B------:R-:W4:Y:S01]  /*13cd0*/  LDL.LU R0, [R1+0xf4] ;  /* 0x0000f40001007983 */ /* 0x000f220000300800 */
[----:B------:R-:W-:-:S04]  /*13ce0*/  ISETP.GT.AND P1, PT, R123, 0x14, PT ;  /* 0x000000147b00780c */ /* 0x000fc80003f24270 */
[----:B------:R-:W-:Y:S02]  /*13cf0*/  SEL R159, RZ, 0x4, !P1 ;  /* 0x00000004ff9f7807 */ /* 0x000fe40004800000 */
[----:B------:R-:W-:Y:S02]  /*13d00*/  ISETP.GT.AND P2, PT, R123, 0x15, PT ;  /* 0x000000157b00780c */ /* 0x000fe40003f44270 */
[----:B------:R-:W-:Y:S02]  /*13d10*/  SEL R159, R159, RZ, !P0 ;  /* 0x000000ff9f9f7207 */ /* 0x000fe40004000000 */
[----:B------:R-:W-:Y:S02]  /*13d20*/  SEL R158, RZ, 0x4, !P2 ;  /* 0x00000004ff9e7807 */ /* 0x000fe40005000000 */
[----:B------:R-:W-:Y:S02]  /*13d30*/  IADD3 R102, P3, R102, R152, RZ ;  /* 0x0000009866667210 */ /* 0x000fe40007f7e0ff */
[----:B------:R-:W-:-:S02]  /*13d40*/  ISETP.NE.U32.AND P1, PT, R159, RZ, PT ;  /* 0x000000ff9f00720c */ /* 0x000fc40003f25070 */
[----:B------:R-:W-:Y:S01]  /*13d50*/  SEL R158, R158, RZ, !P0 ;  /* 0x000000ff9e9e7207 */ /* 0x000fe20004000000 */
[----:B------:R-:W-:-:S03]  /*13d60*/  IMAD.X R108, R108, 0x1, R151, P3 ;  /* 0x000000016c6c7824 */ /* 0x000fc600018e0697 */
        /* <DEDUP_REMOVED lines=85> */
[----:B------:R-:W-:Y:S01]  /*142c0*/  SEL R158, R158, RZ, !P0 ;  /* 0x000000ff9e9e7207 */ /* 0x000fe20004000000 */
[----:B------:R-:W-:-:S03]  /*142d0*/  IMAD.MOV.U32 R159, RZ, RZ, R251 ;  /* 0x000000ffff9f7224 */ /* 0x000fc600078e00fb */
[----:B------:R-:W-:Y:S01]  /*142e0*/  ISETP.NE.U32.AND P1, PT, R158, RZ, PT ;  /* 0x000000ff9e00720c */ /* 0x000fe20003f25070 */
[----:B------:R-:W-:Y:S01]  /*142f0*/  IMAD.MOV.U32 R158, RZ, RZ, R252 ;  /* 0x000000ffff9e7224 */ /* 0x000fe200078e00fc */
[----:B---3--:R-:W-:-:S04]  /*14300*/  IADD3 R3, P4, R3, R152, RZ ;  /* 0x0000009803037210 */ /* 0x008fc80007f9e0ff */
[----:B------:R1:W-:Y:S01]  /*14310*/  LDGSTS.E [R222+0x8008], desc[UR60][R158.64], P2 ;  /* 0x080080009ede7fae */ /* 0x0003e2000912187c */
[----:B------:R-:W-:Y:S02]  /*14320*/  IMAD.X R5, R5, 0x1, R151, P4 ;  /* 0x0000000105057824 */ /* 0x000fe400020e0697 */
[----:B-1----:R-:W-:Y:S02]  /*14330*/  IMAD.MOV.U32 R158, RZ, RZ, R3 ;  /* 0x000000ffff9e7224 */ /* 0x002fe400078e0003 */
[----:B------:R-:W-:-:S05]  /*14340*/  IMAD.MOV.U32 R159, RZ, RZ, R5 ;  /* 0x000000ffff9f7224 */ /* 0x000fca00078e0005 */
[----:B------:R1:W-:Y:S01]  /*14350*/  LDGSTS.E [R222+0x800c], desc[UR60][R158.64], P1 ;  /* 0x0800c0009ede7fae */ /* 0x0003e2000892187c */
[C---:B------:R-:W-:Y:S02]  /*14360*/  ISETP.GT.AND P1, PT, R123.reuse, 0x74, PT ;  /* 0x000000747b00780c */ /* 0x040fe40003f24270 */
[-C--:B--2---:R-:W-:Y:S01]  /*14370*/  IADD3 R4, P3, R4, R152.reuse, RZ ;  /* 0x0000009804047210 */ /* 0x084fe20007f7e0ff */
[----:B------:R-:W-:Y:S01]  /*14380*/  STL [R1+0x4], R3 ;  /* 0x0000040301007387 */ /* 0x000fe20000100800 */
[----:B-1----:R-:W-:Y:S02]  /*14390*/  SEL R158, RZ, 0x4, !P1 ;  /* 0x00000004ff9e7807 */ /* 0x002fe40004800000 */
[----:B------:R-:W-:Y:S02]  /*143a0*/  ISETP.GT.AND P1, PT, R123, 0x75, PT ;  /* 0x000000757b00780c */ /* 0x000fe40003f24270 */
[----:B------:R-:W-:Y:S01]  /*143b0*/  SEL R158, R158, RZ, !P0 ;  /* 0x000000ff9e9e7207 */ /* 0x000fe20004000000 */
[----:B----4-:R-:W-:Y:S01]  /*143c0*/  IMAD.X R150, R150, 0x1, R151, P3 ;  /* 0x0000000196967824 */ /* 0x010fe200018e0697 */
[----:B------:R1:W-:Y:S01]  /*143d0*/  STL [R1], R5 ;  /* 0x0000000501007387 */ /* 0x0003e20000100800 */
[----:B------:R-:W-:-:S02]  /*143e0*/  IADD3 R0, P4, R0, R152, RZ ;  /* 0x0000009800007210 */ /* 0x000fc40007f9e0ff */
[----:B------:R-:W-:Y:S02]  /*143f0*/  ISETP.NE.U32.AND P2, PT, R158, RZ, PT ;  /* 0x000000ff9e00720c */ /* 0x000fe40003f45070 */
[----:B------:R-:W-:Y:S01]  /*14400*/  SEL R158, RZ, 0x4, !P1 ;  /* 0x00000004ff9e7807 */ /* 0x000fe20004800000 */
[----:B------:R-:W-:Y:S01]  /*14410*/  IMAD.MOV.U32 R159, RZ, RZ, R150 ;  /* 0x000000ffff9f7224 */ /* 0x000fe200078e0096 */
[----:B------:R-:W-:Y:S01]  /*14420*/  IADD3.X R156, R156, R151, RZ, P4, !PT ;  /* 0x000000979c9c7210 */ /* 0x000fe200027fe4ff */
[----:B-1----:R-:W2:Y:S01]  /*14430*/  LDL.LU R5, [R1+0xfc] ;  /* 0x0000fc0001057983 */ /* 0x002ea20000300800 */
[----:B------:R-:W-:-:S03]  /*14440*/  SEL R158, R158, RZ, !P0 ;  /* 0x000000ff9e9e7207 */ /* 0x000fc60004000000 */
[----:B------:R-:W3:Y:S04]  /*14450*/  LDL.LU R3, [R1+0x104] ;  /* 0x0001040001037983 */ /* 0x000ee80000300800 */
[----:B------:R-:W-:Y:S04]  /*14460*/  STL [R1+0xec], R4 ;  /* 0x0000ec0401007387 */ /* 0x000fe80000100800 */
[----:B------:R1:W-:Y:S01]  /*14470*/  STL [R1+0xe8], R150 ;  /* 0x0000e89601007387 */ /* 0x0003e20000100800 */
[----:B------:R-:W-:-:S03]  /*14480*/  ISETP.NE.U32.AND P1, PT, R158, RZ, PT ;  /* 0x000000ff9e00720c */ /* 0x000fc60003f25070 */
[----:B------:R4:W-:Y:S01]  /*14490*/  STL [R1+0xf4], R0 ;  /* 0x0000f40001007387 */ /* 0x0009e20000100800 */
[----:B------:R-:W-:-:S03]  /*144a0*/  IMAD.MOV.U32 R158, RZ, RZ, R4 ;  /* 0x000000ffff9e7224 */ /* 0x000fc600078e0004 */
[----:B-1----:R-:W3:Y:S04]  /*144b0*/  LDL.LU R150, [R1+0xf8] ;  /* 0x0000f80001967983 */ /* 0x002ee80000300800 */
[----:B------:R1:W-:Y:S04]  /*144c0*/  STL [R1+0xf0], R156 ;  /* 0x0000f09c01007387 */ /* 0x0003e80000100800 */
[----:B------:R-:W3:Y:S04]  /*144d0*/  LDL.LU R4, [R1+0x100] ;  /* 0x0001000001047983 */ /* 0x000ee80000300800 */
[----:B------:R4:W-:Y:S02]  /*144e0*/  LDGSTS.E [R222+0xc000], desc[UR60][R158.64], P2 ;  /* 0x0c0000009ede7fae */ /* 0x0009e4000912187c */
[----:B----4-:R-:W-:-:S02]  /*144f0*/  IMAD.MOV.U32 R158, RZ, RZ, R0 ;  /* 0x000000ffff9e7224 */ /* 0x010fc400078e0000 */
[----:B------:R-:W4:Y:S01]  /*14500*/  LDL R0, [R1+0x740] ;  /* 0x0007400001007983 */ /* 0x000f220000100800 */
[----:B------:R-:W-:-:S05]  /*14510*/  IMAD.MOV.U32 R159, RZ, RZ, R156 ;  /* 0x000000ffff9f7224 */ /* 0x000fca00078e009c */
[----:B------:R1:W-:Y:S01]  /*14520*/  LDGSTS.E [R222+0xc004], desc[UR60][R158.64], P1 ;  /* 0x0c0040009ede7fae */ /* 0x0003e2000892187c */
[----:B------:R-:W-:-:S04]  /*14530*/  ISETP.GT.AND P1, PT, R123, 0x76, PT ;  /* 0x000000767b00780c */ /* 0x000fc80003f24270 */
[----:B-1----:R-:W-:Y:S02]  /*14540*/  SEL R158, RZ, 0x4, !P1 ;  /* 0x00000004ff9e7807 */ /* 0x002fe40004800000 */
[----:B------:R-:W-:Y:S02]  /*14550*/  ISETP.GT.AND P1, PT, R123, 0x77, PT ;  /* 0x000000777b00780c */ /* 0x000fe40003f24270 */
[----:B------:R-:W-:-:S04]  /*14560*/  SEL R158, R158, RZ, !P0 ;  /* 0x000000ff9e9e7207 */ /* 0x000fc80004000000 */
[----:B------:R-:W-:Y:S02]  /*14570*/  ISETP.NE.U32.AND P2, PT, R158, RZ, PT ;  /* 0x000000ff9e00720c */ /* 0x000fe40003f45070 */
[----:B------:R-:W-:-:S04]  /*14580*/  SEL R158, RZ, 0x4, !P1 ;  /* 0x00000004ff9e7807 */ /* 0x000fc80004800000 */
[----:B------:R-:W-:-:S04]  /*14590*/  SEL R158, R158, RZ, !P0 ;  /* 0x000000ff9e9e7207 */ /* 0x000fc80004000000 */
[----:B------:R-:W-:Y:S02]  /*145a0*/  ISETP.NE.U32.AND P1, PT, R158, RZ, PT ;  /* 0x000000ff9e00720c */ /* 0x000fe40003f25070 */
[-C--:B--2---:R-:W-:Y:S02]  /*145b0*/  IADD3 R5, P3, R5, R152.reuse, RZ ;  /* 0x0000009805057210 */ /* 0x084fe40007f7e0ff */
[----:B---3--:R-:W-:-:S03]  /*145c0*/  IADD3 R3, P4, R3, R152, RZ ;  /* 0x0000009803037210 */ /* 0x008fc60007f9e0ff */
[----:B------:R-:W-:Y:S01]  /*145d0*/  IMAD.MOV.U32 R158, RZ, RZ, R5 ;  /* 0x000000ffff9e7224 */ /* 0x000fe200078e0005 */
[----:B------:R1:W-:Y:S01]  /*145e0*/  STL [R1+0xfc], R5 ;  /* 0x0000fc0501007387 */ /* 0x0003e20000100800 */
[----:B------:R-:W-:-:S04]  /*145f0*/  IMAD.X R150, R150, 0x1, R151, P3 ;  /* 0x0000000196967824 */ /* 0x000fc800018e0697 */
[----:B------:R-:W-:Y:S01]  /*14600*/  IMAD.MOV.U32 R159, RZ, RZ, R150 ;  /* 0x000000ffff9f7224 */ /* 0x000fe200078e0096 */
[----:B------:R-:W-:Y:S01]  /*14610*/  STL [R1+0xf8], R150 ;  /* 0x0000f89601007387 */ /* 0x000fe20000100800 */
[----:B------:R-:W-:-:S03]  /*14620*/  IMAD.X R4, R4, 0x1, R151, P4 ;  /* 0x0000000104047824 */ /* 0x000fc600020e0697 */
[----:B------:R-:W-:Y:S04]  /*14630*/  STL [R1+0x104], R3 ;  /* 0x0001040301007387 */ /* 0x000fe80000100800 */
[----:B------:R2:W-:Y:S04]  /*14640*/  LDGSTS.E [R222+0xc008], desc[UR60][R158.64], P2 ;  /* 0x0c0080009ede7fae */ /* 0x0005e8000912187c */
[----:B------:R3:W-:Y:S04]  /*14650*/  STL [R1+0x100], R4 ;  /* 0x0001000401007387 */ /* 0x0007e80000100800 */
[----:B------:R-:W4:Y:S01]  /*14660*/  LDL.LU R156, [R1+0x8] ;  /* 0x00000800019c7983 */ /* 0x000f220000300800 */
[----:B--2---:R-:W-:-:S03]  /*14670*/  IMAD.MOV.U32 R158, RZ, RZ, R3 ;  /* 0x000000ffff9e7224 */ /* 0x004fc600078e0003 */
[----:B-1----:R-:W2:Y:S01]  /*14680*/  LDL.LU R5, [R1+0xc] ;  /* 0x00000c0001057983 */ /* 0x002ea20000300800 */
[----:B------:R-:W-:-:S03]  /*14690*/  IMAD.MOV.U32 R159, RZ, RZ, R4 ;  /* 0x000000ffff9f7224 */ /* 0x000fc600078e0004 */
[----:B---3--:R-:W3:Y:S04]  /*146a0*/  LDL.LU R4, [R1+0x10] ;  /* 0x0000100001047983 */ /* 0x008ee80000300800 */
[----:B------:R4:W-:Y:S02]  /*146b0*/  LDGSTS.E [R222+0xc00c], desc[UR60][R158.64], P1 ;  /* 0x0c00c0009ede7fae */ /* 0x0009e4000892187c */
[----:B----4-:R-:W-:Y:S02]  /*146c0*/  VIADD R222, R0, UR5 ;  /* 0x0000000500de7c36 */ /* 0x010fe40008000000 */
[----:B------:R-:W4:Y:S01]  /*146d0*/  LDL.LU R0, [R1+0x14] ;  /* 0x0000140001007983 */ /* 0x000f220000300800 */
[C---:B------:R-:W-:Y:S02]  /*146e0*/  ISETP.GT.AND P1, PT, R123.reuse, 0x18, PT ;  /* 0x000000187b00780c */ /* 0x040fe40003f24270 */
[----:B------:R-:W-:Y:S01]  /*146f0*/  ISETP.GT.AND P2, PT, R123, 0x19, PT ;  /* 0x000000197b00780c */ /* 0x000fe20003f44270 */
[----:B------:R-:W3:Y:S01]  /*14700*/  LDL.LU R150, [R1+0x1c] ;  /* 0x00001c0001967983 */ /* 0x000ee20000300800 */
[----:B------:R-:W-:-:S02]  /*14710*/  SEL R159, RZ, 0x4, !P1 ;  /* 0x00000004ff9f7807 */ /* 0x000fc40004800000 */
[----:B------:R-:W-:Y:S01]  /*14720*/  SEL R158, RZ, 0x4, !P2 ;  /* 0x00000004ff9e7807 */ /* 0x000fe20005000000 */
[----:B------:R-:W3:Y:S01]  /*14730*/  LDL.LU R3, [R1+0x24] ;  /* 0x0000240001037983 */ /* 0x000ee20000300800 */
[----:B------:R-:W-:Y:S02]  /*14740*/  SEL R159, R159, RZ, !P0 ;  /* 0x000000ff9f9f7207 */ /* 0x000fe40004000000 */
[-C--:B------:R-:W-:Y:S02]  /*14750*/  IADD3 R109, P3, R109, R152.reuse, RZ ;  /* 0x000000986d6d7210 */ /* 0x080fe40007f7e0ff */
[----:B------:R-:W-:Y:S02]  /*14760*/  ISETP.NE.U32.AND P1, PT, R159, RZ, PT ;  /* 0x000000ff9f00720c */ /* 0x000fe40003f25070 */
[----:B------:R-:W-:Y:S01]  /*14770*/  SEL R158, R158, RZ, !P0 ;  /* 0x000000ff9e9e7207 */ /* 0x000fe20004000000 */
[----:B------:R-:W-:Y:S01]  /*14780*/  IMAD.X R115, R115, 0x1, R151, P3 ;  /* 0x0000000173737824 */ /* 0x000fe200018e0697 */
[----:B------:R-:W-:-:S02]  /*14790*/  IADD3 R113, P4, R113, R152, RZ ;  /* 0x0000009871717210 */ /* 0x000fc40007f9e0ff */
[----:B------:R-:W-:Y:S01]  /*147a0*/  ISETP.NE.U32.AND P2, PT, R158, RZ, PT ;  /* 0x000000ff9e00720c */ /* 0x000fe20003f45070 */
[----:B------:R-:W-:Y:S02]  /*147b0*/  IMAD.MOV.U32 R158, RZ, RZ, R109 ;  /* 0x000000ffff9e7224 */ /* 0x000fe400078e006d */
[----:B------:R-:W-:Y:S02]  /*147c0*/  IMAD.MOV.U32 R159, RZ, RZ, R115 ;  /* 0x000000ffff9f7224 */ /* 0x000fe400078e0073 */
[----:B------:R-:W-:-:S03]  /*147d0*/  IMAD.X R114, R114, 0x1, R151, P4 ;  /* 0x0000000172727824 */ /* 0x000fc600020e0697 */
[----:B------:R1:W-:Y:S01]  /*147e0*/  LDGSTS.E [R222], desc[UR60][R158.64], P1 ;  /* 0x000000009ede7fae */ /* 0x0003e2000892187c */
[----:B------:R-:W-:Y:S02]  /*147f0*/  ISETP.GT.AND P1, PT, R123, 0x1a, PT ;  /* 0x0000001a7b00780c */ /* 0x000fe40003f24270 */
[----:B-1----:R-:W-:Y:S01]  /*14800*/  MOV R158, R113 ;  /* 0x00000071009e7202 */ /* 0x002fe20000000f00 */
        /* <DEDUP_REMOVED lines=63> */
[----:B--2---:R-:W-:-:S05]  /*14c00*/  IADD3 R5, P3, R5, R152, RZ ;  /* 0x0000009805057210 */ /* 0x004fca0007f7e0ff */
[----:B------:R-:W-:Y:S01]  /*14c10*/  IMAD.X R156, R156, 0x1, R151, P3 ;  /* 0x000000019c9c7824 */ /* 0x000fe200018e0697 */
[----:B------:R-:W-:Y:S03]  /*14c20*/  STL [R1+0xc], R5 ;  /* 0x00000c0501007387 */ /* 0x000fe60000100800 */
[----:B------:R-:W-:Y:S01]  /*14c30*/  IMAD.MOV.U32 R159, RZ, RZ, R156 ;  /* 0x000000ffff9f7224 */ /* 0x000fe200078e009c */
[----:B------:R1:W-:Y:S01]  /*14c40*/  STL [R1+0x8], R156 ;  /* 0x0000089c01007387 */ /* 0x0003e20000100800 */
[----:B------:R-:W-:-:S05]  /*14c50*/  IMAD.MOV.U32 R158, RZ, RZ, R5 ;  /* 0x000000ffff9e7224 */ /* 0x000fca00078e0005 */
[----:B------:R2:W-:Y:S01]  /*14c60*/  LDGSTS.E [R222+0x8000], desc[UR60][R158.64], P2 ;  /* 0x080000009ede7fae */ /* 0x0005e2000912187c */
[----:B----4-:R-:W-:-:S05]  /*14c70*/  IADD3 R0, P4, R0, R152, RZ ;  /* 0x0000009800007210 */ /* 0x010fca0007f9e0ff */
[----:B------:R-:W-:Y:S01]  /*14c80*/  STL [R1+0x14], R0 ;  /* 0x0000140001007387 */ /* 0x000fe20000100800 */
[----:B---3--:R-:W-:-:S03]  /*14c90*/  IMAD.X R4, R4, 0x1, R151, P4 ;  /* 0x0000000104047824 */ /* 0x008fc600020e0697 */
[----:B-1----:R-:W3:Y:S04]  /*14ca0*/  LDL.LU R156, [R1+0x18] ;  /* 0x00001800019c7983 */ /* 0x002ee80000300800 */
[----:B------:R1:W-:Y:S04]  /*14cb0*/  STL [R1+0x10], R4 ;  /* 0x0000100401007387 */ /* 0x0003e80000100800 */
[----:B------:R-:W4:Y:S01]  /*14cc0*/  LDL.LU R5, [R1+0x20] ;  /* 0x0000200001057983 */ /* 0x000f220000300800 */
[----:B--2---:R-:W-:Y:S02]  /*14cd0*/  IMAD.MOV.U32 R158, RZ, RZ, R0 ;  /* 0x000000ffff9e7224 */ /* 0x004fe400078e0000 */
[----:B------:R-:W-:Y:S01]  /*14ce0*/  IMAD.MOV.U32 R159, RZ, RZ, R4 ;  /* 0x000000ffff9f7224 */ /* 0x000fe200078e0004 */
[----:B------:R-:W-:-:S02]  /*14cf0*/  IADD3 R150, P3, R150, R152, RZ ;  /* 0x0000009896967210 */ /* 0x000fc40007f7e0ff */
[----:B------:R-:W-:Y:S01]  /*14d00*/  IADD3 R3, P4, R3, R152, RZ ;  /* 0x0000009803037210 */ /* 0x000fe20007f9e0ff */
[----:B-1----:R-:W2:Y:S04]  /*14d10*/  LDL.LU R4, [R1+0x10c] ;  /* 0x00010c0001047983 */ /* 0x002ea80000300800 */
[----:B------:R1:W-:Y:S01]  /*14d20*/  LDGSTS.E [R222+0x8004], desc[UR60][R158.64], P1 ;  /* 0x080040009ede7fae */ /* 0x0003e2000892187c */
[----:B------:R-:W-:-:S03]  /*14d30*/  ISETP.GT.AND P1, PT, R123, 0x5a, PT ;  /* 0x0000005a7b00780c */ /* 0x000fc60003f24270 */
[----:B------:R-:W2:Y:S01]  /*14d40*/  LDL.LU R0, [R1+0x114] ;  /* 0x0001140001007983 */ /* 0x000ea20000300800 */
[----:B-1----:R-:W-:Y:S02]  /*14d50*/  SEL R158, RZ, 0x4, !P1 ;  /* 0x00000004ff9e7807 */ /* 0x002fe40004800000 */
[----:B------:R-:W-:Y:S02]  /*14d60*/  ISETP.GT.AND P1, PT, R123, 0x5b, PT ;  /* 0x0000005b7b00780c */ /* 0x000fe40003f24270 */
[----:B------:R-:W-:-:S04]  /*14d70*/  SEL R158, R158, RZ, !P0 ;  /* 0x000000ff9e9e7207 */ /* 0x000fc80004000000 */
[----:B------:R-:W-:Y:S02]  /*14d80*/  ISETP.NE.U32.AND P2, PT, R158, RZ, PT ;  /* 0x000000ff9e00720c */ /* 0x000fe40003f45070 */
[----:B------:R-:W-:Y:S01]  /*14d90*/  SEL R158, RZ, 0x4, !P1 ;  /* 0x00000004ff9e7807 */ /* 0x000fe20004800000 */
[----:B------:R1:W-:Y:S03]  /*14da0*/  STL [R1+0x1c], R150 ;  /* 0x00001c9601007387 */ /* 0x0003e60000100800 */
[----:B------:R-:W-:-:S04]  /*14db0*/  SEL R158, R158, RZ, !P0 ;  /* 0x000000ff9e9e7207 */ /* 0x000fc80004000000 */
[----:B------:R-:W-:Y:S01]  /*14dc0*/  ISETP.NE.U32.AND P1, PT, R158, RZ, PT ;  /* 0x000000ff9e00720c */ /* 0x000fe20003f25070 */
[----:B------:R-:W-:Y:S02]  /*14dd0*/  IMAD.MOV.U32 R158, RZ, RZ, R150 ;  /* 0x000000ffff9e7224 */ /* 0x000fe400078e0096 */
[----:B---3--:R-:W-:-:S05]  /*14de0*/  IMAD.X R156, R156, 0x1, R151, P3 ;  /* 0x000000019c9c7824 */ /* 0x008fca00018e0697 */
[----:B------:R3:W-:Y:S01]  /*14df0*/  STL [R1+0x18], R156 ;  /* 0x0000189c01007387 */ /* 0x0007e20000100800 */
[----:B----4-:R-:W-:-:S03]  /*14e00*/  IMAD.X R5, R5, 0x1, R151, P4 ;  /* 0x0000000105057824 */ /* 0x010fc600020e0697 */
[----:B------:R-:W-:Y:S04]  /*14e10*/  STL [R1+0x24], R3 ;  /* 0x0000240301007387 */ /* 0x000fe80000100800 */
[----:B-1----:R-:W4:Y:S01]  /*14e20*/  LDL.LU R150, [R1+0x108] ;  /* 0x0001080001967983 */ /* 0x002f220000300800 */
[----:B------:R-:W-:-:S03]  /*14e30*/  IMAD.MOV.U32 R159, RZ, RZ, R156 ;  /* 0x000000ffff9f7224 */ /* 0x000fc600078e009c */
[----:B------:R1:W-:Y:S04]  /*14e40*/  STL [R1+0x20], R5 ;  /* 0x0000200501007387 */ /* 0x0003e80000100800 */
[----:B---3--:R-:W3:Y:S04]  /*14e50*/  LDL.LU R156, [R1+0x110] ;  /* 0x00011000019c7983 */ /* 0x008ee80000300800 */
[----:B------:R2:W-:Y:S02]  /*14e60*/  LDGSTS.E [R222+0x8008], desc[UR60][R158.64], P2 ;  /* 0x080080009ede7fae */ /* 0x0005e4000912187c */
[----:B--2---:R-:W-:-:S02]  /*14e70*/  IMAD.MOV.U32 R158, RZ, RZ, R3 ;  /* 0x000000ffff9e7224 */ /* 0x004fc400078e0003 */
[----:B------:R-:W-:Y:S01]  /*14e80*/  IMAD.MOV.U32 R159, RZ, RZ, R5 ;  /* 0x000000ffff9f7224 */ /* 0x000fe200078e0005 */
[-C--:B------:R-:W-:Y:S01]  /*14e90*/  IADD3 R4, P3, R4, R152.reuse, RZ ;  /* 0x0000009804047210 */ /* 0x080fe20007f7e0ff */
[----:B-1----:R-:W2:Y:S04]  /*14ea0*/  LDL.LU R5, [R1+0x11c] ;  /* 0x00011c0001057983 */ /* 0x002ea80000300800 */
[----:B------:R1:W-:Y:S01]  /*14eb0*/  LDGSTS.E [R222+0x800c], desc[UR60][R158.64], P1 ;  /* 0x0800c0009ede7fae */ /* 0x0003e2000892187c */
[----:B------:R-:W-:Y:S02]  /*14ec0*/  ISETP.GT.AND P1, PT, R123, 0x78, PT ;  /* 0x000000787b00780c */ /* 0x000fe40003f24270 */
[----:B------:R-:W-:Y:S01]  /*14ed0*/  IADD3 R0, P4, R0, R152, RZ ;  /* 0x0000009800007210 */ /* 0x000fe20007f9e0ff */
[----:B------:R-:W2:Y:S01]  /*14ee0*/  LDL.LU R3, [R1+0x124] ;  /* 0x0001240001037983 */ /* 0x000ea20000300800 */
[----:B-1----:R-:W-:-:S02]  /*14ef0*/  SEL R158, RZ, 0x4, !P1 ;  /* 0x00000004ff9e7807 */ /* 0x002fc40004800000 */
[----:B------:R-:W-:Y:S02]  /*14f00*/  ISETP.GT.AND P1, PT, R123, 0x79, PT ;  /* 0x000000797b00780c */ /* 0x000fe40003f24270 */
[----:B------:R-:W-:-:S04]  /*14f10*/  SEL R158, R158, RZ, !P0 ;  /* 0x000000ff9e9e7207 */ /* 0x000fc80004000000 */
[----:B------:R-:W-:Y:S02]  /*14f20*/  ISETP.NE.U32.AND P2, PT, R158, RZ, PT ;  /* 0x000000ff9e00720c */ /* 0x000fe40003f45070 */
[----:B------:R-:W-:Y:S01]  /*14f30*/  SEL R158, RZ, 0x4, !P1 ;  /* 0x00000004ff9e7807 */ /* 0x000fe20004800000 */
[----:B------:R-:W-:Y:S03]  /*14f40*/  STL [R1+0x10c], R4 ;  /* 0x00010c0401007387 */ /* 0x000fe60000100800 */
[----:B------:R-:W-:-:S04]  /*14f50*/  SEL R158, R158, RZ, !P0 ;  /* 0x000000ff9e9e7207 */ /* 0x000fc80004000000 */
[----:B------:R-:W-:Y:S01]  /*14f60*/  ISETP.NE.U32.AND P1, PT, R158, RZ, PT ;  /* 0x000000ff9e00720c */ /* 0x000fe20003f25070 */
[----:B------:R-:W-:Y:S01]  /*14f70*/  IMAD.MOV.U32 R158, RZ, RZ, R4 ;  /* 0x000000ffff9e7224 */ /* 0x000fe200078e0004 */
[----:B----4-:R-:W-:-:S05]  /*14f80*/  IADD3.X R150, R150, R151, RZ, P3, !PT ;  /* 0x0000009796967210 */ /* 0x010fca0001ffe4ff */
[----:B------:R1:W-:Y:S01]  /*14f90*/  STL [R1+0x108], R150 ;  /* 0x0001089601007387 */ /* 0x0003e20000100800 */
[----:B------:R-:W-:Y:S02]  /*14fa0*/  IMAD.MOV.U32 R159, RZ, RZ, R150 ;  /* 0x000000ffff9f7224 */ /* 0x000fe400078e0096 */
[----:B---3--:R-:W-:Y:S01]  /*14fb0*/  IMAD.X R156, R156, 0x1, R151, P4 ;  /* 0x000000019c9c7824 */ /* 0x008fe200020e0697 */
[----:B------:R3:W-:Y:S04]  /*14fc0*/  STL [R1+0x114], R0 ;  /* 0x0001140001007387 */ /* 0x0007e80000100800 */
[----:B------:R4:W-:Y:S04]  /*14fd0*/  LDGSTS.E [R222+0xc000], desc[UR60][R158.64], P2 ;  /* 0x0c0000009ede7fae */ /* 0x0009e8000912187c */
[----:B-1----:R-:W2:Y:S04]  /*14fe0*/  LDL.LU R150, [R1+0x118] ;  /* 0x0001180001967983 */ /* 0x002ea80000300800 */
[----:B------:R1:W-:Y:S04]  /*14ff0*/  STL [R1+0x110], R156 ;  /* 0x0001109c01007387 */ /* 0x0003e80000100800 */
[----:B------:R-:W2:Y:S01]  /*15000*/  LDL.LU R4, [R1+0x120] ;  /* 0x0001200001047983 */ /* 0x000ea20000300800 */
[----:B----4-:R-:W-:-:S03]  /*15010*/  IMAD.MOV.U32 R158, RZ, RZ, R0 ;  /* 0x000000ffff9e7224 */ /* 0x010fc600078e0000 */
[----:B---3--:R-:W3:Y:S01]  /*15020*/  LDL R0, [R1+0x73c] ;  /* 0x00073c0001007983 */ /* 0x008ee20000100800 */
[----:B------:R-:W-:-:S05]  /*15030*/  IMAD.MOV.U32 R159, RZ, RZ, R156 ;  /* 0x000000ffff9f7224 */ /* 0x000fca00078e009c */
[----:B------:R4:W-:Y:S01]  /*15040*/  LDGSTS.E [R222+0xc004], desc[UR60][R158.64], P1 ;  /* 0x0c0040009ede7fae */ /* 0x0009e2000892187c */
[----:B------:R-:W-:-:S04]  /*15050*/  ISETP.GT.AND P1, PT, R123, 0x7a, PT ;  /* 0x0000007a7b00780c */ /* 0x000fc80003f24270 */
[----:B----4-:R-:W-:Y:S02]  /*15060*/  SEL R158, RZ, 0x4, !P1 ;  /* 0x00000004ff9e7807 */ /* 0x010fe40004800000 */
[----:B------:R-:W-:Y:S02]  /*15070*/  ISETP.GT.AND P1, PT, R123, 0x7b, PT ;  /* 0x0000007b7b00780c */ /* 0x000fe40003f24270 */
[----:B------:R-:W-:Y:S02]  /*15080*/  SEL R158, R158, RZ, !P0 ;  /* 0x000000ff9e9e7207 */ /* 0x000fe40004000000 */
[----:B--2---:R-:W-:Y:S02]  /*15090*/  IADD3 R5, P3, R5, R152, RZ ;  /* 0x0000009805057210 */ /* 0x004fe40007f7e0ff */
[----:B------:R-:W-:Y:S02]  /*150a0*/  ISETP.NE.U32.AND P2, PT, R158, RZ, PT ;  /* 0x000000ff9e00720c */ /* 0x000fe40003f45070 */
[----:B------:R-:W-:-:S02]  /*150b0*/  SEL R158, RZ, 0x4, !P1 ;  /* 0x00000004ff9e7807 */ /* 0x000fc40004800000 */
[----:B------:R-:W-:Y:S02]  /*150c0*/  IADD3 R3, P4, R3, R152, RZ ;  /* 0x0000009803037210 */ /* 0x000fe40007f9e0ff */
[----:B------:R-:W-:-:S04]  /*150d0*/  SEL R158, R158, RZ, !P0 ;  /* 0x000000ff9e9e7207 */ /* 0x000fc80004000000 */
[----:B------:R-:W-:Y:S01]  /*150e0*/  ISETP.NE.U32.AND P1, PT, R158, RZ, PT ;  /* 0x000000ff9e00720c */ /* 0x000fe20003f25070 */
[----:B------:R-:W-:Y:S01]  /*150f0*/  IMAD.MOV.U32 R158, RZ, RZ, R5 ;  /* 0x000000ffff9e7224 */ /* 0x000fe200078e0005 */
[----:B------:R2:W-:Y:S01]  /*15100*/  STL [R1+0x11c], R5 ;  /* 0x00011c0501007387 */ /* 0x0005e20000100800 */
[----:B------:R-:W-:-:S04]  /*15110*/  IMAD.X R150, R150, 0x1, R151, P3 ;  /* 0x0000000196967824 */ /* 0x000fc800018e0697 */
[----:B------:R-:W-:Y:S01]  /*15120*/  IMAD.MOV.U32 R159, RZ, RZ, R150 ;  /* 0x000000ffff9f7224 */ /* 0x000fe200078e0096 */
[----:B------:R4:W-:Y:S01]  /*15130*/  STL [R1+0x118], R150 ;  /* 0x0001189601007387 */ /* 0x0009e20000100800 */
[----:B------:R-:W-:-:S03]  /*15140*/  IMAD.X R4, R4, 0x1, R151, P4 ;  /* 0x0000000104047824 */ /* 0x000fc600020e0697 */
[----:B------:R-:W-:Y:S04]  /*15150*/  STL [R1+0x124], R3 ;  /* 0x0001240301007387 */ /* 0x000fe80000100800 */
[----:B------:R2:W-:Y:S04]  /*15160*/  LDGSTS.E [R222+0xc008], desc[UR60][R158.64], P2 ;  /* 0x0c0080009ede7fae */ /* 0x0005e8000912187c */
[----:B------:R3:W-:Y:S04]  /*15170*/  STL [R1+0x120], R4 ;  /* 0x0001200401007387 */ /* 0x0007e80000100800 */
[----:B-1----:R-:W3:Y:S01]  /*15180*/  LDL.LU R156, [R1+0x28] ;  /* 0x00002800019c7983 */ /* 0x002ee20000300800 */
[----:B--2---:R-:W-:-:S03]  /*15190*/  IMAD.MOV.U32 R158, RZ, RZ, R3 ;  /* 0x000000ffff9e7224 */ /* 0x004fc600078e0003 */
[----:B------:R-:W2:Y:S01]  /*151a0*/  LDL.LU R5, [R1+0x2c] ;  /* 0x00002c0001057983 */ /* 0x000ea20000300800 */
[----:B------:R-:W-:-:S03]  /*151b0*/  IMAD.MOV.U32 R159, RZ, RZ, R4 ;  /* 0x000000ffff9f7224 */ /* 0x000fc600078e0004 */
[----:B----4-:R-:W4:Y:S04]  /*151c0*/  LDL.LU R150, [R1+0x30] ;  /* 0x0000300001967983 */ /* 0x010f280000300800 */
[----:B------:R3:W-:Y:S02]  /*151d0*/  LDGSTS.E [R222+0xc00c], desc[UR60][R158.64], P1 ;  /* 0x0c00c0009ede7fae */ /* 0x0007e4000892187c */
[----:B---3--:R-:W-:Y:S02]  /*151e0*/  VIADD R222, R0, UR5 ;  /* 0x0000000500de7c36 */ /* 0x008fe40008000000 */
[----:B------:R-:W3:Y:S01]  /*151f0*/  LDL.LU R0, [R1+0x34] ;  /* 0x0000340001007983 */ /* 0x000ee20000300800 */
[C---:B------:R-:W-:Y:S02]  /*15200*/  ISETP.GT.AND P1, PT, R123.reuse, 0x1c, PT ;  /* 0x0000001c7b00780c */ /* 0x040fe40003f24270 */
[----:B------:R-:W-:Y:S01]  /*15210*/  ISETP.GT.AND P2, PT, R123, 0x1d, PT ;  /* 0x0000001d7b00780c */ /* 0x000fe20003f44270 */
[----:B------:R-:W4:Y:S01]  /*15220*/  LDL.LU R4, [R1+0x3c] ;  /* 0x00003c0001047983 */ /* 0x000f220000300800 */
[----:B------:R-:W-:-:S02]  /*15230*/  SEL R159, RZ, 0x4, !P1 ;  /* 0x00000004ff9f7807 */ /* 0x000fc40004800000 */
[----:B------:R-:W-:Y:S01]  /*15240*/  IADD3 R116, P3, R116, R152, RZ ;  /* 0x0000009874747210 */ /* 0x000fe20007f7e0ff */
[----:B------:R-:W4:Y:S01]  /*15250*/  LDL.LU R3, [R1+0x44] ;  /* 0x0000440001037983 */ /* 0x000f220000300800 */
[----:B------:R-:W-:Y:S02]  /*15260*/  SEL R159, R159, RZ, !P0 ;  /* 0x000000ff9f9f7207 */ /* 0x000fe40004000000 */
[----:B------:R-:W-:Y:S02]  /*15270*/  SEL R158, RZ, 0x4, !P2 ;  /* 0x00000004ff9e7807 */ /* 0x000fe40005000000 */
[----:B------:R-:W-:Y:S01]  /*15280*/  ISETP.NE.U32.AND P1, PT, R159, RZ, PT ;  /* 0x000000ff9f00720c */ /* 0x000fe20003f25070 */
[----:B------:R-:W-:Y:S01]  /*15290*/  IMAD.X R122, R122, 0x1, R151, P3 ;  /* 0x000000017a7a7824 */ /* 0x000fe200018e0697 */
[----:B------:R-:W-:-:S04]  /*152a0*/  SEL R158, R158, RZ, !P0 ;  /* 0x000000ff9e9e7207 */ /* 0x000fc80004000000 */
[----:B------:R-:W-:Y:S01]  /*152b0*/  ISETP.NE.U32.AND P2, PT, R158, RZ, PT ;  /* 0x000000ff9e00720c */ /* 0x000fe20003f45070 */
[----:B------:R-:W-:Y:S01]  /*152c0*/  IMAD.MOV.U32 R158, RZ, RZ, R116 ;  /* 0x000000ffff9e7224 */ /* 0x000fe200078e0074 */
[----:B------:R-:W-:Y:S02]  /*152d0*/  MOV R159, R122 ;  /* 0x0000007a009f7202 */ /* 0x000fe40000000f00 */
[----:B------:R-:W-:-:S03]  /*152e0*/  IADD3 R120, P4, R120, R152, RZ ;  /* 0x0000009878787210 */ /* 0x000fc60007f9e0ff */
        /* <DEDUP_REMOVED lines=70> */
[----:B---3--:R-:W-:-:S05]  /*15750*/  IADD3 R0, P4, R0, R152, RZ ;  /* 0x0000009800007210 */ /* 0x008fca0007f9e0ff */
[----:B------:R-:W-:Y:S01]  /*15760*/  STL [R1+0x34], R0 ;  /* 0x0000340001007387 */ /* 0x000fe20000100800 */
[----:B----4-:R-:W-:-:S03]  /*15770*/  IMAD.X R150, R150, 0x1, R151, P4 ;  /* 0x0000000196967824 */ /* 0x010fc600020e0697 */
        /* <DEDUP_REMOVED lines=13> */
[----:B------:R-:W-:Y:S01]  /*15850*/  SEL R158, R158, RZ, !P0 ;  /* 0x000000ff9e9e7207 */ /* 0x000fe20004000000 */
[----:B------:R-:W-:Y:S03]  /*15860*/  STL [R1+0x3c], R4 ;  /* 0x00003c0401007387 */ /* 0x000fe60000100800 */
[----:B------:R-:W-:Y:S02]  /*15870*/  ISETP.NE.U32.AND P2, PT, R158, RZ, PT ;  /* 0x000000ff9e00720c */ /* 0x000fe40003f45070 */
[----:B------:R-:W-:-:S04]  /*15880*/  SEL R158, RZ, 0x4, !P1 ;  /* 0x00000004ff9e7807 */ /* 0x000fc80004800000 */
[----:B------:R-:W-:-:S04]  /*15890*/  SEL R158, R158, RZ, !P0 ;  /* 0x000000ff9e9e7207 */ /* 0x000fc80004000000 */
[----:B------:R-:W-:Y:S01]  /*158a0*/  ISETP.NE.U32.AND P1, PT, R158, RZ, PT ;  /* 0x000000ff9e00720c */ /* 0x000fe20003f25070 */
[----:B------:R-:W-:Y:S02]  /*158b0*/  IMAD.MOV.U32 R158, RZ, RZ, R4 ;  /* 0x000000ffff9e7224 */ /* 0x000fe400078e0004 */
[----:B---3--:R-:W-:-:S04]  /*158c0*/  IMAD.X R156, R156, 0x1, R151, P3 ;  /* 0x000000019c9c7824 */ /* 0x008fc800018e0697 */
[----:B------:R-:W-:Y:S01]  /*158d0*/  IMAD.MOV.U32 R159, RZ, RZ, R156 ;  /* 0x000000ffff9f7224 */ /* 0x000fe200078e009c */
[----:B------:R1:W-:Y:S01]  /*158e0*/  STL [R1+0x38], R156 ;  /* 0x0000389c01007387 */ /* 0x0003e20000100800 */
[----:B----4-:R-:W-:-:S03]  /*158f0*/  IMAD.X R5, R5, 0x1, R151, P4 ;  /* 0x0000000105057824 */ /* 0x010fc600020e0697 */
[----:B------:R3:W-:Y:S04]  /*15900*/  STL [R1+0x44], R3 ;  /* 0x0000440301007387 */ /* 0x0007e80000100800 */
[----:B------:R4:W-:Y:S04]  /*15910*/  LDGSTS.E [R222+0x8008], desc[UR60][R158.64], P2 ;  /* 0x080080009ede7fae */ /* 0x0009e8000912187c */
[----:B-1----:R-:W2:Y:S04]  /*15920*/  LDL.LU R156, [R1+0x128] ;  /* 0x00012800019c7983 */ /* 0x002ea80000300800 */
[----:B------:R1:W-:Y:S04]  /*15930*/  STL [R1+0x40], R5 ;  /* 0x0000400501007387 */ /* 0x0003e80000100800 */
[----:B------:R-:W2:Y:S01]  /*15940*/  LDL.LU R4, [R1+0x130] ;  /* 0x0001300001047983 */ /* 0x000ea20000300800 */
[----:B----4-:R-:W-:-:S02]  /*15950*/  IMAD.MOV.U32 R158, RZ, RZ, R3 ;  /* 0x000000ffff9e7224 */ /* 0x010fc400078e0003 */
[----:B------:R-:W-:Y:S01]  /*15960*/  IMAD.MOV.U32 R159, RZ, RZ, R5 ;  /* 0x000000ffff9f7224 */ /* 0x000fe200078e0005 */
[----:B---3--:R-:W3:Y:S04]  /*15970*/  LDL.LU R3, [R1+0x13c] ;  /* 0x00013c0001037983 */ /* 0x008ee80000300800 */
[----:B------:R4:W-:Y:S01]  /*15980*/  LDGSTS.E [R222+0x800c], desc[UR60][R158.64], P1 ;  /* 0x0800c0009ede7fae */ /* 0x0009e2000892187c */
[----:B------:R-:W-:Y:S02]  /*15990*/  ISETP.GT.AND P1, PT, R123, 0x7c, PT ;  /* 0x0000007c7b00780c */ /* 0x000fe40003f24270 */
[----:B--2---:R-:W-:Y:S01]  /*159a0*/  IADD3 R150, P3, R150, R152, RZ ;  /* 0x0000009896967210 */ /* 0x004fe20007f7e0ff */
[----:B-1----:R-:W2:Y:S01]  /*159b0*/  LDL.LU R5, [R1+0x144] ;  /* 0x0001440001057983 */ /* 0x002ea20000300800 */
[----:B----4-:R-:W-:-:S02]  /*159c0*/  SEL R158, RZ, 0x4, !P1 ;  /* 0x00000004ff9e7807 */ /* 0x010fc40004800000 */
        /* <DEDUP_REMOVED lines=9> */
[----:B------:R-:W-:-:S05]  /*15a60*/  IMAD.X R156, R156, 0x1, R151, P3 ;  /* 0x000000019c9c7824 */ /* 0x000fca00018e0697 */
[----:B------:R4:W-:Y:S01]  /*15a70*/  STL [R1+0x128], R156 ;  /* 0x0001289c01007387 */ /* 0x0009e20000100800 */
[----:B------:R-:W-:-:S03]  /*15a80*/  IMAD.X R4, R4, 0x1, R151, P4 ;  /* 0x0000000104047824 */ /* 0x000fc600020e0697 */
[----:B------:R2:W-:Y:S01]  /*15a90*/  STL [R1+0x134], R0 ;  /* 0x0001340001007387 */ /* 0x0005e20000100800 */
[----:B------:R-:W-:-:S03]  /*15aa0*/  MOV R159, R156 ;  /* 0x0000009c009f7202 */ /* 0x000fc60000000f00 */
[----:B-1----:R-:W2:Y:S04]  /*15ab0*/  LDL.LU R150, [R1+0x138] ;  /* 0x0001380001967983 */ /* 0x002ea80000300800 */
[----:B------:R1:W-:Y:S04]  /*15ac0*/  STL [R1+0x130], R4 ;  /* 0x0001300401007387 */ /* 0x0003e80000100800 */
[----:B----4-:R-:W4:Y:S04]  /*15ad0*/  LDL.LU R156, [R1+0x140] ;  /* 0x00014000019c7983 */ /* 0x010f280000300800 */
[----:B------:R3:W-:Y:S02]  /*15ae0*/  LDGSTS.E [R222+0xc000], desc[UR60][R158.64], P2 ;  /* 0x0c0000009ede7fae */ /* 0x0007e4000912187c */
[----:B---3--:R-:W-:-:S02]  /*15af0*/  IMAD.MOV.U32 R158, RZ, RZ, R0 ;  /* 0x000000ffff9e7224 */ /* 0x008fc400078e0000 */
[----:B------:R-:W-:Y:S01]  /*15b00*/  IMAD.MOV.U32 R159, RZ, RZ, R4 ;  /* 0x000000ffff9f7224 */ /* 0x000fe200078e0004 */
[----:B------:R-:W-:Y:S01]  /*15b10*/  IADD3 R3, P3, R3, R152, RZ ;  /* 0x0000009803037210 */ /* 0x000fe20007f7e0ff */
[----:B--2---:R-:W2:Y:S04]  /*15b20*/  LDL.LU R0, [R1+0x14c] ;  /* 0x00014c0001007983 */ /* 0x004ea80000300800 */
[----:B------:R3:W-:Y:S01]  /*15b30*/  LDGSTS.E [R222+0xc004], desc[UR60][R158.64], P1 ;  /* 0x0c0040009ede7fae */ /* 0x0007e2000892187c */
[----:B------:R-:W-:-:S03]  /*15b40*/  ISETP.GT.AND P1, PT, R123, 0x7e, PT ;  /* 0x0000007e7b00780c */ /* 0x000fc60003f24270 */
[----:B-1----:R-:W2:Y:S01]  /*15b50*/  LDL.LU R4, [R1+0x18c] ;  /* 0x00018c0001047983 */ /* 0x002ea20000300800 */
[----:B---3--:R-:W-:Y:S02]  /*15b60*/  SEL R158, RZ, 0x4, !P1 ;  /* 0x00000004ff9e7807 */ /* 0x008fe40004800000 */
[----:B------:R-:W-:Y:S02]  /*15b70*/  ISETP.GT.AND P1, PT, R123, 0x7f, PT ;  /* 0x0000007f7b00780c */ /* 0x000fe40003f24270 */
[----:B------:R-:W-:-:S04]  /*15b80*/  SEL R158, R158, RZ, !P0 ;  /* 0x000000ff9e9e7207 */ /* 0x000fc80004000000 */
[----:B------:R-:W-:Y:S02]  /*15b90*/  ISETP.NE.U32.AND P2, PT, R158, RZ, PT ;  /* 0x000000ff9e00720c */ /* 0x000fe40003f45070 */
[----:B------:R-:W-:-:S04]  /*15ba0*/  SEL R158, RZ, 0x4, !P1 ;  /* 0x00000004ff9e7807 */ /* 0x000fc80004800000 */
[----:B------:R-:W-:Y:S01]  /*15bb0*/  SEL R158, R158, RZ, !P0 ;  /* 0x000000ff9e9e7207 */ /* 0x000fe20004000000 */
[----:B------:R1:W-:Y:S03]  /*15bc0*/  STL [R1+0x13c], R3 ;  /* 0x00013c0301007387 */ /* 0x0003e60000100800 */
[----:B------:R-:W-:Y:S01]  /*15bd0*/  ISETP.NE.U32.AND P1, PT, R158, RZ, PT ;  /* 0x000000ff9e00720c */ /* 0x000fe20003f25070 */
[----:B------:R-:W-:Y:S02]  /*15be0*/  IMAD.MOV.U32 R158, RZ, RZ, R3 ;  /* 0x000000ffff9e7224 */ /* 0x000fe400078e0003 */
[----:B-1----:R-:W1:Y:S01]  /*15bf0*/  S2R R3, SR_TID.X ;  /* 0x0000000000037919 */ /* 0x002e620000002100 */
[----:B------:R-:W-:Y:S02]  /*15c00*/  IADD3 R5, P4, R5, R152, RZ ;  /* 0x0000009805057210 */ /* 0x000fe40007f9e0ff */
[----:B-1----:R-:W-:Y:S01]  /*15c10*/  LOP3.LUT R3, R3, 0x7f, RZ, 0xc0, !PT ;  /* 0x0000007f03037812 */ /* 0x002fe200078ec0ff */
[----:B------:R-:W-:-:S04]  /*15c20*/  IMAD.X R150, R150, 0x1, R151, P3 ;  /* 0x0000000196967824 */ /* 0x000fc800018e0697 */
[----:B------:R-:W-:Y:S01]  /*15c30*/  IMAD.MOV.U32 R159, RZ, RZ, R150 ;  /* 0x000000ffff9f7224 */ /* 0x000fe200078e0096 */
[----:B------:R1:W-:Y:S01]  /*15c40*/  STL [R1+0x138], R150 ;  /* 0x0001389601007387 */ /* 0x0003e20000100800 */
[----:B----4-:R-:W-:-:S03]  /*15c50*/  IMAD.X R156, R156, 0x1, R151, P4 ;  /* 0x000000019c9c7824 */ /* 0x010fc600020e0697 */
[----:B------:R-:W-:Y:S04]  /*15c60*/  STL [R1+0x144], R5 ;  /* 0x0001440501007387 */ /* 0x000fe80000100800 */
[----:B------:R3:W-:Y:S04]  /*15c70*/  LDGSTS.E [R222+0xc008], desc[UR60][R158.64], P2 ;  /* 0x0c0080009ede7fae */ /* 0x0007e8000912187c */
[----:B-1----:R-:W4:Y:S04]  /*15c80*/  LDL.LU R150, [R1+0x148] ;  /* 0x0001480001967983 */ /* 0x002f280000300800 */
[----:B------:R1:W-:Y:S04]  /*15c90*/  STL [R1+0x140], R156 ;  /* 0x0001409c01007387 */ /* 0x0003e80000100800 */
[----:B------:R-:W4:Y:S01]  /*15ca0*/  LDL.LU R157, [R1+0x188] ;  /* 0x00018800019d7983 */ /* 0x000f220000300800 */
[----:B---3--:R-:W-:-:S02]  /*15cb0*/  IMAD.MOV.U32 R158, RZ, RZ, R5 ;  /* 0x000000ffff9e7224 */ /* 0x008fc400078e0005 */
[----:B------:R-:W-:Y:S02]  /*15cc0*/  IMAD.MOV.U32 R159, RZ, RZ, R156 ;  /* 0x000000ffff9f7224 */ /* 0x000fe400078e009c */
[----:B-1----:R-:W3:Y:S04]  /*15cd0*/  LDL.LU R156, [R1+0x1c8] ;  /* 0x0001c800019c7983 */ /* 0x002ee80000300800 */
[----:B------:R1:W-:Y:S01]  /*15ce0*/  LDGSTS.E [R222+0xc00c], desc[UR60][R158.64], P1 ;  /* 0x0c00c0009ede7fae */ /* 0x0003e2000892187c */
[----:B------:R-:W-:-:S03]  /*15cf0*/  ISETP.GE.AND P1, PT, R3, R123, PT ;  /* 0x0000007b0300720c */ /* 0x000fc60003f26270 */
[----:B------:R-:W3:Y:S01]  /*15d00*/  LDL.LU R3, [R1+0x1cc] ;  /* 0x0001cc0001037983 */ /* 0x000ee20000300800 */
[----:B--2---:R-:W-:Y:S01]  /*15d10*/  IADD3 R4, P2, R4, R154, RZ ;  /* 0x0000009a04047210 */ /* 0x004fe20007f5e0ff */
[----:B------:R-:W-:Y:S02]  /*15d20*/  ULEA UR5, UR4, UR11, 0xf ;  /* 0x0000000b04057291 */ /* 0x000fe4000f8e783f */
[----:B------:R-:W0:Y:S04]  /*15d30*/  LDGDEPBAR ;  /* 0x00000000000079af */ /* 0x000e280000000000 */
[----:B------:R-:W2:Y:S04]  /*15d40*/  LDL.LU R222, [R1+0x208] ;  /* 0x0002080001de7983 */ /* 0x000ea80000300800 */
[----:B------:R-:W2:Y:S01]  /*15d50*/  LDL.LU R5, [R1+0x20c] ;  /* 0x00020c0001057983 */ /* 0x000ea20000300800 */
[----:B------:R-:W-:-:S02]  /*15d60*/  SEL R123, RZ, 0x4, P1 ;  /* 0x00000004ff7b7807 */ /* 0x000fc40000800000 */
[----:B------:R-:W-:Y:S02]  /*15d70*/  IADD3 R0, P1, R0, R154, RZ ;  /* 0x0000009a00007210 */ /* 0x000fe40007f3e0ff */
[----:B------:R-:W-:-:S04]  /*15d80*/  SEL R123, R123, RZ, !P0 ;  /* 0x000000ff7b7b7207 */ /* 0x000fc80004000000 */
[----:B------:R-:W-:Y:S01]  /*15d90*/  ISETP.NE.U32.AND P0, PT, R123, RZ, PT ;  /* 0x000000ff7b00720c */ /* 0x000fe20003f05070 */
[----:B------:R4:W-:Y:S01]  /*15da0*/  STL [R1+0x14c], R0 ;  /* 0x00014c0001007387 */ /* 0x0009e20000100800 */
[----:B------:R-:W-:Y:S02]  /*15db0*/  VIADD R123, R2, UR5 ;  /* 0x00000005027b7c36 */ /* 0x000fe40008000000 */
[----:B-1----:R-:W-:Y:S02]  /*15dc0*/  IMAD.MOV.U32 R158, RZ, RZ, R0 ;  /* 0x000000ffff9e7224 */ /* 0x002fe400078e0000 */
[----:B----4-:R-:W-:-:S04]  /*15dd0*/  IMAD.X R150, R150, 0x1, R153, P1 ;  /* 0x0000000196967824 */ /* 0x010fc800008e0699 */
[----:B------:R-:W-:Y:S01]  /*15de0*/  IMAD.MOV.U32 R159, RZ, RZ, R150 ;  /* 0x000000ffff9f7224 */ /* 0x000fe200078e0096 */
[----:B------:R1:W-:Y:S01]  /*15df0*/  STL [R1+0x148], R150 ;  /* 0x0001489601007387 */ /* 0x0003e20000100800 */
[----:B------:R-:W-:-:S03]  /*15e00*/  IMAD.X R157, R157, 0x1, R153, P2 ;  /* 0x000000019d9d7824 */ /* 0x000fc600010e0699 */
[----:B------:R4:W-:Y:S04]  /*15e10*/  STL [R1+0x18c], R4 ;  /* 0x00018c0401007387 */ /* 0x0009e80000100800 */
[----:B------:R4:W-:Y:S04]  /*15e20*/  STL [R1+0x188], R157 ;  /* 0x0001889d01007387 */ /* 0x0009e80000100800 */
[----:B------:R-:W4:Y:S04]  /*15e30*/  LDL.LU R0, [R1+0x24c] ;  /* 0x00024c0001007983 */ /* 0x000f280000300800 */
[----:B------:R2:W-:Y:S01]  /*15e40*/  LDGSTS.E [R123+0x30000], desc[UR60][R158.64], P0 ;  /* 0x300000009e7b7fae */ /* 0x0005e2000812187c */
[----:B---3--:R-:W-:-:S03]  /*15e50*/  IADD3 R3, P1, R3, R154, RZ ;  /* 0x0000009a03037210 */ /* 0x008fc60007f3e0ff */
[----:B-1----:R-:W3:Y:S01]  /*15e60*/  LDL.LU R150, [R1+0x28c] ;  /* 0x00028c0001967983 */ /* 0x002ee20000300800 */
[----:B------:R-:W-:Y:S01]  /*15e70*/  IADD3.X R156, R156, R153, RZ, P1, !PT ;  /* 0x000000999c9c7210 */ /* 0x000fe20000ffe4ff */
[----:B--2---:R-:W-:Y:S01]  /*15e80*/  IMAD.MOV.U32 R158, RZ, RZ, R4 ;  /* 0x000000ffff9e7224 */ /* 0x004fe200078e0004 */
[----:B------:R-:W-:Y:S01]  /*15e90*/  IADD3 R5, P2, R5, R154, RZ ;  /* 0x0000009a05057210 */ /* 0x000fe20007f5e0ff */
[----:B------:R-:W-:Y:S01]  /*15ea0*/  IMAD.MOV.U32 R159, RZ, RZ, R157 ;  /* 0x000000ffff9f7224 */ /* 0x000fe200078e009d */
[----:B----4-:R-:W2:Y:S04]  /*15eb0*/  LDL.LU R4, [R1+0x248] ;  /* 0x0002480001047983 */ /* 0x010ea80000300800 */
[----:B------:R-:W4:Y:S01]  /*15ec0*/  LDL.LU R157, [R1+0x288] ;  /* 0x00028800019d7983 */ /* 0x000f220000300800 */
[----:B------:R-:W-:-:S03]  /*15ed0*/  IMAD.X R222, R222, 0x1, R153, P2 ;  /* 0x00000001dede7824 */ /* 0x000fc600010e0699 */
[----:B------:R1:W-:Y:S04]  /*15ee0*/  LDGSTS.E [R123+0x30400], desc[UR60][R158.64], P0 ;  /* 0x304000009e7b7fae */ /* 0x0003e8000812187c */
[----:B------:R-:W-:Y:S04]  /*15ef0*/  STL [R1+0x1cc], R3 ;  /* 0x0001cc0301007387 */ /* 0x000fe80000100800 */
[----:B------:R1:W-:Y:S02]  /*15f00*/  STL [R1+0x1c8], R156 ;  /* 0x0001c89c01007387 */ /* 0x0003e40000100800 */
[----:B-1----:R-:W-:-:S02]  /*15f10*/  IMAD.MOV.U32 R158, RZ, RZ, R3 ;  /* 0x000000ffff9e7224 */ /* 0x002fc400078e0003 */
[----:B------:R-:W-:Y:S01]  /*15f20*/  STL [R1+0x20c], R5 ;  /* 0x00020c0501007387 */ /* 0x000fe20000100800 */
[----:B------:R-:W-:-:S03]  /*15f30*/  IMAD.MOV.U32 R159, RZ, RZ, R156 ;  /* 0x000000ffff9f7224 */ /* 0x000fc600078e009c */
[----:B------:R-:W4:Y:S04]  /*15f40*/  LDL.LU R156, [R1+0x2cc] ;  /* 0x0002cc00019c7983 */ /* 0x000f280000300800 */
[----:B------:R1:W-:Y:S04]  /*15f50*/  STL [R1+0x208], R222 ;  /* 0x000208de01007387 */ /* 0x0003e80000100800 */
[----:B------:R1:W-:Y:S04]  /*15f60*/  LDGSTS.E [R123+0x30800], desc[UR60][R158.64], P0 ;  /* 0x308000009e7b7fae */ /* 0x0003e8000812187c */
[----:B------:R-:W4:Y:S01]  /*15f70*/  LDL.LU R3, [R1+0x30c] ;  /* 0x00030c0001037983 */ /* 0x000f220000300800 */
[----:B-1----:R-:W-:-:S03]  /*15f80*/  IMAD.MOV.U32 R159, RZ, RZ, R222 ;  /* 0x000000ffff9f7224 */ /* 0x002fc600078e00de */
[----:B------:R-:W4:Y:S01]  /*15f90*/  LDL.LU R222, [R1+0x2c8] ;  /* 0x0002c80001de7983 */ /* 0x000f220000300800 */
[----:B------:R-:W-:-:S03]  /*15fa0*/  IMAD.MOV.U32 R158, RZ, RZ, R5 ;  /* 0x000000ffff9e7224 */ /* 0x000fc600078e0005 */
[----:B------:R-:W4:Y:S04]  /*15fb0*/  LDL.LU R5, [R1+0x308] ;  /* 0x0003080001057983 */ /* 0x000f280000300800 */
[----:B------:R1:W-:Y:S01]  /*15fc0*/  LDGSTS.E [R123+0x30c00], desc[UR60][R158.64], P0 ;  /* 0x30c000009e7b7fae */ /* 0x0003e2000812187c */
[----:B------:R-:W-:-:S05]  /*15fd0*/  IADD3 R0, P1, R0, R154, RZ ;  /* 0x0000009a00007210 */ /* 0x000fca0007f3e0ff */
[----:B-1----:R-:W-:Y:S01]  /*15fe0*/  IMAD.MOV.U32 R158, RZ, RZ, R0 ;  /* 0x000000ffff9e7224 */ /* 0x002fe200078e0000 */
[----:B---3--:R-:W-:Y:S01]  /*15ff0*/  IADD3 R150, P2, R150, R154, RZ ;  /* 0x0000009a96967210 */ /* 0x008fe20007f5e0ff */
[----:B------:R1:W-:Y:S01]  /*16000*/  STL [R1+0x24c], R0 ;  /* 0x00024c0001007387 */ /* 0x0003e20000100800 */
[----:B--2---:R-:W-:-:S04]  /*16010*/  IMAD.X R4, R4, 0x1, R153, P1 ;  /* 0x0000000104047824 */ /* 0x004fc800008e0699 */
[----:B------:R-:W-:Y:S02]  /*16020*/  IMAD.MOV.U32 R159, RZ, RZ, R4 ;  /* 0x000000ffff9f7224 */ /* 0x000fe400078e0004 */
[----:B----4-:R-:W-:Y:S01]  /*16030*/  IMAD.X R157, R157, 0x1, R153, P2 ;  /* 0x000000019d9d7824 */ /* 0x010fe200010e0699 */
[----:B------:R2:W-:Y:S04]  /*16040*/  STL [R1+0x248], R4 ;  /* 0x0002480401007387 */ /* 0x0005e80000100800 */
[----:B------:R3:W-:Y:S04]  /*16050*/  STL [R1+0x28c], R150 ;  /* 0x00028c9601007387 */ /* 0x0007e80000100800 */
[----:B------:R4:W-:Y:S04]  /*16060*/  LDGSTS.E [R123+0x31000], desc[UR60][R158.64], P0 ;  /* 0x310000009e7b7fae */ /* 0x0009e8000812187c */
[----:B-1----:R-:W3:Y:S01]  /*16070*/  LDL.LU R0, [R1+0x154] ;  /* 0x0001540001007983 */ /* 0x002ee20000300800 */
[----:B------:R-:W-:Y:S01]  /*16080*/  IADD3 R156, P1, R156, R154, RZ ;  /* 0x0000009a9c9c7210 */ /* 0x000fe20007f3e0ff */
[----:B----4-:R-:W-:-:S02]  /*16090*/  IMAD.MOV.U32 R158, RZ, RZ, R150 ;  /* 0x000000ffff9e7224 */ /* 0x010fc400078e0096 */
[----:B------:R1:W-:Y:S01]  /*160a0*/  STL [R1+0x288], R157 ;  /* 0x0002889d01007387 */ /* 0x0003e20000100800 */
[----:B------:R-:W-:-:S03]  /*160b0*/  IMAD.MOV.U32 R159, RZ, RZ, R157 ;  /* 0x000000ffff9f7224 */ /* 0x000fc600078e009d */
[----:B--2---:R-:W2:Y:S04]  /*160c0*/  LDL.LU R4, [R1+0x194] ;  /* 0x0001940001047983 */ /* 0x004ea80000300800 */
[----:B---3--:R-:W3:Y:S01]  /*160d0*/  LDL.LU R150, [R1+0x150] ;  /* 0x0001500001967983 */ /* 0x008ee20000300800 */
[----:B------:R-:W-:-:S03]  /*160e0*/  IADD3 R3, P2, R3, R154, RZ ;  /* 0x0000009a03037210 */ /* 0x000fc60007f5e0ff */
[----:B------:R4:W-:Y:S04]  /*160f0*/  LDGSTS.E [R123+0x31400], desc[UR60][R158.64], P0 ;  /* 0x314000009e7b7fae */ /* 0x0009e8000812187c */
[----:B-1----:R-:W3:Y:S01]  /*16100*/  LDL.LU R157, [R1+0x190] ;  /* 0x00019000019d7983 */ /* 0x002ee20000300800 */
[----:B------:R-:W-:-:S03]  /*16110*/  IMAD.X R222, R222, 0x1, R153, P1 ;  /* 0x00000001dede7824 */ /* 0x000fc600008e0699 */
[----:B------:R1:W-:Y:S01]  /*16120*/  STL [R1+0x2cc], R156 ;  /* 0x0002cc9c01007387 */ /* 0x0003e20000100800 */
[----:B------:R-:W-:Y:S02]  /*16130*/  IMAD.X R5, R5, 0x1, R153, P2 ;  /* 0x0000000105057824 */ /* 0x000fe400010e0699 */
[----:B----4-:R-:W-:Y:S02]  /*16140*/  IMAD.MOV.U32 R158, RZ, RZ, R156 ;  /* 0x000000ffff9e7224 */ /* 0x010fe400078e009c */
[----:B------:R-:W-:Y:S01]  /*16150*/  IMAD.MOV.U32 R159, RZ, RZ, R222 ;  /* 0x000000ffff9f7224 */ /* 0x000fe200078e00de */
[----:B------:R-:W-:Y:S04]  /*16160*/  STL [R1+0x2c8], R222 ;  /* 0x0002c8de01007387 */ /* 0x000fe80000100800 */
[----:B------:R4:W-:Y:S04]  /*16170*/  STL [R1+0x30c], R3 ;  /* 0x00030c0301007387 */ /* 0x0009e80000100800 */
[----:B------:R4:W-:Y:S04]  /*16180*/  LDGSTS.E [R123+0x31800], desc[UR60][R158.64], P0 ;  /* 0x318000009e7b7fae */ /* 0x0009e8000812187c */
[----:B------:R4:W-:Y:S04]  /*16190*/  STL [R1+0x308], R5 ;  /* 0x0003080501007387 */ /* 0x0009e80000100800 */
[----:B-1----:R-:W3:Y:S01]  /*161a0*/  LDL.LU R156, [R1+0x1d0] ;  /* 0x0001d000019c7983 */ /* 0x002ee20000300800 */
[----:B----4-:R-:W-:-:S03]  /*161b0*/  MOV R158, R3 ;  /* 0x00000003009e7202 */ /* 0x010fc60000000f00 */
[----:B------:R-:W4:Y:S01]  /*161c0*/  LDL.LU R3, [R1+0x1d4] ;  /* 0x0001d40001037983 */ /* 0x000f220000300800 */
[----:B------:R-:W-:-:S03]  /*161d0*/  IMAD.MOV.U32 R159, RZ, RZ, R5 ;  /* 0x000000ffff9f7224 */ /* 0x000fc600078e0005 */
[----:B------:R-:W4:Y:S04]  /*161e0*/  LDL.LU R222, [R1+0x210] ;  /* 0x0002100001de7983 */ /* 0x000f280000300800 */
[----:B------:R-:W4:Y:S04]  /*161f0*/  LDL.LU R5, [R1+0x214] ;  /* 0x0002140001057983 */ /* 0x000f280000300800 */
[----:B------:R1:W-:Y:S02]  /*16200*/  LDGSTS.E [R123+0x31c00], desc[UR60][R158.64], P0 ;  /* 0x31c000009e7b7fae */ /* 0x0003e4000812187c */
[----:B-1----:R-:W-:-:S05]  /*16210*/  LOP3.LUT R159, R2, 0x10, RZ, 0x3c, !PT ;  /* 0x00000010029f7812 */ /* 0x002fca00078e3cff */
[----:B------:R-:W-:Y:S01]  /*16220*/  VIADD R123, R159, UR5 ;  /* 0x000000059f7b7c36 */ /* 0x000fe20008000000 */
[----:B------:R-:W-:-:S05]  /*16230*/  IADD3 R0, P1, R0, R154, RZ ;  /* 0x0000009a00007210 */ /* 0x000fca0007f3e0ff */
[----:B------:R1:W-:Y:S01]  /*16240*/  STL [R1+0x154], R0 ;  /* 0x0001540001007387 */ /* 0x0003e20000100800 */
[----:B--2---:R-:W-:Y:S01]  /*16250*/  IADD3 R4, P2, R4, R154, RZ ;  /* 0x0000009a04047210 */ /* 0x004fe20007f5e0ff */
[--C-:B---3--:R-:W-:Y:S02]  /*16260*/  IMAD.X R150, R150, 0x1, R153.reuse, P1 ;  /* 0x0000000196967824 */ /* 0x108fe400008e0699 */
[----:B------:R-:W-:Y:S02]  /*16270*/  IMAD.MOV.U32 R158, RZ, RZ, R0 ;  /* 0x000000ffff9e7224 */ /* 0x000fe400078e0000 */
[----:B------:R-:W-:Y:S01]  /*16280*/  IMAD.MOV.U32 R159, RZ, RZ, R150 ;  /* 0x000000ffff9f7224 */ /* 0x000fe200078e0096 */
[----:B------:R2:W-:Y:S01]  /*16290*/  STL [R1+0x150], R150 ;  /* 0x0001509601007387 */ /* 0x0005e20000100800 */
[----:B------:R-:W-:-:S03]  /*162a0*/  IMAD.X R157, R157, 0x1, R153, P2 ;  /* 0x000000019d9d7824 */ /* 0x000fc600010e0699 */
[----:B------:R3:W-:Y:S04]  /*162b0*/  STL [R1+0x194], R4 ;  /* 0x0001940401007387 */ /* 0x0007e80000100800 */
[----:B------:R3:W-:Y:S04]  /*162c0*/  STL [R1+0x190], R157 ;  /* 0x0001909d01007387 */ /* 0x0007e80000100800 */
[----:B-1----:R-:W4:Y:S04]  /*162d0*/  LDL.LU R0, [R1+0x254] ;  /* 0x0002540001007983 */ /* 0x002f280000300800 */
[----:B------:R1:W-:Y:S04]  /*162e0*/  LDGSTS.E [R123+0x30080], desc[UR60][R158.64], P0 ;  /* 0x300800009e7b7fae */ /* 0x0003e8000812187c */
[----:B--2---:R-:W2:Y:S01]  /*162f0*/  LDL.LU R150, [R1+0x294] ;  /* 0x0002940001967983 */ /* 0x004ea20000300800 */
[----:B-1----:R-:W-:-:S02]  /*16300*/  IMAD.MOV.U32 R158, RZ, RZ, R4 ;  /* 0x000000ffff9e7224 */ /* 0x002fc400078e0004 */
[----:B------:R-:W-:Y:S01]  /*16310*/  IMAD.MOV.U32 R159, RZ, RZ, R157 ;  /* 0x000000ffff9f7224 */ /* 0x000fe200078e009d */
[----:B---3--:R-:W3:Y:S04]  /*16320*/  LDL.LU R4, [R1+0x250] ;  /* 0x0002500001047983 */ /* 0x008ee80000300800 */
[----:B------:R-:W3:Y:S01]  /*16330*/  LDL.LU R157, [R1+0x290] ;  /* 0x00029000019d7983 */ /* 0x000ee20000300800 */
[----:B----4-:R-:W-:-:S03]  /*16340*/  IADD3 R3, P1, R3, R154, RZ ;  /* 0x0000009a03037210 */ /* 0x010fc60007f3e0ff */
[----:B------:R1:W-:Y:S02]  /*16350*/  LDGSTS.E [R123+0x30480], desc[UR60][R158.64], P0 ;  /* 0x304800009e7b7fae */ /* 0x0003e4000812187c */
[--C-:B------:R-:W-:Y:S01]  /*16360*/  IMAD.X R156, R156, 0x1, R153.reuse, P1 ;  /* 0x000000019c9c7824 */ /* 0x100fe200008e0699 */
[----:B------:R-:W-:Y:S01]  /*16370*/  IADD3 R5, P2, R5, R154, RZ ;  /* 0x0000009a05057210 */ /* 0x000fe20007f5e0ff */
[----:B------:R-:W-:Y:S04]  /*16380*/  STL [R1+0x1d4], R3 ;  /* 0x0001d40301007387 */ /* 0x000fe80000100800 */
[----:B------:R-:W-:Y:S01]  /*16390*/  IMAD.X R222, R222, 0x1, R153, P2 ;  /* 0x00000001dede7824 */ /* 0x000fe200010e0699 */
[----:B------:R4:W-:Y:S01]  /*163a0*/  STL [R1+0x1d0], R156 ;  /* 0x0001d09c01007387 */ /* 0x0009e20000100800 */
[----:B-1----:R-:W-:-:S02]  /*163b0*/  IMAD.MOV.U32 R158, RZ, RZ, R3 ;  /* 0x000000ffff9e7224 */ /* 0x002fc400078e0003 */
[----:B------:R-:W-:Y:S01]  /*163c0*/  IMAD.MOV.U32 R159, RZ, RZ, R156 ;  /* 0x000000ffff9f7224 */ /* 0x000fe200078e009c */
[----:B------:R-:W-:Y:S04]  /*163d0*/  STL [R1+0x214], R5 ;  /* 0x0002140501007387 */ /* 0x000fe80000100800 */
[----:B------:R1:W-:Y:S04]  /*163e0*/  LDGSTS.E [R123+0x30880], desc[UR60][R158.64], P0 ;  /* 0x308800009e7b7fae */ /* 0x0003e8000812187c */
[----:B----4-:R-:W4:Y:S04]  /*163f0*/  LDL.LU R156, [R1+0x2d4] ;  /* 0x0002d400019c7983 */ /* 0x010f280000300800 */
[----:B------:R1:W-:Y:S04]  /*16400*/  STL [R1+0x210], R222 ;  /* 0x000210de01007387 */ /* 0x0003e80000100800 */
[----:B------:R-:W4:Y:S01]  /*16410*/  LDL.LU R3, [R1+0x314] ;  /* 0x0003140001037983 */ /* 0x000f220000300800 */
[----:B-1----:R-:W-:-:S02]  /*16420*/  IMAD.MOV.U32 R159, RZ, RZ, R222 ;  /* 0x000000ffff9f7224 */ /* 0x002fc400078e00de */
[----:B------:R-:W-:Y:S01]  /*16430*/  IMAD.MOV.U32 R158, RZ, RZ, R5 ;  /* 0x000000ffff9e7224 */ /* 0x000fe200078e0005 */
[----:B------:R-:W4:Y:S04]  /*16440*/  LDL.LU R222, [R1+0x2d0] ;  /* 0x0002d00001de7983 */ /* 0x000f280000300800 */
[----:B------:R-:W4:Y:S04]  /*16450*/  LDL.LU R5, [R1+0x310] ;  /* 0x0003100001057983 */ /* 0x000f280000300800 */
[----:B------:R1:W-:Y:S01]  /*16460*/  LDGSTS.E [R123+0x30c80], desc[UR60][R158.64], P0 ;  /* 0x30c800009e7b7fae */ /* 0x0003e2000812187c */
[----:B------:R-:W-:-:S05]  /*16470*/  IADD3 R0, P1, R0, R154, RZ ;  /* 0x0000009a00007210 */ /* 0x000fca0007f3e0ff */
[----:B-1----:R-:W-:Y:S01]  /*16480*/  IMAD.MOV.U32 R158, RZ, RZ, R0 ;  /* 0x000000ffff9e7224 */ /* 0x002fe200078e0000 */
[----:B--2---:R-:W-:Y:S01]  /*16490*/  IADD3 R150, P2, R150, R154, RZ ;  /* 0x0000009a96967210 */ /* 0x004fe20007f5e0ff */
[----:B------:R1:W-:Y:S01]  /*164a0*/  STL [R1+0x254], R0 ;  /* 0x0002540001007387 */ /* 0x0003e20000100800 */
[----:B---3--:R-:W-:-:S04]  /*164b0*/  IMAD.X R4, R4, 0x1, R153, P1 ;  /* 0x0000000104047824 */ /* 0x008fc800008e0699 */
[----:B------:R-:W-:Y:S01]  /*164c0*/  IMAD.MOV.U32 R159, RZ, RZ, R4 ;  /* 0x000000ffff9f7224 */ /* 0x000fe200078e0004 */
[----:B------:R-:W-:Y:S01]  /*164d0*/  IADD3.X R157, R157, R153, RZ, P2, !PT ;  /* 0x000000999d9d7210 */ /* 0x000fe200017fe4ff */
[----:B------:R2:W-:Y:S04]  /*164e0*/  STL [R1+0x250], R4 ;  /* 0x0002500401007387 */ /* 0x0005e80000100800 */
[----:B------:R3:W-:Y:S04]  /*164f0*/  STL [R1+0x294], R150 ;  /* 0x0002949601007387 */ /* 0x0007e80000100800 */
[----:B------:R2:W-:Y:S04]  /*16500*/  LDGSTS.E [R123+0x31080], desc[UR60][R158.64], P0 ;  /* 0x310800009e7b7fae */ /* 0x0005e8000812187c */
[----:B-1----:R-:W4:Y:S04]  /*16510*/  LDL.LU R0, [R1+0x15c] ;  /* 0x00015c0001007983 */ /* 0x002f280000300800 */
[----:B------:R1:W-:Y:S01]  /*16520*/  STL [R1+0x290], R157 ;  /* 0x0002909d01007387 */ /* 0x0003e20000100800 */
[----:B--2---:R-:W-:-:S03]  /*16530*/  IMAD.MOV.U32 R158, RZ, RZ, R150 ;  /* 0x000000ffff9e7224 */ /* 0x004fc600078e0096 */
[----:B------:R-:W2:Y:S01]  /*16540*/  LDL.LU R4, [R1+0x19c] ;  /* 0x00019c0001047983 */ /* 0x000ea20000300800 */
[----:B------:R-:W-:-:S03]  /*16550*/  IMAD.MOV.U32 R159, RZ, RZ, R157 ;  /* 0x000000ffff9f7224 */ /* 0x000fc600078e009d */
[----:B---3--:R-:W3:Y:S01]  /*16560*/  LDL.LU R150, [R1+0x158] ;  /* 0x0001580001967983 */ /* 0x008ee20000300800 */
[----:B----4-:R-:W-:-:S03]  /*16570*/  IADD3 R156, P1, R156, R154, RZ ;  /* 0x0000009a9c9c7210 */ /* 0x010fc60007f3e0ff */
[----:B------:R4:W-:Y:S04]  /*16580*/  LDGSTS.E [R123+0x31480], desc[UR60][R158.64], P0 ;  /* 0x314800009e7b7fae */ /* 0x0009e8000812187c */
[----:B-1----:R-:W3:Y:S01]  /*16590*/  LDL.LU R157, [R1+0x198] ;  /* 0x00019800019d7983 */ /* 0x002ee20000300800 */
[----:B------:R-:W-:Y:S01]  /*165a0*/  IADD3 R3, P2, R3, R154, RZ ;  /* 0x0000009a03037210 */ /* 0x000fe20007f5e0ff */
[--C-:B------:R-:W-:Y:S02]  /*165b0*/  IMAD.X R222, R222, 0x1, R153.reuse, P1 ;  /* 0x00000001dede7824 */ /* 0x100fe400008e0699 */
[----:B----4-:R-:W-:Y:S02]  /*165c0*/  IMAD.MOV.U32 R158, RZ, RZ, R156 ;  /* 0x000000ffff9e7224 */ /* 0x010fe400078e009c */
[----:B------:R-:W-:-:S02]  /*165d0*/  IMAD.X R5, R5, 0x1, R153, P2 ;  /* 0x0000000105057824 */ /* 0x000fc400010e0699 */
[----:B------:R-:W-:Y:S01]  /*165e0*/  IMAD.MOV.U32 R159, RZ, RZ, R222 ;  /* 0x000000ffff9f7224 */ /* 0x000fe200078e00de */
[----:B------:R1:W-:Y:S04]  /*165f0*/  STL [R1+0x2d4], R156 ;  /* 0x0002d49c01007387 */ /* 0x0003e80000100800 */
[----:B------:R-:W-:Y:S04]  /*16600*/  STL [R1+0x2d0], R222 ;  /* 0x0002d0de01007387 */ /* 0x000fe80000100800 */
[----:B------:R4:W-:Y:S04]  /*16610*/  STL [R1+0x314], R3 ;  /* 0x0003140301007387 */ /* 0x0009e80000100800 */
[----:B------:R4:W-:Y:S04]  /*16620*/  LDGSTS.E [R123+0x31880], desc[UR60][R158.64], P0 ;  /* 0x318800009e7b7fae */ /* 0x0009e8000812187c */
[----:B------:R4:W-:Y:S04]  /*16630*/  STL [R1+0x310], R5 ;  /* 0x0003100501007387 */ /* 0x0009e80000100800 */
[----:B-1----:R-:W3:Y:S01]  /*16640*/  LDL.LU R156, [R1+0x1d8] ;  /* 0x0001d800019c7983 */ /* 0x002ee20000300800 */
[----:B----4-:R-:W-:-:S03]  /*16650*/  IMAD.MOV.U32 R158, RZ, RZ, R3 ;  /* 0x000000ffff9e7224 */ /* 0x010fc600078e0003 */
[----:B------:R-:W4:Y:S01]  /*16660*/  LDL.LU R3, [R1+0x1dc] ;  /* 0x0001dc0001037983 */ /* 0x000f220000300800 */
[----:B------:R-:W-:-:S03]  /*16670*/  IMAD.MOV.U32 R159, RZ, RZ, R5 ;  /* 0x000000ffff9f7224 */ /* 0x000fc600078e0005 */
[----:B------:R-:W4:Y:S04]  /*16680*/  LDL.LU R222, [R1+0x218] ;  /* 0x0002180001de7983 */ /* 0x000f280000300800 */
[----:B------:R-:W4:Y:S04]  /*16690*/  LDL.LU R5, [R1+0x21c] ;  /* 0x00021c0001057983 */ /* 0x000f280000300800 */
[----:B------:R1:W-:Y:S02]  /*166a0*/  LDGSTS.E [R123+0x31c80], desc[UR60][R158.64], P0 ;  /* 0x31c800009e7b7fae */ /* 0x0003e4000812187c */
[----:B-1----:R-:W-:-:S05]  /*166b0*/  LOP3.LUT R159, R2, 0x20, RZ, 0x3c, !PT ;  /* 0x00000020029f7812 */ /* 0x002fca00078e3cff */
[----:B------:R-:W-:Y:S01]  /*166c0*/  VIADD R123, R159, UR5 ;  /* 0x000000059f7b7c36 */ /* 0x000fe20008000000 */
[-C--:B------:R-:W-:Y:S02]  /*166d0*/  IADD3 R0, P1, R0, R154.reuse, RZ ;  /* 0x0000009a00007210 */ /* 0x080fe40007f3e0ff */
[----:B--2---:R-:W-:-:S03]  /*166e0*/  IADD3 R4, P2, R4, R154, RZ ;  /* 0x0000009a04047210 */ /* 0x004fc60007f5e0ff */
[--C-:B---3--:R-:W-:Y:S01]  /*166f0*/  IMAD.X R150, R150, 0x1, R153.reuse, P1 ;  /* 0x0000000196967824 */ /* 0x108fe200008e0699 */
[----:B------:R1:W-:Y:S01]  /*16700*/  STL [R1+0x15c], R0 ;  /* 0x00015c0001007387 */ /* 0x0003e20000100800 */
        /* <DEDUP_REMOVED lines=9> */
[----:B-1----:R-:W-:Y:S01]  /*167a0*/  MOV R158, R4 ;  /* 0x00000004009e7202 */ /* 0x002fe20000000f00 */
[----:B------:R-:W-:-:S02]  /*167b0*/  IMAD.MOV.U32 R159, RZ, RZ, R157 ;  /* 0x000000ffff9f7224 */ /* 0x000fc400078e009d */
[----:B---3--:R-:W3:Y:S04]  /*167c0*/  LDL.LU R4, [R1+0x258] ;  /* 0x0002580001047983 */ /* 0x008ee80000300800 */
[----:B------:R-:W3:Y:S04]  /*167d0*/  LDL.LU R157, [R1+0x298] ;  /* 0x00029800019d7983 */ /* 0x000ee80000300800 */
[----:B------:R1:W-:Y:S01]  /*167e0*/  LDGSTS.E [R123+0x30500], desc[UR60][R158.64], P0 ;  /* 0x305000009e7b7fae */ /* 0x0003e2000812187c */
[----:B----4-:R-:W-:-:S05]  /*167f0*/  IADD3 R3, P1, R3, R154, RZ ;  /* 0x0000009a03037210 */ /* 0x010fca0007f3e0ff */
[----:B------:R-:W-:Y:S01]  /*16800*/  IMAD.X R156, R156, 0x1, R153, P1 ;  /* 0x000000019c9c7824 */ /* 0x000fe200008e0699 */
[----:B------:R-:W-:Y:S01]  /*16810*/  IADD3 R5, P2, R5, R154, RZ ;  /* 0x0000009a05057210 */ /* 0x000fe20007f5e0ff */
[----:B------:R-:W-:Y:S01]  /*16820*/  STL [R1+0x1dc], R3 ;  /* 0x0001dc0301007387 */ /* 0x000fe20000100800 */
[----:B-1----:R-:W-:Y:S02]  /*16830*/  IMAD.MOV.U32 R158, RZ, RZ, R3 ;  /* 0x000000ffff9e7224 */ /* 0x002fe400078e0003 */
[----:B------:R-:W-:Y:S01]  /*16840*/  IMAD.MOV.U32 R159, RZ, RZ, R156 ;  /* 0x000000ffff9f7224 */ /* 0x000fe200078e009c */
[----:B------:R1:W-:Y:S01]  /*16850*/  STL [R1+0x1d8], R156 ;  /* 0x0001d89c01007387 */ /* 0x0003e20000100800 */
[----:B------:R-:W-:-:S03]  /*16860*/  IMAD.X R222, R222, 0x1, R153, P2 ;  /* 0x00000001dede7824 */ /* 0x000fc600010e0699 */
[----:B------:R-:W-:Y:S04]  /*16870*/  STL [R1+0x21c], R5 ;  /* 0x00021c0501007387 */ /* 0x000fe80000100800 */
[----:B------:R4:W-:Y:S04]  /*16880*/  LDGSTS.E [R123+0x30900], desc[UR60][R158.64], P0 ;  /* 0x309000009e7b7fae */ /* 0x0009e8000812187c */
[----:B-1----:R-:W3:Y:S04]  /*16890*/  LDL.LU R156, [R1+0x2dc] ;  /* 0x0002dc00019c7983 */ /* 0x002ee80000300800 */
[----:B------:R1:W-:Y:S04]  /*168a0*/  STL [R1+0x218], R222 ;  /* 0x000218de01007387 */ /* 0x0003e80000100800 */
[----:B------:R-:W3:Y:S01]  /*168b0*/  LDL.LU R3, [R1+0x31c] ;  /* 0x00031c0001037983 */ /* 0x000ee20000300800 */
[----:B----4-:R-:W-:-:S02]  /*168c0*/  IMAD.MOV.U32 R159, RZ, RZ, R222 ;  /* 0x000000ffff9f7224 */ /* 0x010fc400078e00de */
[----:B------:R-:W-:Y:S01]  /*168d0*/  IMAD.MOV.U32 R158, RZ, RZ, R5 ;  /* 0x000000ffff9e7224 */ /* 0x000fe200078e0005 */
[----:B-1----:R-:W4:Y:S04]  /*168e0*/  LDL.LU R222, [R1+0x2d8] ;  /* 0x0002d80001de7983 */ /* 0x002f280000300800 */
[----:B------:R-:W4:Y:S04]  /*168f0*/  LDL.LU R5, [R1+0x318] ;  /* 0x0003180001057983 */ /* 0x000f280000300800 */
[----:B------:R1:W-:Y:S01]  /*16900*/  LDGSTS.E [R123+0x30d00], desc[UR60][R158.64], P0 ;  /* 0x30d000009e7b7fae */ /* 0x0003e2000812187c */
[----:B------:R-:W-:-:S05]  /*16910*/  IADD3 R0, P1, R0, R154, RZ ;  /* 0x0000009a00007210 */ /* 0x000fca0007f3e0ff */
[----:B-1----:R-:W-:Y:S01]  /*16920*/  IMAD.MOV.U32 R158, RZ, RZ, R0 ;  /* 0x000000ffff9e7224 */ /* 0x002fe200078e0000 */
[----:B--2---:R-:W-:Y:S01]  /*16930*/  IADD3 R150, P2, R150, R154, RZ ;  /* 0x0000009a96967210 */ /* 0x004fe20007f5e0ff */
[----:B------:R1:W-:Y:S01]  /*16940*/  STL [R1+0x25c], R0 ;  /* 0x00025c0001007387 */ /* 0x0003e20000100800 */
[----:B---3--:R-:W-:-:S04]  /*16950*/  IMAD.X R4, R4, 0x1, R153, P1 ;  /* 0x0000000104047824 */ /* 0x008fc800008e0699 */
[----:B------:R-:W-:Y:S02]  /*16960*/  IMAD.MOV.U32 R159, RZ, RZ, R4 ;  /* 0x000000ffff9f7224 */ /* 0x000fe400078e0004 */
[----:B------:R-:W-:Y:S01]  /*16970*/  IMAD.X R157, R157, 0x1, R153, P2 ;  /* 0x000000019d9d7824 */ /* 0x000fe200010e0699 */
        /* <DEDUP_REMOVED lines=8> */
[----:B---3--:R-:W3:Y:S04]  /*16a00*/  LDL.LU R150, [R1+0x160] ;  /* 0x0001600001967983 */ /* 0x008ee80000300800 */
[----:B------:R4:W-:Y:S01]  /*16a10*/  LDGSTS.E [R123+0x31500], desc[UR60][R158.64], P0 ;  /* 0x315000009e7b7fae */ /* 0x0009e2000812187c */
[----:B------:R-:W-:-:S03]  /*16a20*/  IADD3 R156, P1, R156, R154, RZ ;  /* 0x0000009a9c9c7210 */ /* 0x000fc60007f3e0ff */
[----:B-1----:R-:W3:Y:S01]  /*16a30*/  LDL.LU R157, [R1+0x1a0] ;  /* 0x0001a000019d7983 */ /* 0x002ee20000300800 */
[----:B------:R-:W-:Y:S02]  /*16a40*/  IADD3 R3, P2, R3, R154, RZ ;  /* 0x0000009a03037210 */ /* 0x000fe40007f5e0ff */
[----:B----4-:R-:W-:Y:S01]  /*16a50*/  MOV R158, R156 ;  /* 0x0000009c009e7202 */ /* 0x010fe20000000f00 */
[--C-:B------:R-:W-:Y:S01]  /*16a60*/  IMAD.X R222, R222, 0x1, R153.reuse, P1 ;  /* 0x00000001dede7824 */ /* 0x100fe200008e0699 */
[----:B------:R1:W-:Y:S01]  /*16a70*/  STL [R1+0x2dc], R156 ;  /* 0x0002dc9c01007387 */ /* 0x0003e20000100800 */
[----:B------:R-:W-:Y:S02]  /*16a80*/  IMAD.X R5, R5, 0x1, R153, P2 ;  /* 0x0000000105057824 */ /* 0x000fe400010e0699 */
[----:B------:R-:W-:Y:S01]  /*16a90*/  IMAD.MOV.U32 R159, RZ, RZ, R222 ;  /* 0x000000ffff9f7224 */ /* 0x000fe200078e00de */
        /* <DEDUP_REMOVED lines=44> */
[----:B----4-:R-:W-:Y:S01]  /*16d60*/  MOV R159, R222 ;  /* 0x000000de009f7202 */ /* 0x010fe20000000f00 */
[----:B------:R-:W-:-:S02]  /*16d70*/  IMAD.MOV.U32 R158, RZ, RZ, R5 ;  /* 0x000000ffff9e7224 */ /* 0x000fc400078e0005 */
        /* <DEDUP_REMOVED lines=22> */
[----:B------:R-:W-:Y:S01]  /*16ee0*/  IADD3 R3, P2, R3, R154, RZ ;  /* 0x0000009a03037210 */ /* 0x000fe20007f5e0ff */
[----:B----4-:R-:W-:Y:S02]  /*16ef0*/  IMAD.MOV.U32 R158, RZ, RZ, R156 ;  /* 0x000000ffff9e7224 */ /* 0x010fe400078e009c */
        /* <DEDUP_REMOVED lines=21> */
[----:B------:R-:W-:Y:S02]  /*17050*/  MOV R158, R0 ;  /* 0x00000000009e7202 */ /* 0x000fe40000000f00 */
        /* <DEDUP_REMOVED lines=26> */
[----:B----4-:R-:W-:-:S03]  /*17200*/  IMAD.MOV.U32 R159, RZ, RZ, R222 ;  /* 0x000000ffff9f7224 */ /* 0x010fc600078e00de */
[----:B-1----:R-:W4:Y:S01]  /*17210*/  LDL.LU R222, [R1+0x2e8] ;  /* 0x0002e80001de7983 */ /* 0x002f220000300800 */
[----:B------:R-:W-:-:S03]  /*17220*/  IMAD.MOV.U32 R158, RZ, RZ, R5 ;  /* 0x000000ffff9e7224 */ /* 0x000fc600078e0005 */
        /* <DEDUP_REMOVED lines=22> */
[----:B----4-:R-:W-:Y:S01]  /*17390*/  IMAD.MOV.U32 R158, RZ, RZ, R156 ;  /* 0x000000ffff9e7224 */ /* 0x010fe200078e009c */
[----:B------:R-:W-:Y:S01]  /*173a0*/  IADD3.X R222, R222, R153, RZ, P1, !PT ;  /* 0x00000099dede7210 */ /* 0x000fe20000ffe4ff */
[----:B------:R1:W-:Y:S02]  /*173b0*/  STL [R1+0x2ec], R156 ;  /* 0x0002ec9c01007387 */ /* 0x0003e40000100800 */
        /* <DEDUP_REMOVED lines=38> */
[----:B------:R-:W-:Y:S01]  /*17620*/  MOV R159, R156 ;  /* 0x0000009c009f7202 */ /* 0x000fe20000000f00 */
[----:B------:R-:W-:Y:S01]  /*17630*/  IMAD.X R222, R222, 0x1, R153, P2 ;  /* 0x00000001dede7824 */ /* 0x000fe200010e0699 */
[----:B------:R1:W-:Y:S04]  /*17640*/  STL [R1+0x1f0], R156 ;  /* 0x0001f09c01007387 */ /* 0x0003e80000100800 */
        /* <DEDUP_REMOVED lines=50> */
[----:B---3--:R-:W-:Y:S01]  /*17970*/  IMAD.X R150, R150, 0x1, R153, P1 ;  /* 0x0000000196967824 */ /* 0x008fe200008e0699 */
[----:B------:R1:W-:Y:S01]  /*17980*/  STL [R1+0x17c], R0 ;  /* 0x00017c0001007387 */ /* 0x0003e20000100800 */
[----:B------:R-:W-:Y:S02]  /*17990*/  IMAD.MOV.U32 R158, RZ, RZ, R0 ;  /* 0x000000ffff9e7224 */ /* 0x000fe400078e0000 */
[----:B------:R-:W-:Y:S01]  /*179a0*/  IMAD.MOV.U32 R159, RZ, RZ, R150 ;  /* 0x000000ffff9f7224 */ /* 0x000fe200078e0096 */
[----:B------:R2:W-:Y:S01]  /*179b0*/  STL [R1+0x178], R150 ;  /* 0x0001789601007387 */ /* 0x0005e20000100800 */
[----:B------:R-:W-:-:S03]  /*179c0*/  IADD3.X R157, R157, R153, RZ, P2, !PT ;  /* 0x000000999d9d7210 */ /* 0x000fc600017fe4ff */
[----:B------:R-:W-:Y:S04]  /*179d0*/  STL [R1+0x1bc], R4 ;  /* 0x0001bc0401007387 */ /* 0x000fe80000100800 */
[----:B------:R3:W-:Y:S04]  /*179e0*/  STL [R1+0x1b8], R157 ;  /* 0x0001b89d01007387 */ /* 0x0007e80000100800 */
[----:B-1----:R-:W4:Y:S04]  /*179f0*/  LDL.LU R0, [R1+0x27c] ;  /* 0x00027c0001007983 */ /* 0x002f280000300800 */
[----:B------:R1:W-:Y:S04]  /*17a00*/  LDGSTS.E [R123+0x30300], desc[UR60][R158.64], P0 ;  /* 0x303000009e7b7fae */ /* 0x0003e8000812187c */
[----:B--2---:R-:W2:Y:S01]  /*17a10*/  LDL.LU R150, [R1+0x2bc] ;  /* 0x0002bc0001967983 */ /* 0x004ea20000300800 */
[----:B-1----:R-:W-:-:S02]  /*17a20*/  IMAD.MOV.U32 R158, RZ, RZ, R4 ;  /* 0x000000ffff9e7224 */ /* 0x002fc400078e0004 */
[----:B------:R-:W-:Y:S02]  /*17a30*/  IMAD.MOV.U32 R159, RZ, RZ, R157 ;  /* 0x000000ffff9f7224 */ /* 0x000fe400078e009d */
        /* <DEDUP_REMOVED lines=24> */
[----:B---3--:R-:W-:-:S04]  /*17bc0*/  IMAD.X R157, R157, 0x1, R153, P1 ;  /* 0x000000019d9d7824 */ /* 0x008fc800008e0699 */
[----:B------:R-:W-:Y:S02]  /*17bd0*/  IMAD.MOV.U32 R159, RZ, RZ, R157 ;  /* 0x000000ffff9f7224 */ /* 0x000fe400078e009d */
[----:B------:R-:W-:-:S03]  /*17be0*/  IMAD.X R4, R4, 0x1, R153, P2 ;  /* 0x0000000104047824 */ /* 0x000fc600010e0699 */
[----:B------:R1:W-:Y:S04]  /*17bf0*/  LDGSTS.E [R123+0x31300], desc[UR60][R158.64], P0 ;  /* 0x313000009e7b7fae */ /* 0x0003e8000812187c */
[----:B------:R-:W-:Y:S04]  /*17c00*/  STL [R1+0x27c], R0 ;  /* 0x00027c0001007387 */ /* 0x000fe80000100800 */
[----:B------:R2:W-:Y:S01]  /*17c10*/  STL [R1+0x278], R157 ;  /* 0x0002789d01007387 */ /* 0x0005e20000100800 */
[----:B-1----:R-:W-:Y:S01]  /*17c20*/  MOV R158, R150 ;  /* 0x00000096009e7202 */ /* 0x002fe20000000f00 */
[----:B------:R-:W-:-:S02]  /*17c30*/  IMAD.MOV.U32 R159, RZ, RZ, R4 ;  /* 0x000000ffff9f7224 */ /* 0x000fc400078e0004 */
[----:B------:R-:W-:Y:S04]  /*17c40*/  STL [R1+0x2bc], R150 ;  /* 0x0002bc9601007387 */ /* 0x000fe80000100800 */
[----:B--2---:R-:W2:Y:S04]  /*17c50*/  LDL.LU R157, [R1+0x184] ;  /* 0x00018400019d7983 */ /* 0x004ea80000300800 */
[----:B------:R1:W-:Y:S01]  /*17c60*/  LDGSTS.E [R123+0x31700], desc[UR60][R158.64], P0 ;  /* 0x317000009e7b7fae */ /* 0x0003e2000812187c */
[----:B------:R-:W-:-:S03]  /*17c70*/  IADD3 R156, P1, R156, R154, RZ ;  /* 0x0000009a9c9c7210 */ /* 0x000fc60007f3e0ff */
[----:B------:R3:W-:Y:S02]  /*17c80*/  STL [R1+0x2b8], R4 ;  /* 0x0002b80401007387 */ /* 0x0007e40000100800 */
[----:B-1----:R-:W-:Y:S02]  /*17c90*/  IMAD.MOV.U32 R158, RZ, RZ, R156 ;  /* 0x000000ffff9e7224 */ /* 0x002fe400078e009c */
[----:B------:R-:W2:Y:S01]  /*17ca0*/  LDL.LU R0, [R1+0x1c4] ;  /* 0x0001c40001007983 */ /* 0x000ea20000300800 */
[----:B------:R-:W-:-:S03]  /*17cb0*/  IADD3 R3, P2, R3, R154, RZ ;  /* 0x0000009a03037210 */ /* 0x000fc60007f5e0ff */
[----:B---3--:R-:W5:Y:S01]  /*17cc0*/  LDL.LU R4, [R1+0x774] ;  /* 0x0007740001047983 */ /* 0x008f620000300800 */
[----:B----4-:R-:W-:-:S03]  /*17cd0*/  IMAD.X R222, R222, 0x1, R153, P1 ;  /* 0x00000001dede7824 */ /* 0x010fc600008e0699 */
[----:B------:R-:W3:Y:S01]  /*17ce0*/  LDL.LU R150, [R1+0x1c0] ;  /* 0x0001c00001967983 */ /* 0x000ee20000300800 */
[----:B------:R-:W-:Y:S02]  /*17cf0*/  IMAD.MOV.U32 R159, RZ, RZ, R222 ;  /* 0x000000ffff9f7224 */ /* 0x000fe400078e00de */
[----:B------:R-:W-:Y:S01]  /*17d00*/  IMAD.X R5, R5, 0x1, R153, P2 ;  /* 0x0000000105057824 */ /* 0x000fe200010e0699 */
[----:B------:R1:W-:Y:S04]  /*17d10*/  STL [R1+0x2fc], R156 ;  /* 0x0002fc9c01007387 */ /* 0x0003e80000100800 */
[----:B------:R4:W-:Y:S04]  /*17d20*/  STL [R1+0x2f8], R222 ;  /* 0x0002f8de01007387 */ /* 0x0009e80000100800 */
[----:B------:R4:W-:Y:S04]  /*17d30*/  LDGSTS.E [R123+0x31b00], desc[UR60][R158.64], P0 ;  /* 0x31b000009e7b7fae */ /* 0x0009e8000812187c */
[----:B------:R-:W-:Y:S04]  /*17d40*/  STL [R1+0x33c], R3 ;  /* 0x00033c0301007387 */ /* 0x000fe80000100800 */
[----:B-1----:R-:W3:Y:S01]  /*17d50*/  LDL.LU R156, [R1+0x204] ;  /* 0x00020400019c7983 */ /* 0x002ee20000300800 */
[----:B----4-:R-:W-:-:S02]  /*17d60*/  IMAD.MOV.U32 R158, RZ, RZ, R3 ;  /* 0x000000ffff9e7224 */ /* 0x010fc400078e0003 */
[----:B------:R-:W-:Y:S01]  /*17d70*/  IMAD.MOV.U32 R159, RZ, RZ, R5 ;  /* 0x000000ffff9f7224 */ /* 0x000fe200078e0005 */
[----:B------:R1:W-:Y:S04]  /*17d80*/  STL [R1+0x338], R5 ;  /* 0x0003380501007387 */ /* 0x0003e80000100800 */
[----:B------:R-:W4:Y:S04]  /*17d90*/  LDL.LU R222, [R1+0x244] ;  /* 0x0002440001de7983 */ /* 0x000f280000300800 */
[----:B------:R1:W-:Y:S04]  /*17da0*/  LDGSTS.E [R123+0x31f00], desc[UR60][R158.64], P0 ;  /* 0x31f000009e7b7fae */ /* 0x0003e8000812187c */
[----:B-1----:R-:W5:Y:S04]  /*17db0*/  LDL.LU R5, [R1+0x770] ;  /* 0x0007700001057983 */ /* 0x002f680000300800 */
[----:B------:R-:W4:Y:S04]  /*17dc0*/  LDL.LU R3, [R1+0x240] ;  /* 0x0002400001037983 */ /* 0x000f280000300800 */
[----:B------:R-:W4:Y:S01]  /*17dd0*/  LDL.LU R159, [R1+0x180] ;  /* 0x00018000019f7983 */ /* 0x000f220000300800 */
[----:B------:R-:W-:-:S05]  /*17de0*/  LOP3.LUT R158, R2, 0x70, RZ, 0x3c, !PT ;  /* 0x00000070029e7812 */ /* 0x000fca00078e3cff */
[----:B------:R-:W-:Y:S01]  /*17df0*/  VIADD R123, R158, UR5 ;  /* 0x000000059e7b7c36 */ /* 0x000fe20008000000 */
[----:B--2---:R-:W-:-:S05]  /*17e00*/  IADD3 R157, P1, R157, R154, RZ ;  /* 0x0000009a9d9d7210 */ /* 0x004fca0007f3e0ff */
[----:B------:R-:W-:Y:S01]  /*17e10*/  IMAD.MOV.U32 R158, RZ, RZ, R157 ;  /* 0x000000ffff9e7224 */ /* 0x000fe200078e009d */
[----:B------:R1:W-:Y:S01]  /*17e20*/  STL [R1+0x184], R157 ;  /* 0x0001849d01007387 */ /* 0x0003e20000100800 */
[----:B------:R-:W-:-:S05]  /*17e30*/  IADD3 R0, P2, R0, R154, RZ ;  /* 0x0000009a00007210 */ /* 0x000fca0007f5e0ff */
[--C-:B---3--:R-:W-:Y:S02]  /*17e40*/  IMAD.X R150, R150, 0x1, R153.reuse, P2 ;  /* 0x0000000196967824 */ /* 0x108fe400010e0699 */
[----:B----4-:R-:W-:-:S05]  /*17e50*/  IMAD.X R159, R159, 0x1, R153, P1 ;  /* 0x000000019f9f7824 */ /* 0x010fca00008e0699 */
[----:B------:R2:W-:Y:S04]  /*17e60*/  STL [R1+0x180], R159 ;  /* 0x0001809f01007387 */ /* 0x0005e80000100800 */
[----:B------:R3:W-:Y:S04]  /*17e70*/  LDGSTS.E [R123+0x30380], desc[UR60][R158.64], P0 ;  /* 0x303800009e7b7fae */ /* 0x0007e8000812187c */
[----:B------:R-:W-:Y:S04]  /*17e80*/  STL [R1+0x1c4], R0 ;  /* 0x0001c40001007387 */ /* 0x000fe80000100800 */
[----:B------:R4:W-:Y:S01]  /*17e90*/  STL [R1+0x1c0], R150 ;  /* 0x0001c09601007387 */ /* 0x0009e20000100800 */
[----:B---3--:R-:W-:-:S03]  /*17ea0*/  IMAD.MOV.U32 R158, RZ, RZ, R0 ;  /* 0x000000ffff9e7224 */ /* 0x008fc600078e0000 */
[----:B-1----:R-:W3:Y:S01]  /*17eb0*/  LDL.LU R157, [R1+0x2c4] ;  /* 0x0002c400019d7983 */ /* 0x002ee20000300800 */
[----:B--2---:R-:W-:-:S03]  /*17ec0*/  IMAD.MOV.U32 R159, RZ, RZ, R150 ;  /* 0x000000ffff9f7224 */ /* 0x004fc600078e0096 */
[----:B----4-:R-:W2:Y:S04]  /*17ed0*/  LDL.LU R150, [R1+0x2c0] ;  /* 0x0002c00001967983 */ /* 0x010ea80000300800 */
[----:B------:R-:W4:Y:S04]  /*17ee0*/  LDL.LU R0, [R1+0x344] ;  /* 0x0003440001007983 */ /* 0x000f280000300800 */
[----:B------:R1:W-:Y:S04]  /*17ef0*/  LDGSTS.E [R123+0x30780], desc[UR60][R158.64], P0 ;  /* 0x307800009e7b7fae */ /* 0x0003e8000812187c */
[----:B------:R-:W3:Y:S01]  /*17f00*/  LDL.LU R159, [R1+0x200] ;  /* 0x00020000019f7983 */ /* 0x000ee20000300800 */
[----:B------:R-:W-:-:S02]  /*17f10*/  IADD3 R156, P1, R156, R154, RZ ;  /* 0x0000009a9c9c7210 */ /* 0x000fc40007f3e0ff */
[----:B------:R-:W-:Y:S02]  /*17f20*/  IADD3 R222, P2, R222, R154, RZ ;  /* 0x0000009adede7210 */ /* 0x000fe40007f5e0ff */
[----:B-1----:R-:W-:Y:S01]  /*17f30*/  MOV R158, R156 ;  /* 0x0000009c009e7202 */ /* 0x002fe20000000f00 */
[----:B------:R1:W-:Y:S02]  /*17f40*/  STL [R1+0x204], R156 ;  /* 0x0002049c01007387 */ /* 0x0003e40000100800 */
[--C-:B------:R-:W-:Y:S02]  /*17f50*/  IMAD.X R3, R3, 0x1, R153.reuse, P2 ;  /* 0x0000000103037824 */ /* 0x100fe400010e0699 */
[----:B---3--:R-:W-:-:S05]  /*17f60*/  IMAD.X R159, R159, 0x1, R153, P1 ;  /* 0x000000019f9f7824 */ /* 0x008fca00008e0699 */
[----:B------:R3:W-:Y:S04]  /*17f70*/  STL [R1+0x200], R159 ;  /* 0x0002009f01007387 */ /* 0x0007e80000100800 */
[----:B------:R2:W-:Y:S04]  /*17f80*/  LDGSTS.E [R123+0x30b80], desc[UR60][R158.64], P0 ;  /* 0x30b800009e7b7fae */ /* 0x0005e8000812187c */
[----:B------:R-:W-:Y:S04]  /*17f90*/  STL [R1+0x244], R222 ;  /* 0x000244de01007387 */ /* 0x000fe80000100800 */
[----:B-1----:R-:W4:Y:S01]  /*17fa0*/  LDL.LU R156, [R1+0x340] ;  /* 0x00034000019c7983 */ /* 0x002f220000300800 */
[----:B--2---:R-:W-:-:S02]  /*17fb0*/  IMAD.MOV.U32 R158, RZ, RZ, R222 ;  /* 0x000000ffff9e7224 */ /* 0x004fc400078e00de */
[----:B---3--:R-:W-:Y:S01]  /*17fc0*/  IMAD.MOV.U32 R159, RZ, RZ, R3 ;  /* 0x000000ffff9f7224 */ /* 0x008fe200078e0003 */
[----:B------:R1:W-:Y:S04]  /*17fd0*/  STL [R1+0x240], R3 ;  /* 0x0002400301007387 */ /* 0x0003e80000100800 */
[----:B------:R2:W-:Y:S04]  /*17fe0*/  LDGSTS.E [R123+0x30f80], desc[UR60][R158.64], P0 ;  /* 0x30f800009e7b7fae */ /* 0x0005e8000812187c */
[----:B-1----:R-:W5:Y:S04]  /*17ff0*/  LDL.LU R3, [R1+0x76c] ;  /* 0x00076c0001037983 */ /* 0x002f680000300800 */
[----:B------:R-:W3:Y:S04]  /*18000*/  LDL R222, [R1+0x34c] ;  /* 0x00034c0001de7983 */ /* 0x000ee80000100800 */
[----:B------:R-:W4:Y:S04]  /*18010*/  LDL.LU R158, [R1+0x280] ;  /* 0x00028000019e7983 */ /* 0x000f280000300800 */
[----:B------:R-:W2:Y:S01]  /*18020*/  LDL.LU R159, [R1+0x284] ;  /* 0x00028400019f7983 */ /* 0x000ea20000300800 */
[----:B------:R-:W-:-:S05]  /*18030*/  IADD3 R157, P2, R157, R154, RZ ;  /* 0x0000009a9d9d7210 */ /* 0x000fca0007f5e0ff */
[----:B------:R-:W-:Y:S01]  /*18040*/  IMAD.X R150, R150, 0x1, R153, P2 ;  /* 0x0000000196967824 */ /* 0x000fe200010e0699 */
[----:B--2---:R-:W-:-:S05]  /*18050*/  IADD3 R159, P1, R159, R154, RZ ;  /* 0x0000009a9f9f7210 */ /* 0x004fca0007f3e0ff */
[----:B----4-:R-:W-:Y:S01]  /*18060*/  IMAD.X R158, R158, 0x1, R153, P1 ;  /* 0x000000019e9e7824 */ /* 0x010fe200008e0699 */
[----:B------:R1:W-:Y:S04]  /*18070*/  STL [R1+0x284], R159 ;  /* 0x0002849f01007387 */ /* 0x0003e80000100800 */
[----:B------:R2:W-:Y:S01]  /*18080*/  STL [R1+0x280], R158 ;  /* 0x0002809e01007387 */ /* 0x0005e20000100800 */
[----:B-1----:R-:W-:-:S04]  /*18090*/  LOP3.LUT R159, R159, R158, RZ, 0x3c, !PT ;  /* 0x0000009e9f9f7212 */ /* 0x002fc800078e3cff */
[----:B--2---:R-:W-:-:S04]  /*180a0*/  LOP3.LUT R158, R159, R158, RZ, 0x3c, !PT ;  /* 0x0000009e9f9e7212 */ /* 0x004fc800078e3cff */
[----:B------:R-:W-:Y:S01]  /*180b0*/  LOP3.LUT R159, R159, R158, RZ, 0x3c, !PT ;  /* 0x0000009e9f9f7212 */ /* 0x000fe200078e3cff */
[----:B------:R-:W-:Y:S04]  /*180c0*/  STL [R1+0x2c4], R157 ;  /* 0x0002c49d01007387 */ /* 0x000fe80000100800 */
[----:B------:R1:W-:Y:S04]  /*180d0*/  LDGSTS.E [R123+0x31380], desc[UR60][R158.64], P0 ;  /* 0x313800009e7b7fae */ /* 0x0003e8000812187c */
[----:B------:R2:W-:Y:S01]  /*180e0*/  STL [R1+0x2c0], R150 ;  /* 0x0002c09601007387 */ /* 0x0005e20000100800 */
[----:B-1----:R-:W-:-:S02]  /*180f0*/  IMAD.MOV.U32 R158, RZ, RZ, R157 ;  /* 0x000000ffff9e7224 */ /* 0x002fc400078e009d */
[----:B------:R-:W-:Y:S02]  /*18100*/  IMAD.MOV.U32 R159, RZ, RZ, R150 ;  /* 0x000000ffff9f7224 */ /* 0x000fe400078e0096 */
[----:B--2---:R-:W2:Y:S04]  /*18110*/  LDL.LU R150, [R1+0x768] ;  /* 0x0007680001967983 */ /* 0x004ea80000300800 */
[----:B------:R-:W5:Y:S04]  /*18120*/  LDL.LU R157, [R1+0x764] ;  /* 0x00076400019d7983 */ /* 0x000f680000300800 */
[----:B------:R1:W-:Y:S04]  /*18130*/  LDGSTS.E [R123+0x31780], desc[UR60][R158.64], P0 ;  /* 0x317800009e7b7fae */ /* 0x0003e8000812187c */
[----:B------:R-:W4:Y:S04]  /*18140*/  LDL.LU R158, [R1+0x300] ;  /* 0x00030000019e7983 */ /* 0x000f280000300800 */
[----:B------:R-:W1:Y:S01]  /*18150*/  LDL.LU R159, [R1+0x304] ;  /* 0x00030400019f7983 */ /* 0x000e620000300800 */
[----:B------:R-:W-:-:S05]  /*18160*/  IADD3 R0, P2, R0, R154, RZ ;  /* 0x0000009a00007210 */ /* 0x000fca0007f5e0ff */
[----:B------:R-:W-:Y:S01]  /*18170*/  IMAD.X R156, R156, 0x1, R153, P2 ;  /* 0x000000019c9c7824 */ /* 0x000fe200010e0699 */
[----:B-1----:R-:W-:-:S05]  /*18180*/  IADD3 R159, P1, R159, R154, RZ ;  /* 0x0000009a9f9f7210 */ /* 0x002fca0007f3e0ff */
[----:B----4-:R-:W-:Y:S01]  /*18190*/  IMAD.X R158, R158, 0x1, R153, P1 ;  /* 0x000000019e9e7824 */ /* 0x010fe200008e0699 */
[----:B------:R1:W-:Y:S04]  /*181a0*/  STL [R1+0x304], R159 ;  /* 0x0003049f01007387 */ /* 0x0003e80000100800 */
[----:B------:R4:W-:Y:S01]  /*181b0*/  STL [R1+0x300], R158 ;  /* 0x0003009e01007387 */ /* 0x0009e20000100800 */
[----:B-1----:R-:W-:-:S04]  /*181c0*/  LOP3.LUT R159, R159, R158, RZ, 0x3c, !PT ;  /* 0x0000009e9f9f7212 */ /* 0x002fc800078e3cff */
[----:B----4-:R-:W-:-:S04]  /*181d0*/  LOP3.LUT R158, R159, R158, RZ, 0x3c, !PT ;  /* 0x0000009e9f9e7212 */ /* 0x010fc800078e3cff */
[----:B------:R-:W-:Y:S01]  /*181e0*/  LOP3.LUT R159, R159, R158, RZ, 0x3c, !PT ;  /* 0x0000009e9f9f7212 */ /* 0x000fe200078e3cff */
[----:B------:R-:W-:Y:S04]  /*181f0*/  STL [R1+0x344], R0 ;  /* 0x0003440001007387 */ /* 0x000fe80000100800 */
[----:B------:R1:W-:Y:S04]  /*18200*/  LDGSTS.E [R123+0x31b80], desc[UR60][R158.64], P0 ;  /* 0x31b800009e7b7fae */ /* 0x0003e8000812187c */
[----:B------:R4:W-:Y:S01]  /*18210*/  STL [R1+0x340], R156 ;  /* 0x0003409c01007387 */ /* 0x0009e20000100800 */
[----:B-1----:R-:W-:-:S02]  /*18220*/  IMAD.MOV.U32 R159, RZ, RZ, R156 ;  /* 0x000000ffff9f7224 */ /* 0x002fc400078e009c */
[----:B------:R-:W-:Y:S01]  /*18230*/  IMAD.MOV.U32 R158, RZ, RZ, R0 ;  /* 0x000000ffff9e7224 */ /* 0x000fe200078e0000 */
[----:B----4-:R-:W5:Y:S04]  /*18240*/  LDL.LU R156, [R1+0x760] ;  /* 0x00076000019c7983 */ /* 0x010f680000300800 */
[----:B------:R-:W5:Y:S01]  /*18250*/  LDL.LU R0, [R1+0x75c] ;  /* 0x00075c0001007983 */ /* 0x000f620000300800 */
[----:B--2---:R-:W-:-:S03]  /*18260*/  VIADD R150, R150, 0x1 ;  /* 0x0000000196967836 */ /* 0x004fc60000000000 */
[----:B------:R1:W-:Y:S02]  /*18270*/  LDGSTS.E [R123+0x31f80], desc[UR60][R158.64], P0 ;  /* 0x31f800009e7b7fae */ /* 0x0003e4000812187c */
[----:B---3--:R-:W-:Y:S02]  /*18280*/  ISETP.NE.U32.AND P0, PT, R150, R222, PT ;  /* 0x000000de9600720c */ /* 0x008fe40003f05070 */
[----:B------:R-:W0:Y:S01]  /*18290*/  LDGDEPBAR ;  /* 0x00000000000079af */ /* 0x000e220000000000 */
[----:B-1----:R-:W-:-:S10]  /*182a0*/  IMAD.U32 R123, RZ, RZ, UR4 ;  /* 0x00000004ff7b7e24 */ /* 0x002fd4000f8e00ff */
[----:B------:R-:W-:Y:S05]  /*182b0*/  @P0 BRA `(.L_x_1) ;  /* 0xffffff80000c0947 */ /* 0x000fea000383ffff */
.L_x_0:
[----:B------:R-:W2:Y:S01]  /*182c0*/  LDL.LU R154, [R1+0x350] ;  /* 0x00035000019a7983 */ /* 0x000ea20000300800 */
[----:B-----5:R-:W1:Y:S01]  /*182d0*/  S2R R4, SR_TID.X ;  /* 0x0000000000047919 */ /* 0x020e620000002100 */
[----:B------:R-:W-:Y:S02]  /*182e0*/  WARPGROUP.DEPBAR.LE gsb0, 0x0 ;  /* 0x00008000000079c5 */ /* 0x000fe40000010000 */
[----:B------:R-:W-:-:S04]  /*182f0*/  DEPBAR.LE SB0, 0x0 ;  /* 0x000080000000791a */ /* 0x000fc80000000000 */
[----:B------:R-:W3:Y:S01]  /*18300*/  LDL.LU R150, [R1+0x6d8] ;  /* 0x0006d80001967983 */ /* 0x000ee20000300800 */
[----:B------:R-:W-:Y:S01]  /*18310*/  ULDC UR5, c[0x0][0x248] ;  /* 0x0000920000057ab9 */ /* 0x000fe20000000800 */
[----:B------:R-:W-:Y:S02]  /*18320*/  ULDC.64 UR6, c[0x0][0x220] ;  /* 0x0000880000067ab9 */ /* 0x000fe40000000a00 */
[----:B------:R-:W4:Y:S04]  /*18330*/  LDL.LU R159, [R1+0x6d4] ;  /* 0x0006d400019f7983 */ /* 0x000f280000300800 */
[----:B------:R-:W3:Y:S04]  /*18340*/  LDL.LU R123, [R1+0x6d0] ;  /* 0x0006d000017b7983 */ /* 0x000ee80000300800 */
[----:B------:R-:W3:Y:S04]  /*18350*/  LDL.LU R222, [R1+0x6cc] ;  /* 0x0006cc0001de7983 */ /* 0x000ee80000300800 */
[----:B------:R-:W4:Y:S01]  /*18360*/  LDL.LU R158, [R1+0x620] ;  /* 0x00062000019e7983 */ /* 0x000f220000300800 */
[----:B------:R-:W-:-:S02]  /*18370*/  IMAD.MOV.U32 R6, RZ, RZ, R24 ;  /* 0x000000ffff067224 */ /* 0x000fc400078e0018 */
[----:B------:R-:W-:Y:S01]  /*18380*/  IMAD.MOV.U32 R7, RZ, RZ, R26 ;  /* 0x000000ffff077224 */ /* 0x000fe200078e001a */
[----:B------:R-:W3:Y:S01]  /*18390*/  LDL.LU R92, [R1+0x71c] ;  /* 0x00071c00015c7983 */ /* 0x000ee20000300800 */
[----:B------:R-:W-:Y:S02]  /*183a0*/  IMAD.MOV.U32 R8, RZ, RZ, R57 ;  /* 0x000000ffff087224 */ /* 0x000fe400078e0039 */
[----:B------:R-:W-:Y:S01]  /*183b0*/  IMAD.MOV.U32 R9, RZ, RZ, R59 ;  /* 0x000000ffff097224 */ /* 0x000fe200078e003b */
[----:B------:R-:W3:Y:S01]  /*183c0*/  LDL.LU R91, [R1+0x718] ;  /* 0x00071800015b7983 */ /* 0x000ee20000300800 */
[C---:B-1----:R-:W-:Y:S01]  /*183d0*/  IMAD.SHL.U32 R2, R4.reuse, 0x10, RZ ;  /* 0x0000001004027824 */ /* 0x042fe200078e00ff */
[C---:B------:R-:W-:Y:S01]  /*183e0*/  LOP3.LUT R5, R4.reuse, 0x60, RZ, 0xc0, !PT ;  /* 0x0000006004057812 */ /* 0x040fe200078ec0ff */
[----:B------:R-:W-:Y:S01]  /*183f0*/  IMAD.SHL.U32 R3, R4, 0x40, RZ ;  /* 0x0000004004037824 */ /* 0x000fe200078e00ff */
[----:B------:R-:W-:Y:S01]  /*18400*/  MOV R4, R56 ;  /* 0x0000003800047202 */ /* 0x000fe20000000f00 */
[----:B------:R-:W-:Y:S01]  /*18410*/  IMAD.MOV.U32 R10, RZ, RZ, R25 ;  /* 0x000000ffff0a7224 */ /* 0x000fe200078e0019 */
[----:B------:R-:W-:Y:S01]  /*18420*/  LOP3.LUT R2, R2, 0xf0, RZ, 0xc0, !PT ;  /* 0x000000f002027812 */ /* 0x000fe200078ec0ff */
[----:B------:R-:W-:Y:S01]  /*18430*/  IMAD.MOV.U32 R11, RZ, RZ, R27 ;  /* 0x000000ffff0b7224 */ /* 0x000fe200078e001b */
[----:B------:R-:W-:Y:S01]  /*18440*/  LOP3.LUT R3, R3, 0x400, RZ, 0xc0, !PT ;  /* 0x0000040003037812 */ /* 0x000fe200078ec0ff */
[----:B------:R-:W-:Y:S01]  /*18450*/  IMAD.MOV.U32 R12, RZ, RZ, R61 ;  /* 0x000000ffff0c7224 */ /* 0x000fe200078e003d */
[----:B------:R-:W3:Y:S01]  /*18460*/  LDL.LU R90, [R1+0x714] ;  /* 0x00071400015a7983 */ /* 0x000ee20000300800 */
[----:B------:R-:W-:-:S02]  /*18470*/  IMAD.MOV.U32 R13, RZ, RZ, R63 ;  /* 0x000000ffff0d7224 */ /* 0x000fc400078e003f */
[----:B------:R-:W-:Y:S01]  /*18480*/  IMAD.MOV.U32 R14, RZ, RZ, R29 ;  /* 0x000000ffff0e7224 */ /* 0x000fe200078e001d */
[----:B------:R-:W3:Y:S01]  /*18490*/  LDL.LU R89, [R1+0x710] ;  /* 0x0007100001597983 */ /* 0x000ee20000300800 */
[----:B------:R-:W-:Y:S02]  /*184a0*/  IMAD.MOV.U32 R15, RZ, RZ, R31 ;  /* 0x000000ffff0f7224 */ /* 0x000fe400078e001f */
[----:B------:R-:W-:Y:S01]  /*184b0*/  IMAD.MOV.U32 R20, RZ, RZ, R65 ;  /* 0x000000ffff147224 */ /* 0x000fe200078e0041 */
[----:B------:R-:W3:Y:S01]  /*184c0*/  LDL.LU R93, [R1+0x70c] ;  /* 0x00070c00015d7983 */ /* 0x000ee20000300800 */
[----:B------:R-:W-:Y:S02]  /*184d0*/  IMAD.MOV.U32 R21, RZ, RZ, R67 ;  /* 0x000000ffff157224 */ /* 0x000fe400078e0043 */
[----:B------:R-:W-:Y:S01]  /*184e0*/  IMAD.MOV.U32 R22, RZ, RZ, R33 ;  /* 0x000000ffff167224 */ /* 0x000fe200078e0021 */
[----:B------:R-:W3:Y:S01]  /*184f0*/  LDL.LU R88, [R1+0x708] ;  /* 0x0007080001587983 */ /* 0x000ee20000300800 */
        /* <DEDUP_REMOVED lines=8> */
[----:B------:R-:W-:Y:S01]  /*18580*/  IMAD.MOV.U32 R61, RZ, RZ, R83 ;  /* 0x000000ffff3d7224 */ /* 0x000fe200078e0053 */
[----:B------:R-:W-:Y:S01]  /*18590*/  BAR.SYNC.DEFER_BLOCKING 0x0 ;  /* 0x0000000000007b1d */ /* 0x000fe20000010000 */
[----:B--2---:R-:W-:-:S13]  /*185a0*/  R2UR UR4, R154 ;  /* 0x000000009a0472ca */ /* 0x004fda00000e0000 */
[----:B------:R-:W-:-:S05]  /*185b0*/  IADD3 R2, R3, UR4, R2 ;  /* 0x0000000403027c10 */ /* 0x000fca000fffe002 */
[----:B------:R-:W-:Y:S02]  /*185c0*/  IMAD R2, R5, 0x8, R2 ;  /* 0x0000000805027824 */ /* 0x000fe400078e0202 */
[----:B------:R-:W-:Y:S02]  /*185d0*/  IMAD.MOV.U32 R5, RZ, RZ, R58 ;  /* 0x000000ffff057224 */ /* 0x000fe400078e003a */
[----:B------:R-:W-:-:S03]  /*185e0*/  IMAD.MOV.U32 R58, RZ, RZ, R45 ;  /* 0x000000ffff3a7224 */ /* 0x000fc600078e002d */
[----:B------:R-:W-:Y:S01]  /*185f0*/  STSM.16.M88.4 [R2], R4 ;  /* 0x0000000402007844 */ /* 0x000fe20000000200 */
[----:B------:R-:W-:Y:S01]  /*18600*/  BAR.SYNC.DEFER_BLOCKING 0x0 ;  /* 0x0000000000007b1d */ /* 0x000fe20000010000 */
[----:B----4-:R-:W-:-:S04]  /*18610*/  ISETP.GE.AND P0, PT, R158, R156, PT ;  /* 0x0000009c9e00720c */ /* 0x010fc80003f06270 */
[-C--:B------:R-:W-:Y:S02]  /*18620*/  ISETP.LT.AND P1, PT, R159, R157.reuse, !P0 ;  /* 0x0000009d9f00720c */ /* 0x080fe40004721270 */
[-C--:B------:R-:W-:Y:S01]  /*18630*/  ISETP.LT.AND P3, PT, R0, R157.reuse, !P0 ;  /* 0x0000009d0000720c */ /* 0x080fe20004761270 */
[----:B------:R-:W1:Y:S01]  /*18640*/  S2R R159, SR_TID.X ;  /* 0x00000000009f7919 */ /* 0x000e620000002100 */
[-C--:B---3--:R-:W-:Y:S02]  /*18650*/  ISETP.LT.AND P2, PT, R150, R157.reuse, !P0 ;  /* 0x0000009d9600720c */ /* 0x088fe40004741270 */
[-C--:B------:R-:W-:Y:S02]  /*18660*/  ISETP.LT.AND P5, PT, R123, R157.reuse, !P0 ;  /* 0x0000009d7b00720c */ /* 0x080fe400047a1270 */
[----:B------:R-:W-:Y:S02]  /*18670*/  ISETP.LT.AND P4, PT, R222, R157, !P0 ;  /* 0x0000009dde00720c */ /* 0x000fe40004781270 */
[----:B-1----:R-:W-:-:S04]  /*18680*/  LOP3.LUT R159, R159, 0x7f, RZ, 0xc0, !PT ;  /* 0x0000007f9f9f7812 */ /* 0x002fc800078ec0ff */
[----:B------:R-:W-:Y:S01]  /*18690*/  LEA R3, R159, UR4, 0x4 ;  /* 0x000000049f037c11 */ /* 0x000fe2000f8e20ff */
[----:B------:R-:W-:-:S04]  /*186a0*/  ULDC UR4, c[0x0][0x244] ;  /* 0x0000910000047ab9 */ /* 0x000fc80000000800 */
[----:B------:R-:W1:Y:S01]  /*186b0*/  LDS.128 R4, [R3] ;  /* 0x0000000003047984 */ /* 0x000e620000000c00 */
[----:B------:R-:W-:Y:S06]  /*186c0*/  BAR.SYNC.DEFER_BLOCKING 0x0 ;  /* 0x0000000000007b1d */ /* 0x000fec0000010000 */
[----:B------:R2:W-:Y:S02]  /*186d0*/  STSM.16.M88.4 [R2], R8 ;  /* 0x0000000802007844 */ /* 0x0005e40000000200 */
[----:B------:R-:W-:Y:S01]  /*186e0*/  BAR.SYNC.DEFER_BLOCKING 0x0 ;  /* 0x0000000000007b1d */ /* 0x000fe20000010000 */
[----:B--2---:R-:W-:-:S02]  /*186f0*/  IMAD.MOV.U32 R8, RZ, RZ, R60 ;  /* 0x000000ffff087224 */ /* 0x004fc400078e003c */
[----:B------:R-:W-:Y:S02]  /*18700*/  IMAD.MOV.U32 R9, RZ, RZ, R62 ;  /* 0x000000ffff097224 */ /* 0x000fe400078e003e */
[----:B------:R-:W-:Y:S02]  /*18710*/  IMAD.MOV.U32 R10, RZ, RZ, R28 ;  /* 0x000000ffff0a7224 */ /* 0x000fe400078e001c */
[----:B------:R-:W-:Y:S02]  /*18720*/  IMAD.MOV.U32 R11, RZ, RZ, R30 ;  /* 0x000000ffff0b7224 */ /* 0x000fe400078e001e */
[----:B------:R-:W-:Y:S02]  /*18730*/  IMAD.MOV.U32 R28, RZ, RZ, R69 ;  /* 0x000000ffff1c7224 */ /* 0x000fe400078e0045 */
[----:B------:R-:W-:Y:S01]  /*18740*/  IMAD.MOV.U32 R30, RZ, RZ, R37 ;  /* 0x000000ffff1e7224 */ /* 0x000fe200078e0025 */
[----:B------:R-:W2:Y:S01]  /*18750*/  LDS.128 R16, [R3] ;  /* 0x0000000003107984 */ /* 0x000ea20000000c00 */
[----:B------:R-:W-:-:S02]  /*18760*/  IMAD.MOV.U32 R37, RZ, RZ, R75 ;  /* 0x000000ffff257224 */ /* 0x000fc400078e004b */
[----:B------:R-:W-:Y:S01]  /*18770*/  IMAD.MOV.U32 R62, RZ, RZ, R49 ;  /* 0x000000ffff3e7224 */ /* 0x000fe200078e0031 */
[----:B------:R-:W-:Y:S01]  /*18780*/  BAR.SYNC.DEFER_BLOCKING 0x0 ;  /* 0x0000000000007b1d */ /* 0x000fe20000010000 */
[----:B------:R-:W-:-:S05]  /*18790*/  IMAD.MOV.U32 R60, RZ, RZ, R81 ;  /* 0x000000ffff3c7224 */ /* 0x000fca00078e0051 */
[----:B------:R-:W-:Y:S02]  /*187a0*/  STSM.16.M88.4 [R2], R8 ;  /* 0x0000000802007844 */ /* 0x000fe40000000200 */
[----:B------:R-:W-:Y:S06]  /*187b0*/  BAR.SYNC.DEFER_BLOCKING 0x0 ;  /* 0x0000000000007b1d */ /* 0x000fec0000010000 */
[----:B------:R-:W3:Y:S02]  /*187c0*/  LDS.128 R8, [R3] ;  /* 0x0000000003087984 */ /* 0x000ee40000000c00 */
[----:B------:R-:W-:Y:S06]  /*187d0*/  BAR.SYNC.DEFER_BLOCKING 0x0 ;  /* 0x0000000000007b1d */ /* 0x000fec0000010000 */
[----:B------:R4:W-:Y:S02]  /*187e0*/  STSM.16.M88.4 [R2], R12 ;  /* 0x0000000c02007844 */ /* 0x0009e40000000200 */
[----:B------:R-:W-:Y:S01]  /*187f0*/  BAR.SYNC.DEFER_BLOCKING 0x0 ;  /* 0x0000000000007b1d */ /* 0x000fe20000010000 */
[----:B----4-:R-:W-:Y:S01]  /*18800*/  MOV R12, R64 ;  /* 0x00000040000c7202 */ /* 0x010fe20000000f00 */
[----:B------:R-:W-:-:S02]  /*18810*/  IMAD.MOV.U32 R13, RZ, RZ, R66 ;  /* 0x000000ffff0d7224 */ /* 0x000fc400078e0042 */
[----:B------:R-:W-:Y:S02]  /*18820*/  IMAD.MOV.U32 R14, RZ, RZ, R32 ;  /* 0x000000ffff0e7224 */ /* 0x000fe400078e0020 */
[----:B------:R-:W-:Y:S01]  /*18830*/  IMAD.MOV.U32 R15, RZ, RZ, R34 ;  /* 0x000000ffff0f7224 */ /* 0x000fe200078e0022 */
[----:B------:R-:W4:Y:S01]  /*18840*/  LDS.128 R24, [R3] ;  /* 0x0000000003187984 */ /* 0x000f220000000c00 */
[----:B------:R-:W-:Y:S06]  /*18850*/  BAR.SYNC.DEFER_BLOCKING 0x0 ;  /* 0x0000000000007b1d */ /* 0x000fec0000010000 */
[----:B------:R-:W-:Y:S02]  /*18860*/  STSM.16.M88.4 [R2], R12 ;  /* 0x0000000c02007844 */ /* 0x000fe40000000200 */
[----:B------:R-:W-:Y:S06]  /*18870*/  BAR.SYNC.DEFER_BLOCKING 0x0 ;  /* 0x0000000000007b1d */ /* 0x000fec0000010000 */
[----:B------:R-:W4:Y:S02]  /*18880*/  LDS.128 R12, [R3] ;  /* 0x00000000030c7984 */ /* 0x000f240000000c00 */
[----:B------:R-:W-:Y:S06]  /*18890*/  BAR.SYNC.DEFER_BLOCKING 0x0 ;  /* 0x0000000000007b1d */ /* 0x000fec0000010000 */
[----:B------:R1:W-:Y:S02]  /*188a0*/  STSM.16.M88.4 [R2], R20 ;  /* 0x0000001402007844 */ /* 0x0003e40000000200 */
[----:B------:R-:W-:Y:S01]  /*188b0*/  BAR.SYNC.DEFER_BLOCKING 0x0 ;  /* 0x0000000000007b1d */ /* 0x000fe20000010000 */
[----:B-1----:R-:W-:-:S02]  /*188c0*/  IMAD.MOV.U32 R20, RZ, RZ, R68 ;  /* 0x000000ffff147224 */ /* 0x002fc400078e0044 */
[----:B------:R-:W-:Y:S02]  /*188d0*/  IMAD.MOV.U32 R21, RZ, RZ, R70 ;  /* 0x000000ffff157224 */ /* 0x000fe400078e0046 */
[----:B------:R-:W-:Y:S02]  /*188e0*/  IMAD.MOV.U32 R22, RZ, RZ, R36 ;  /* 0x000000ffff167224 */ /* 0x000fe400078e0024 */
[----:B------:R-:W-:Y:S02]  /*188f0*/  IMAD.MOV.U32 R23, RZ, RZ, R38 ;  /* 0x000000ffff177224 */ /* 0x000fe400078e0026 */
[----:B------:R-:W-:Y:S02]  /*18900*/  IMAD.MOV.U32 R38, RZ, RZ, R41 ;  /* 0x000000ffff267224 */ /* 0x000fe400078e0029 */
[----:B------:R-:W-:Y:S01]  /*18910*/  IMAD.MOV.U32 R36, RZ, RZ, R73 ;  /* 0x000000ffff247224 */ /* 0x000fe200078e0049 */
[----:B------:R-:W1:Y:S01]  /*18920*/  LDS.128 R32, [R3] ;  /* 0x0000000003207984 */ /* 0x000e620000000c00 */
[----:B------:R-:W-:Y:S01]  /*18930*/  IMAD R68, R158, UR4, RZ ;  /* 0x000000049e447c24 */ /* 0x000fe2000f8e02ff */
[----:B------:R-:W-:Y:S06]  /*18940*/  BAR.SYNC.DEFER_BLOCKING 0x0 ;  /* 0x0000000000007b1d */ /* 0x000fec0000010000 */
[----:B------:R-:W-:Y:S02]  /*18950*/  STSM.16.M88.4 [R2], R20 ;  /* 0x0000001402007844 */ /* 0x000fe40000000200 */
[----:B------:R-:W-:Y:S06]  /*18960*/  BAR.SYNC.DEFER_BLOCKING 0x0 ;  /* 0x0000000000007b1d */ /* 0x000fec0000010000 */
[----:B------:R-:W1:Y:S02]  /*18970*/  LDS.128 R20, [R3] ;  /* 0x0000000003147984 */ /* 0x000e640000000c00 */
[----:B------:R-:W-:Y:S06]  /*18980*/  BAR.SYNC.DEFER_BLOCKING 0x0 ;  /* 0x0000000000007b1d */ /* 0x000fec0000010000 */
[----:B------:R2:W-:Y:S02]  /*18990*/  STSM.16.M88.4 [R2], R28 ;  /* 0x0000001c02007844 */ /* 0x0005e40000000200 */
[----:B--2---:R-:W-:Y:S01]  /*189a0*/  IMAD.MOV.U32 R30, RZ, RZ, R40 ;  /* 0x000000ffff1e7224 */ /* 0x004fe200078e0028 */
[----:B------:R-:W-:Y:S01]  /*189b0*/  MOV R28, R72 ;  /* 0x00000048001c7202 */ /* 0x000fe20000000f00 */
[----:B------:R-:W-:Y:S01]  /*189c0*/  IMAD.MOV.U32 R31, RZ, RZ, R42 ;  /* 0x000000ffff1f7224 */ /* 0x000fe200078e002a */
[----:B------:R-:W-:Y:S01]  /*189d0*/  BAR.SYNC.DEFER_BLOCKING 0x0 ;  /* 0x0000000000007b1d */ /* 0x000fe20000010000 */
[----:B------:R-:W-:-:S05]  /*189e0*/  IMAD.MOV.U32 R29, RZ, RZ, R74 ;  /* 0x000000ffff1d7224 */ /* 0x000fca00078e004a */
[----:B------:R-:W2:Y:S02]  /*189f0*/  LDS.128 R40, [R3] ;  /* 0x0000000003287984 */ /* 0x000ea40000000c00 */
[----:B------:R-:W-:Y:S06]  /*18a00*/  BAR.SYNC.DEFER_BLOCKING 0x0 ;  /* 0x0000000000007b1d */ /* 0x000fec0000010000 */
[----:B------:R-:W-:Y:S02]  /*18a10*/  STSM.16.M88.4 [R2], R28 ;  /* 0x0000001c02007844 */ /* 0x000fe40000000200 */
[----:B------:R-:W-:Y:S06]  /*18a20*/  BAR.SYNC.DEFER_BLOCKING 0x0 ;  /* 0x0000000000007b1d */ /* 0x000fec0000010000 */
[----:B------:R-:W2:Y:S02]  /*18a30*/  LDS.128 R28, [R3] ;  /* 0x00000000031c7984 */ /* 0x000ea40000000c00 */
[----:B------:R-:W-:Y:S06]  /*18a40*/  BAR.SYNC.DEFER_BLOCKING 0x0 ;  /* 0x0000000000007b1d */ /* 0x000fec0000010000 */
[----:B------:R3:W-:Y:S02]  /*18a50*/  STSM.16.M88.4 [R2], R36 ;  /* 0x0000002402007844 */ /* 0x0007e40000000200 */
[----:B---3--:R-:W-:-:S02]  /*18a60*/  IMAD.MOV.U32 R38, RZ, RZ, R44 ;  /* 0x000000ffff267224 */ /* 0x008fc400078e002c */
[----:B------:R-:W-:Y:S01]  /*18a70*/  IMAD.MOV.U32 R39, RZ, RZ, R46 ;  /* 0x000000ffff277224 */ /* 0x000fe200078e002e */
[----:B------:R-:W-:Y:S01]  /*18a80*/  BAR.SYNC.DEFER_BLOCKING 0x0 ;  /* 0x0000000000007b1d */ /* 0x000fe20000010000 */
[----:B------:R-:W-:Y:S02]  /*18a90*/  IMAD.MOV.U32 R36, RZ, RZ, R76 ;  /* 0x000000ffff247224 */ /* 0x000fe400078e004c */
[----:B------:R-:W-:-:S03]  /*18aa0*/  IMAD.MOV.U32 R37, RZ, RZ, R78 ;  /* 0x000000ffff257224 */ /* 0x000fc600078e004e */
[----:B------:R-:W3:Y:S02]  /*18ab0*/  LDS.128 R44, [R3] ;  /* 0x00000000032c7984 */ /* 0x000ee40000000c00 */
[----:B------:R-:W-:Y:S06]  /*18ac0*/  BAR.SYNC.DEFER_BLOCKING 0x0 ;  /* 0x0000000000007b1d */ /* 0x000fec0000010000 */
[----:B------:R-:W-:Y:S02]  /*18ad0*/  STSM.16.M88.4 [R2], R36 ;  /* 0x0000002402007844 */ /* 0x000fe40000000200 */
[----:B------:R-:W-:Y:S06]  /*18ae0*/  BAR.SYNC.DEFER_BLOCKING 0x0 ;  /* 0x0000000000007b1d */ /* 0x000fec0000010000 */
[----:B------:R-:W3:Y:S02]  /*18af0*/  LDS.128 R36, [R3] ;  /* 0x0000000003247984 */ /* 0x000ee40000000c00 */
[----:B------:R-:W-:Y:S06]  /*18b00*/  BAR.SYNC.DEFER_BLOCKING 0x0 ;  /* 0x0000000000007b1d */ /* 0x000fec0000010000 */
[----:B------:R4:W-:Y:S02]  /*18b10*/  STSM.16.M88.4 [R2], R56 ;  /* 0x0000003802007844 */ /* 0x0009e40000000200 */
[----:B----4-:R-:W-:Y:S01]  /*18b20*/  IMAD.MOV.U32 R58, RZ, RZ, R48 ;  /* 0x000000ffff3a7224 */ /* 0x010fe200078e0030 */
[----:B------:R-:W-:Y:S01]  /*18b30*/  MOV R56, R80 ;  /* 0x0000005000387202 */ /* 0x000fe20000000f00 */
[----:B------:R-:W-:Y:S01]  /*18b40*/  IMAD.MOV.U32 R59, RZ, RZ, R50 ;  /* 0x000000ffff3b7224 */ /* 0x000fe200078e0032 */
[----:B------:R-:W-:Y:S01]  /*18b50*/  BAR.SYNC.DEFER_BLOCKING 0x0 ;  /* 0x0000000000007b1d */ /* 0x000fe20000010000 */
[----:B------:R-:W-:-:S05]  /*18b60*/  IMAD.MOV.U32 R57, RZ, RZ, R82 ;  /* 0x000000ffff397224 */ /* 0x000fca00078e0052 */
[----:B------:R-:W4:Y:S02]  /*18b70*/  LDS.128 R48, [R3] ;  /* 0x0000000003307984 */ /* 0x000f240000000c00 */
[----:B------:R-:W-:Y:S06]  /*18b80*/  BAR.SYNC.DEFER_BLOCKING 0x0 ;  /* 0x0000000000007b1d */ /* 0x000fec0000010000 */
[----:B------:R-:W-:Y:S02]  /*18b90*/  STSM.16.M88.4 [R2], R56 ;  /* 0x0000003802007844 */ /* 0x000fe40000000200 */
[----:B------:R-:W-:Y:S06]  /*18ba0*/  BAR.SYNC.DEFER_BLOCKING 0x0 ;  /* 0x0000000000007b1d */ /* 0x000fec0000010000 */
[----:B------:R-:W4:Y:S02]  /*18bb0*/  LDS.128 R56, [R3] ;  /* 0x0000000003387984 */ /* 0x000f240000000c00 */
[----:B------:R-:W-:Y:S06]  /*18bc0*/  BAR.SYNC.DEFER_BLOCKING 0x0 ;  /* 0x0000000000007b1d */ /* 0x000fec0000010000 */
[----:B------:R1:W-:Y:S02]  /*18bd0*/  STSM.16.M88.4 [R2], R60 ;  /* 0x0000003c02007844 */ /* 0x0003e40000000200 */
[----:B------:R-:W-:Y:S06]  /*18be0*/  BAR.SYNC.DEFER_BLOCKING 0x0 ;  /* 0x0000000000007b1d */ /* 0x000fec0000010000 */
[----:B------:R-:W4:Y:S01]  /*18bf0*/  LDS.128 R64, [R3] ;  /* 0x0000000003407984 */ /* 0x000f220000000c00 */
[----:B-1----:R-:W-:-:S02]  /*18c00*/  IMAD.MOV.U32 R60, RZ, RZ, R84 ;  /* 0x000000ffff3c7224 */ /* 0x002fc400078e0054 */
[----:B------:R-:W-:Y:S02]  /*18c10*/  IMAD.MOV.U32 R61, RZ, RZ, R86 ;  /* 0x000000ffff3d7224 */ /* 0x000fe400078e0056 */
[----:B------:R-:W-:Y:S02]  /*18c20*/  IMAD.MOV.U32 R62, RZ, RZ, R52 ;  /* 0x000000ffff3e7224 */ /* 0x000fe400078e0034 */
[----:B------:R-:W-:Y:S01]  /*18c30*/  IMAD.MOV.U32 R63, RZ, RZ, R54 ;  /* 0x000000ffff3f7224 */ /* 0x000fe200078e0036 */
[----:B------:R-:W-:Y:S06]  /*18c40*/  BAR.SYNC.DEFER_BLOCKING 0x0 ;  /* 0x0000000000007b1d */ /* 0x000fec0000010000 */
[----:B------:R1:W-:Y:S02]  /*18c50*/  STSM.16.M88.4 [R2], R60 ;  /* 0x0000003c02007844 */ /* 0x0003e40000000200 */
[----:B-1----:R-:W-:Y:S01]  /*18c60*/  IMAD.MOV.U32 R62, RZ, RZ, R53 ;  /* 0x000000ffff3e7224 */ /* 0x002fe200078e0035 */
[----:B------:R-:W-:Y:S01]  /*18c70*/  MOV R63, R55 ;  /* 0x00000037003f7202 */ /* 0x000fe20000000f00 */
[----:B------:R-:W-:Y:S01]  /*18c80*/  BAR.SYNC.DEFER_BLOCKING 0x0 ;  /* 0x0000000000007b1d */ /* 0x000fe20000010000 */
[----:B------:R-:W-:-:S02]  /*18c90*/  IMAD.MOV.U32 R60, RZ, RZ, R85 ;  /* 0x000000ffff3c7224 */ /* 0x000fc400078e0055 */
[----:B------:R-:W-:-:S03]  /*18ca0*/  IMAD.MOV.U32 R61, RZ, RZ, R87 ;  /* 0x000000ffff3d7224 */ /* 0x000fc600078e0057 */
[----:B------:R-:W1:Y:S02]  /*18cb0*/  LDS.128 R52, [R3] ;  /* 0x0000000003347984 */ /* 0x000e640000000c00 */
[----:B------:R-:W-:Y:S01]  /*18cc0*/  BAR.SYNC.DEFER_BLOCKING 0x0 ;  /* 0x0000000000007b1d */ /* 0x000fe20000010000 */
[----:B------:R-:W-:Y:S01]  /*18cd0*/  IMAD R69, R0, UR5, RZ ;  /* 0x0000000500457c24 */ /* 0x000fe2000f8e02ff */
[----:B------:R-:W-:-:S03]  /*18ce0*/  LEA R0, P6, R68, UR6, 0x2 ;  /* 0x0000000644007c11 */ /* 0x000fc6000f8c10ff */
[C---:B------:R-:W-:Y:S01]  /*18cf0*/  VIADD R73, R69.reuse, UR5 ;  /* 0x0000000545497c36 */ /* 0x040fe20008000000 */
[----:B------:R-:W-:Y:S02]  /*18d00*/  LEA.HI.X.SX32 R68, R68, UR7, 0x2, P6 ;  /* 0x0000000744447c11 */ /* 0x000fe4000b0f16ff */
[----:B------:R-:W-:-:S04]  /*18d10*/  LEA R70, P6, R69, R0, 0x2 ;  /* 0x0000000045467211 */ /* 0x000fc800078c10ff */
[----:B------:R-:W-:Y:S01]  /*18d20*/  LEA.HI.X.SX32 R71, R69, R68, 0x2, P6 ;  /* 0x0000004445477211 */ /* 0x000fe200030f16ff */
[C---:B------:R-:W-:Y:S01]  /*18d30*/  VIADD R69, R73.reuse, UR5 ;  /* 0x0000000549457c36 */ /* 0x040fe20008000000 */
[C---:B------:R-:W-:Y:S01]  /*18d40*/  LEA R72, P6, R73.reuse, R0, 0x2 ;  /* 0x0000000049487211 */ /* 0x040fe200078c10ff */
[----:B------:R2:W-:Y:S01]  /*18d50*/  STSM.16.M88.4 [R2], R60 ;  /* 0x0000003c02007844 */ /* 0x0005e20000000200 */
[----:B------:R-:W-:Y:S02]  /*18d60*/  BAR.SYNC.DEFER_BLOCKING 0x0 ;  /* 0x0000000000007b1d */ /* 0x000fe40000010000 */
[----:B------:R-:W-:Y:S01]  /*18d70*/  LEA.HI.X.SX32 R73, R73, R68, 0x2, P6 ;  /* 0x0000004449497211 */ /* 0x000fe200030f16ff */
[C---:B------:R-:W-:Y:S01]  /*18d80*/  VIADD R77, R69.reuse, UR5 ;  /* 0x00000005454d7c36 */ /* 0x040fe20008000000 */
[----:B------:R-:W-:-:S04]  /*18d90*/  LEA R74, P6, R69, R0, 0x2 ;  /* 0x00000000454a7211 */ /* 0x000fc800078c10ff */
[----:B------:R-:W-:Y:S02]  /*18da0*/  LEA.HI.X.SX32 R75, R69, R68, 0x2, P6 ;  /* 0x00000044454b7211 */ /* 0x000fe400030f16ff */
[C---:B------:R-:W-:Y:S01]  /*18db0*/  LEA R76, P6, R77.reuse, R0, 0x2 ;  /* 0x000000004d4c7211 */ /* 0x040fe200078c10ff */
[----:B--2---:R-:W-:-:S03]  /*18dc0*/  VIADD R61, R77, UR5 ;  /* 0x000000054d3d7c36 */ /* 0x004fc60008000000 */
[----:B------:R-:W-:Y:S01]  /*18dd0*/  LEA.HI.X.SX32 R77, R77, R68, 0x2, P6 ;  /* 0x000000444d4d7211 */ /* 0x000fe200030f16ff */
[----:B------:R2:W-:Y:S01]  /*18de0*/  @P3 STG.E desc[UR60][R70.64], R4 ;  /* 0x0000000446003986 */ /* 0x0005e2000c10193c */
[----:B------:R-:W-:-:S03]  /*18df0*/  ISETP.LT.AND P3, PT, R92, R157, !P0 ;  /* 0x0000009d5c00720c */ /* 0x000fc60004761270 */
[----:B------:R-:W-:Y:S01]  /*18e00*/  @P2 STG.E desc[UR60][R72.64], R16 ;  /* 0x0000001048002986 */ /* 0x000fe2000c10193c */
[----:B------:R-:W-:-:S03]  /*18e10*/  ISETP.LT.AND P2, PT, R91, R157, !P0 ;  /* 0x0000009d5b00720c */ /* 0x000fc60004741270 */
[----:B------:R-:W3:Y:S04]  /*18e20*/  LDL.LU R92, [R1+0x704] ;  /* 0x00070400015c7983 */ /* 0x000ee80000300800 */
[----:B------:R4:W-:Y:S01]  /*18e30*/  @P1 STG.E desc[UR60][R74.64], R5 ;  /* 0x000000054a001986 */ /* 0x0009e2000c10193c */
[----:B------:R-:W-:-:S03]  /*18e40*/  ISETP.LT.AND P1, PT, R90, R157, !P0 ;  /* 0x0000009d5a00720c */ /* 0x000fc60004721270 */
[----:B------:R-:W3:Y:S04]  /*18e50*/  LDL.LU R91, [R1+0x700] ;  /* 0x00070000015b7983 */ /* 0x000ee80000300800 */
[----:B------:R1:W-:Y:S01]  /*18e60*/  @P5 STG.E desc[UR60][R76.64], R17 ;  /* 0x000000114c005986 */ /* 0x0003e2000c10193c */
[----:B------:R-:W-:-:S03]  /*18e70*/  ISETP.LT.AND P5, PT, R89, R157, !P0 ;  /* 0x0000009d5900720c */ /* 0x000fc600047a1270 */
[----:B------:R-:W3:Y:S04]  /*18e80*/  LDL.LU R90, [R1+0x6fc] ;  /* 0x0006fc00015a7983 */ /* 0x000ee80000300800 */
[----:B------:R-:W3:Y:S04]  /*18e90*/  LDL.LU R89, [R1+0x6f8] ;  /* 0x0006f80001597983 */ /* 0x000ee80000300800 */
[----:B------:R-:W3:Y:S01]  /*18ea0*/  LDL.LU R2, [R1+0x6f4] ;  /* 0x0006f40001027983 */ /* 0x000ee20000300800 */
[C---:B------:R-:W-:Y:S01]  /*18eb0*/  LEA R60, P6, R61.reuse, R0, 0x2 ;  /* 0x000000003d3c7211 */ /* 0x040fe200078c10ff */
[----:B------:R-:W-:-:S03]  /*18ec0*/  VIADD R63, R61, UR5 ;  /* 0x000000053d3f7c36 */ /* 0x000fc60008000000 */
[----:B------:R-:W-:Y:S01]  /*18ed0*/  LEA.HI.X.SX32 R61, R61, R68, 0x2, P6 ;  /* 0x000000443d3d7211 */ /* 0x000fe200030f16ff */
[C---:B------:R-:W-:Y:S01]  /*18ee0*/  VIADD R69, R63.reuse, UR5 ;  /* 0x000000053f457c36 */ /* 0x040fe20008000000 */
[----:B------:R-:W-:-:S03]  /*18ef0*/  LEA R62, P6, R63, R0, 0x2 ;  /* 0x000000003f3e7211 */ /* 0x000fc600078c10ff */
[----:B--2---:R-:W-:Y:S01]  /*18f00*/  VIADD R71, R69, UR5 ;  /* 0x0000000545477c36 */ /* 0x004fe20008000000 */
[----:B------:R-:W-:Y:S02]  /*18f10*/  LEA.HI.X.SX32 R63, R63, R68, 0x2, P6 ;  /* 0x000000443f3f7211 */ /* 0x000fe400030f16ff */
[----:B------:R-:W-:-:S04]  /*18f20*/  LEA R4, P6, R69, R0, 0x2 ;  /* 0x0000000045047211 */ /* 0x000fc800078c10ff */
[----:B----4-:R-:W-:Y:S01]  /*18f30*/  LEA.HI.X.SX32 R5, R69, R68, 0x2, P6 ;  /* 0x0000004445057211 */ /* 0x010fe200030f16ff */
[C---:B------:R-:W-:Y:S01]  /*18f40*/  VIADD R69, R71.reuse, UR5 ;  /* 0x0000000547457c36 */ /* 0x040fe20008000000 */
[C---:B------:R-:W-:Y:S01]  /*18f50*/  LEA R16, P6, R71.reuse, R0, 0x2 ;  /* 0x0000000047107211 */ /* 0x040fe200078c10ff */
[----:B------:R2:W-:Y:S03]  /*18f60*/  @P4 STG.E desc[UR60][R60.64], R6 ;  /* 0x000000063c004986 */ /* 0x0005e6000c10193c */
[----:B-1----:R-:W-:Y:S01]  /*18f70*/  LEA.HI.X.SX32 R17, R71, R68, 0x2, P6 ;  /* 0x0000004447117211 */ /* 0x002fe200030f16ff */
[----:B------:R-:W-:Y:S01]  /*18f80*/  VIADD R71, R69, UR5 ;  /* 0x0000000545477c36 */ /* 0x000fe20008000000 */
[----:B------:R1:W-:Y:S01]  /*18f90*/  @P3 STG.E desc[UR60][R62.64], R18 ;  /* 0x000000123e003986 */ /* 0x0003e2000c10193c */
[-C--:B------:R-:W-:Y:S02]  /*18fa0*/  ISETP.LT.AND P3, PT, R88, R157.reuse, !P0 ;  /* 0x0000009d5800720c */ /* 0x080fe40004761270 */
[----:B------:R-:W-:Y:S01]  /*18fb0*/  ISETP.LT.AND P4, PT, R93, R157, !P0 ;  /* 0x0000009d5d00720c */ /* 0x000fe20004781270 */
[----:B------:R-:W4:Y:S01]  /*18fc0*/  LDL.LU R88, [R1+0x6f0] ;  /* 0x0006f00001587983 */ /* 0x000f220000300800 */
[----:B--2---:R-:W-:-:S04]  /*18fd0*/  LEA R60, P6, R69, R0, 0x2 ;  /* 0x00000000453c7211 */ /* 0x004fc800078c10ff */
[----:B------:R-:W-:Y:S01]  /*18fe0*/  LEA.HI.X.SX32 R61, R69, R68, 0x2, P6 ;  /* 0x00000044453d7211 */ /* 0x000fe200030f16ff */
[C---:B------:R-:W-:Y:S01]  /*18ff0*/  VIADD R69, R71.reuse, UR5 ;  /* 0x0000000547457c36 */ /* 0x040fe20008000000 */
[C---:B-1----:R-:W-:Y:S01]  /*19000*/  LEA R62, P6, R71.reuse, R0, 0x2 ;  /* 0x00000000473e7211 */ /* 0x042fe200078c10ff */
[----:B------:R1:W-:Y:S03]  /*19010*/  @P2 STG.E desc[UR60][R4.64], R7 ;  /* 0x0000000704002986 */ /* 0x0003e6000c10193c */
[----:B------:R-:W-:Y:S01]  /*19020*/  LEA.HI.X.SX32 R63, R71, R68, 0x2, P6 ;  /* 0x00000044473f7211 */ /* 0x000fe200030f16ff */
[----:B------:R2:W-:Y:S01]  /*19030*/  @P1 STG.E desc[UR60][R16.64], R19 ;  /* 0x0000001310001986 */ /* 0x0005e2000c10193c */
[----:B-1----:R-:W-:-:S03]  /*19040*/  LEA R4, P6, R69, R0, 0x2 ;  /* 0x0000000045047211 */ /* 0x002fc600078c10ff */
[----:B------:R1:W-:Y:S01]  /*19050*/  @P5 STG.E desc[UR60][R60.64], R8 ;  /* 0x000000083c005986 */ /* 0x0003e2000c10193c */
[----:B------:R-:W-:-:S03]  /*19060*/  LEA.HI.X.SX32 R5, R69, R68, 0x2, P6 ;  /* 0x0000004445057211 */ /* 0x000fc600030f16ff */
[----:B------:R-:W-:Y:S04]  /*19070*/  @P4 STG.E desc[UR60][R62.64], R24 ;  /* 0x000000183e004986 */ /* 0x000fe8000c10193c */
[----:B------:R1:W-:Y:S01]  /*19080*/  @P3 STG.E desc[UR60][R4.64], R9 ;  /* 0x0000000904003986 */ /* 0x0003e2000c10193c */
[----:B---3--:R-:W-:-:S03]  /*19090*/  ISETP.LT.AND P2, PT, R92, R157, !P0 ;  /* 0x0000009d5c00720c */ /* 0x008fc60004741270 */
[----:B------:R-:W3:Y:S01]  /*190a0*/  LDL.LU R92, [R1+0x6ec] ;  /* 0x0006ec00015c7983 */ /* 0x000ee20000300800 */
[----:B------:R-:W-:-:S03]  /*190b0*/  ISETP.LT.AND P1, PT, R91, R157, !P0 ;  /* 0x0000009d5b00720c */ /* 0x000fc60004721270 */
[----:B------:R-:W3:Y:S01]  /*190c0*/  LDL.LU R91, [R1+0x6e8] ;  /* 0x0006e800015b7983 */ /* 0x000ee20000300800 */
[----:B------:R-:W-:-:S03]  /*190d0*/  ISETP.LT.AND P5, PT, R90, R157, !P0 ;  /* 0x0000009d5a00720c */ /* 0x000fc600047a1270 */
[----:B------:R-:W3:Y:S01]  /*190e0*/  LDL.LU R90, [R1+0x6e4] ;  /* 0x0006e400015a7983 */ /* 0x000ee20000300800 */
[----:B------:R-:W-:-:S03]  /*190f0*/  ISETP.LT.AND P4, PT, R89, R157, !P0 ;  /* 0x0000009d5900720c */ /* 0x000fc60004781270 */
[----:B------:R-:W3:Y:S01]  /*19100*/  LDL.LU R89, [R1+0x6e0] ;  /* 0x0006e00001597983 */ /* 0x000ee20000300800 */
[----:B------:R-:W-:-:S03]  /*19110*/  ISETP.LT.AND P3, PT, R2, R157, !P0 ;  /* 0x0000009d0200720c */ /* 0x000fc60004761270 */
[----:B------:R-:W3:Y:S01]  /*19120*/  LDL.LU R2, [R1+0x6dc] ;  /* 0x0006dc0001027983 */ /* 0x000ee20000300800 */
[----:B------:R-:W-:-:S04]  /*19130*/  VIADD R7, R69, UR5 ;  /* 0x0000000545077c36 */ /* 0x000fc80008000000 */
[C---:B--2---:R-:W-:Y:S01]  /*19140*/  VIADD R17, R7.reuse, UR5 ;  /* 0x0000000507117c36 */ /* 0x044fe20008000000 */
[----:B------:R-:W-:-:S03]  /*19150*/  LEA R6, P6, R7, R0, 0x2 ;  /* 0x0000000007067211 */ /* 0x000fc600078c10ff */
[----:B------:R-:W-:Y:S01]  /*19160*/  VIADD R19, R17, UR5 ;  /* 0x0000000511137c36 */ /* 0x000fe20008000000 */
[----:B------:R-:W-:Y:S02]  /*19170*/  LEA.HI.X.SX32 R7, R7, R68, 0x2, P6 ;  /* 0x0000004407077211 */ /* 0x000fe400030f16ff */
[----:B------:R-:W-:Y:S01]  /*19180*/  LEA R16, P6, R17, R0, 0x2 ;  /* 0x0000000011107211 */ /* 0x000fe200078c10ff */
[----:B-1----:R-:W-:-:S03]  /*19190*/  VIADD R61, R19, UR5 ;  /* 0x00000005133d7c36 */ /* 0x002fc60008000000 */
[----:B------:R-:W-:Y:S02]  /*191a0*/  LEA.HI.X.SX32 R17, R17, R68, 0x2, P6 ;  /* 0x0000004411117211 */ /* 0x000fe400030f16ff */
[----:B------:R-:W-:Y:S01]  /*191b0*/  LEA R18, P6, R19, R0, 0x2 ;  /* 0x0000000013127211 */ /* 0x000fe200078c10ff */
[----:B------:R-:W-:-:S03]  /*191c0*/  VIADD R9, R61, UR5 ;  /* 0x000000053d097c36 */ /* 0x000fc60008000000 */
[----:B------:R-:W-:Y:S02]  /*191d0*/  LEA.HI.X.SX32 R19, R19, R68, 0x2, P6 ;  /* 0x0000004413137211 */ /* 0x000fe400030f16ff */
[----:B------:R-:W-:Y:S01]  /*191e0*/  LEA R4, P6, R61, R0, 0x2 ;  /* 0x000000003d047211 */ /* 0x000fe200078c10ff */
[----:B------:R1:W-:Y:S01]  /*191f0*/  @P2 STG.E desc[UR60][R6.64], R25 ;  /* 0x0000001906002986 */ /* 0x0003e2000c10193c */
[----:B----4-:R-:W-:-:S03]  /*19200*/  ISETP.LT.AND P2, PT, R88, R157, !P0 ;  /* 0x0000009d5800720c */ /* 0x010fc60004741270 */
[----:B------:R-:W2:Y:S01]  /*19210*/  LDL.LU R88, [R1+0x6c8] ;  /* 0x0006c80001587983 */ /* 0x000ea20000300800 */
[----:B------:R-:W-:-:S03]  /*19220*/  LEA.HI.X.SX32 R5, R61, R68, 0x2, P6 ;  /* 0x000000443d057211 */ /* 0x000fc600030f16ff */
[----:B------:R4:W-:Y:S01]  /*19230*/  @P1 STG.E desc[UR60][R16.64], R10 ;  /* 0x0000000a10001986 */ /* 0x0009e2000c10193c */
[C---:B-1----:R-:W-:Y:S01]  /*19240*/  LEA R6, P6, R9.reuse, R0, 0x2 ;  /* 0x0000000009067211 */ /* 0x042fe200078c10ff */
[----:B------:R-:W-:-:S03]  /*19250*/  VIADD R25, R9, UR5 ;  /* 0x0000000509197c36 */ /* 0x000fc60008000000 */
[----:B------:R-:W-:Y:S01]  /*19260*/  LEA.HI.X.SX32 R7, R9, R68, 0x2, P6 ;  /* 0x0000004409077211 */ /* 0x000fe200030f16ff */
[----:B----4-:R-:W4:Y:S01]  /*19270*/  LDL.LU R10, [R1+0x6c4] ;  /* 0x0006c400010a7983 */ /* 0x010f220000300800 */
[----:B------:R-:W-:-:S04]  /*19280*/  LEA R8, P6, R25, R0, 0x2 ;  /* 0x0000000019087211 */ /* 0x000fc800078c10ff */
[----:B------:R-:W-:Y:S01]  /*19290*/  LEA.HI.X.SX32 R9, R25, R68, 0x2, P6 ;  /* 0x0000004419097211 */ /* 0x000fe200030f16ff */
[----:B------:R1:W-:Y:S04]  /*192a0*/  @P5 STG.E desc[UR60][R18.64], R26 ;  /* 0x0000001a12005986 */ /* 0x0003e8000c10193c */
[----:B------:R1:W-:Y:S04]  /*192b0*/  @P4 STG.E desc[UR60][R4.64], R11 ;  /* 0x0000000b04004986 */ /* 0x0003e8000c10193c */
[----:B------:R1:W-:Y:S04]  /*192c0*/  @P3 STG.E desc[UR60][R6.64], R27 ;  /* 0x0000001b06003986 */ /* 0x0003e8000c10193c */
        /* <DEDUP_REMOVED lines=9> */
[----:B------:R-:W-:-:S04]  /*19360*/  IADD3 R17, R25, UR5, RZ ;  /* 0x0000000519117c10 */ /* 0x000fc8000fffe0ff */
[C---:B------:R-:W-:Y:S01]  /*19370*/  LEA R16, P6, R17.reuse, R0, 0x2 ;  /* 0x0000000011107211 */ /* 0x040fe200078c10ff */
[C---:B-1----:R-:W-:Y:S01]  /*19380*/  VIADD R19, R17.reuse, UR5 ;  /* 0x0000000511137c36 */ /* 0x042fe20008000000 */
[----:B------:R-:W-:Y:S02]  /*19390*/  ISETP.LT.AND P1, PT, R92, R157, !P0 ;  /* 0x0000009d5c00720c */ /* 0x000fe40004721270 */
[----:B------:R-:W-:Y:S01]  /*193a0*/  LEA.HI.X.SX32 R17, R17, R68, 0x2, P6 ;  /* 0x0000004411117211 */ /* 0x000fe200030f16ff */
[C---:B------:R-:W-:Y:S01]  /*193b0*/  VIADD R11, R19.reuse, UR5 ;  /* 0x00000005130b7c36 */ /* 0x040fe20008000000 */
[----:B------:R-:W-:-:S04]  /*193c0*/  LEA R4, P6, R19, R0, 0x2 ;  /* 0x0000000013047211 */ /* 0x000fc800078c10ff */
[----:B------:R-:W-:Y:S01]  /*193d0*/  LEA.HI.X.SX32 R5, R19, R68, 0x2, P6 ;  /* 0x0000004413057211 */ /* 0x000fe200030f16ff */
[C---:B------:R-:W-:Y:S01]  /*193e0*/  VIADD R19, R11.reuse, UR5 ;  /* 0x000000050b137c36 */ /* 0x040fe20008000000 */
[----:B------:R-:W-:-:S04]  /*193f0*/  LEA R6, P6, R11, R0, 0x2 ;  /* 0x000000000b067211 */ /* 0x000fc800078c10ff */
[----:B------:R-:W-:Y:S01]  /*19400*/  LEA.HI.X.SX32 R7, R11, R68, 0x2, P6 ;  /* 0x000000440b077211 */ /* 0x000fe200030f16ff */
[C---:B------:R-:W-:Y:S01]  /*19410*/  VIADD R11, R19.reuse, UR5 ;  /* 0x00000005130b7c36 */ /* 0x040fe20008000000 */
[C---:B------:R-:W-:Y:S01]  /*19420*/  LEA R8, P6, R19.reuse, R0, 0x2 ;  /* 0x0000000013087211 */ /* 0x040fe200078c10ff */
[----:B------:R1:W-:Y:S03]  /*19430*/  @P1 STG.E desc[UR60][R16.64], R32 ;  /* 0x0000002010001986 */ /* 0x0003e6000c10193c */
[----:B------:R-:W-:Y:S01]  /*19440*/  LEA.HI.X.SX32 R9, R19, R68, 0x2, P6 ;  /* 0x0000004413097211 */ /* 0x000fe200030f16ff */
[----:B------:R4:W-:Y:S01]  /*19450*/  @P5 STG.E desc[UR60][R4.64], R13 ;  /* 0x0000000d04005986 */ /* 0x0009e2000c10193c */
[----:B--2---:R-:W-:-:S03]  /*19460*/  ISETP.LT.AND P1, PT, R88, R157, !P0 ;  /* 0x0000009d5800720c */ /* 0x004fc60004721270 */
[----:B------:R-:W2:Y:S01]  /*19470*/  LDL.LU R88, [R1+0x6b0] ;  /* 0x0006b00001587983 */ /* 0x000ea20000300800 */
[----:B-1----:R-:W-:-:S03]  /*19480*/  VIADD R17, R11, UR5 ;  /* 0x000000050b117c36 */ /* 0x002fc60008000000 */
[----:B------:R-:W2:Y:S01]  /*19490*/  LDL.LU R18, [R1+0x6ac] ;  /* 0x0006ac0001127983 */ /* 0x000ea20000300800 */
[----:B----4-:R-:W-:-:S03]  /*194a0*/  ISETP.LT.AND P5, PT, R10, R157, !P0 ;  /* 0x0000009d0a00720c */ /* 0x010fc600047a1270 */
[----:B------:R-:W-:Y:S01]  /*194b0*/  @P4 STG.E desc[UR60][R6.64], R33 ;  /* 0x0000002106004986 */ /* 0x000fe2000c10193c */
[----:B------:R-:W-:-:S03]  /*194c0*/  LEA R10, P6, R11, R0, 0x2 ;  /* 0x000000000b0a7211 */ /* 0x000fc600078c10ff */
[----:B------:R-:W4:Y:S01]  /*194d0*/  LDL.LU R19, [R1+0x6a8] ;  /* 0x0006a80001137983 */ /* 0x000f220000300800 */
[----:B------:R-:W-:Y:S02]  /*194e0*/  LEA.HI.X.SX32 R11, R11, R68, 0x2, P6 ;  /* 0x000000440b0b7211 */ /* 0x000fe400030f16ff */
[C---:B------:R-:W-:Y:S01]  /*194f0*/  LEA R4, P6, R17.reuse, R0, 0x2 ;  /* 0x0000000011047211 */ /* 0x040fe200078c10ff */
[----:B------:R1:W-:Y:S03]  /*19500*/  @P3 STG.E desc[UR60][R8.64], R14 ;  /* 0x0000000e08003986 */ /* 0x0003e6000c10193c */
[----:B------:R-:W-:Y:S01]  /*19510*/  LEA.HI.X.SX32 R5, R17, R68, 0x2, P6 ;  /* 0x0000004411057211 */ /* 0x000fe200030f16ff */
[----:B------:R1:W-:Y:S04]  /*19520*/  @P2 STG.E desc[UR60][R10.64], R34 ;  /* 0x000000220a002986 */ /* 0x0003e8000c10193c */
[----:B------:R-:W4:Y:S04]  /*19530*/  LDL.LU R12, [R1+0x6a4] ;  /* 0x0006a400010c7983 */ /* 0x000f280000300800 */
[----:B------:R1:W-:Y:S04]  /*19540*/  @P1 STG.E desc[UR60][R4.64], R15 ;  /* 0x0000000f04001986 */ /* 0x0003e8000c10193c */
[----:B------:R-:W4:Y:S01]  /*19550*/  LDL.LU R16, [R1+0x6a0] ;  /* 0x0006a00001107983 */ /* 0x000f220000300800 */
[----:B---3--:R-:W-:-:S03]  /*19560*/  ISETP.LT.AND P1, PT, R2, R157, !P0 ;  /* 0x0000009d0200720c */ /* 0x008fc60004721270 */
[----:B------:R-:W3:Y:S04]  /*19570*/  LDL.LU R2, [R1+0x69c] ;  /* 0x00069c0001027983 */ /* 0x000ee80000300800 */
[----:B-1----:R-:W3:Y:S01]  /*19580*/  LDL.LU R14, [R1+0x698] ;  /* 0x00069800010e7983 */ /* 0x002ee20000300800 */
[----:B------:R-:W-:-:S04]  /*19590*/  VIADD R13, R17, UR5 ;  /* 0x00000005110d7c36 */ /* 0x000fc80008000000 */
[C---:B------:R-:W-:Y:S01]  /*195a0*/  VIADD R17, R13.reuse, UR5 ;  /* 0x000000050d117c36 */ /* 0x040fe20008000000 */
[----:B------:R-:W-:-:S04]  /*195b0*/  LEA R6, P6, R13, R0, 0x2 ;  /* 0x000000000d067211 */ /* 0x000fc800078c10ff */
[----:B------:R-:W-:Y:S01]  /*195c0*/  LEA.HI.X.SX32 R7, R13, R68, 0x2, P6 ;  /* 0x000000440d077211 */ /* 0x000fe200030f16ff */
[C---:B------:R-:W-:Y:S01]  /*195d0*/  VIADD R13, R17.reuse, UR5 ;  /* 0x00000005110d7c36 */ /* 0x040fe20008000000 */
[----:B------:R-:W-:Y:S02]  /*195e0*/  LEA R8, P6, R17, R0, 0x2 ;  /* 0x0000000011087211 */ /* 0x000fe400078c10ff */
[-C--:B------:R-:W-:Y:S02]  /*195f0*/  ISETP.LT.AND P4, PT, R91, R157.reuse, !P0 ;  /* 0x0000009d5b00720c */ /* 0x080fe40004781270 */
[----:B------:R-:W-:Y:S01]  /*19600*/  LEA.HI.X.SX32 R9, R17, R68, 0x2, P6 ;  /* 0x0000004411097211 */ /* 0x000fe200030f16ff */
[C---:B------:R-:W-:Y:S01]  /*19610*/  VIADD R17, R13.reuse, UR5 ;  /* 0x000000050d117c36 */ /* 0x040fe20008000000 */
[----:B------:R-:W-:Y:S02]  /*19620*/  LEA R10, P6, R13, R0, 0x2 ;  /* 0x000000000d0a7211 */ /* 0x000fe400078c10ff */
[----:B------:R-:W-:-:S02]  /*19630*/  ISETP.LT.AND P3, PT, R90, R157, !P0 ;  /* 0x0000009d5a00720c */ /* 0x000fc40004761270 */
[----:B------:R-:W-:Y:S01]  /*19640*/  LEA.HI.X.SX32 R11, R13, R68, 0x2, P6 ;  /* 0x000000440d0b7211 */ /* 0x000fe200030f16ff */
[C---:B------:R-:W-:Y:S01]  /*19650*/  VIADD R13, R17.reuse, UR5 ;  /* 0x00000005110d7c36 */ /* 0x040fe20008000000 */
[----:B------:R-:W-:Y:S01]  /*19660*/  LEA R4, P6, R17, R0, 0x2 ;  /* 0x0000000011047211 */ /* 0x000fe200078c10ff */
[----:B------:R1:W-:Y:S02]  /*19670*/  @P5 STG.E desc[UR60][R6.64], R35 ;  /* 0x0000002306005986 */ /* 0x0003e4000c10193c */
[----:B------:R-:W-:Y:S01]  /*19680*/  VIADD R15, R13, UR5 ;  /* 0x000000050d0f7c36 */ /* 0x000fe20008000000 */
[----:B------:R-:W-:Y:S01]  /*19690*/  LEA.HI.X.SX32 R5, R17, R68, 0x2, P6 ;  /* 0x0000004411057211 */ /* 0x000fe200030f16ff */
[----:B------:R1:W-:Y:S01]  /*196a0*/  @P4 STG.E desc[UR60][R8.64], R20 ;  /* 0x0000001408004986 */ /* 0x0003e2000c10193c */
[-C--:B------:R-:W-:Y:S02]  /*196b0*/  ISETP.LT.AND P2, PT, R89, R157.reuse, !P0 ;  /* 0x0000009d5900720c */ /* 0x080fe40004741270 */
[----:B--2---:R-:W-:-:S02]  /*196c0*/  ISETP.LT.AND P5, PT, R88, R157, !P0 ;  /* 0x0000009d5800720c */ /* 0x004fc400047a1270 */
[C---:B-1----:R-:W-:Y:S02]  /*196d0*/  LEA R6, P6, R13.reuse, R0, 0x2 ;  /* 0x000000000d067211 */ /* 0x042fe400078c10ff */
[----:B------:R-:W-:Y:S02]  /*196e0*/  ISETP.LT.AND P4, PT, R18, R157, !P0 ;  /* 0x0000009d1200720c */ /* 0x000fe40004781270 */
[----:B------:R-:W-:Y:S01]  /*196f0*/  LEA.HI.X.SX32 R7, R13, R68, 0x2, P6 ;  /* 0x000000440d077211 */ /* 0x000fe200030f16ff */
[C---:B------:R-:W-:Y:S01]  /*19700*/  VIADD R13, R15.reuse, UR5 ;  /* 0x000000050f0d7c36 */ /* 0x040fe20008000000 */
[C---:B------:R-:W-:Y:S01]  /*19710*/  LEA R8, P6, R15.reuse, R0, 0x2 ;  /* 0x000000000f087211 */ /* 0x040fe200078c10ff */
[----:B------:R-:W2:Y:S03]  /*19720*/  LDL.LU R18, [R1+0x694] ;  /* 0x0006940001127983 */ /* 0x000ea60000300800 */
[----:B------:R-:W-:Y:S01]  /*19730*/  LEA.HI.X.SX32 R9, R15, R68, 0x2, P6 ;  /* 0x000000440f097211 */ /* 0x000fe200030f16ff */
[----:B------:R1:W-:Y:S04]  /*19740*/  @P3 STG.E desc[UR60][R10.64], R40 ;  /* 0x000000280a003986 */ /* 0x0003e8000c10193c */
[----:B------:R-:W2:Y:S01]  /*19750*/  LDL.LU R17, [R1+0x690] ;  /* 0x0006900001117983 */ /* 0x000ea20000300800 */
[----:B-1----:R-:W-:-:S03]  /*19760*/  LEA R10, P6, R13, R0, 0x2 ;  /* 0x000000000d0a7211 */ /* 0x002fc600078c10ff */
[----:B------:R1:W-:Y:S01]  /*19770*/  @P2 STG.E desc[UR60][R4.64], R21 ;  /* 0x0000001504002986 */ /* 0x0003e2000c10193c */
[----:B------:R-:W-:-:S03]  /*19780*/  LEA.HI.X.SX32 R11, R13, R68, 0x2, P6 ;  /* 0x000000440d0b7211 */ /* 0x000fc600030f16ff */
[----:B------:R1:W-:Y:S01]  /*19790*/  @P1 STG.E desc[UR60][R6.64], R41 ;  /* 0x0000002906001986 */ /* 0x0003e2000c10193c */
[-C--:B----4-:R-:W-:Y:S02]  /*197a0*/  ISETP.LT.AND P2, PT, R12, R157.reuse, !P0 ;  /* 0x0000009d0c00720c */ /* 0x090fe40004741270 */
[-C--:B------:R-:W-:Y:S01]  /*197b0*/  ISETP.LT.AND P1, PT, R16, R157.reuse, !P0 ;  /* 0x0000009d1000720c */ /* 0x080fe20004721270 */
[----:B------:R-:W4:Y:S04]  /*197c0*/  LDL.LU R12, [R1+0x68c] ;  /* 0x00068c00010c7983 */ /* 0x000f280000300800 */
[----:B------:R1:W-:Y:S04]  /*197d0*/  @P5 STG.E desc[UR60][R8.64], R22 ;  /* 0x0000001608005986 */ /* 0x0003e8000c10193c */
[----:B------:R-:W4:Y:S04]  /*197e0*/  LDL.LU R16, [R1+0x688] ;  /* 0x0006880001107983 */ /* 0x000f280000300800 */
[----:B------:R1:W-:Y:S01]  /*197f0*/  @P4 STG.E desc[UR60][R10.64], R42 ;  /* 0x0000002a0a004986 */ /* 0x0003e2000c10193c */
[----:B---3--:R-:W-:-:S03]  /*19800*/  ISETP.LT.AND P5, PT, R2, R157, !P0 ;  /* 0x0000009d0200720c */ /* 0x008fc600047a1270 */
[----:B------:R-:W3:Y:S01]  /*19810*/  LDL.LU R2, [R1+0x684] ;  /* 0x0006840001027983 */ /* 0x000ee20000300800 */
[----:B------:R-:W-:-:S03]  /*19820*/  ISETP.LT.AND P4, PT, R14, R157, !P0 ;  /* 0x0000009d0e00720c */ /* 0x000fc60004781270 */
[----:B------:R-:W3:Y:S01]  /*19830*/  LDL.LU R14, [R1+0x680] ;  /* 0x00068000010e7983 */ /* 0x000ee20000300800 */
[----:B------:R-:W-:-:S04]  /*19840*/  VIADD R15, R13, UR5 ;  /* 0x000000050d0f7c36 */ /* 0x000fc80008000000 */
[C---:B------:R-:W-:Y:S01]  /*19850*/  VIADD R13, R15.reuse, UR5 ;  /* 0x000000050f0d7c36 */ /* 0x040fe20008000000 */
[----:B-1----:R-:W-:Y:S02]  /*19860*/  LEA R4, P6, R15, R0, 0x2 ;  /* 0x000000000f047211 */ /* 0x002fe400078c10ff */
[----:B------:R-:W-:Y:S02]  /*19870*/  ISETP.LT.AND P3, PT, R19, R157, !P0 ;  /* 0x0000009d1300720c */ /* 0x000fe40004761270 */
[----:B------:R-:W-:Y:S01]  /*19880*/  LEA.HI.X.SX32 R5, R15, R68, 0x2, P6 ;  /* 0x000000440f057211 */ /* 0x000fe200030f16ff */
[C---:B------:R-:W-:Y:S01]  /*19890*/  VIADD R15, R13.reuse, UR5 ;  /* 0x000000050d0f7c36 */ /* 0x040fe20008000000 */
[----:B------:R-:W-:-:S04]  /*198a0*/  LEA R6, P6, R13, R0, 0x2 ;  /* 0x000000000d067211 */ /* 0x000fc800078c10ff */
[----:B------:R-:W-:Y:S02]  /*198b0*/  LEA.HI.X.SX32 R7, R13, R68, 0x2, P6 ;  /* 0x000000440d077211 */ /* 0x000fe400030f16ff */
[C---:B------:R-:W-:Y:S02]  /*198c0*/  LEA R8, P6, R15.reuse, R0, 0x2 ;  /* 0x000000000f087211 */ /* 0x040fe400078c10ff */
[C---:B------:R-:W-:Y:S02]  /*198d0*/  IADD3 R13, R15.reuse, UR5, RZ ;  /* 0x000000050f0d7c10 */ /* 0x040fe4000fffe0ff */
[----:B------:R-:W-:Y:S02]  /*198e0*/  LEA.HI.X.SX32 R9, R15, R68, 0x2, P6 ;  /* 0x000000440f097211 */ /* 0x000fe400030f16ff */
[C---:B------:R-:W-:Y:S01]  /*198f0*/  LEA R10, P6, R13.reuse, R0, 0x2 ;  /* 0x000000000d0a7211 */ /* 0x040fe200078c10ff */
[C---:B------:R-:W-:Y:S01]  /*19900*/  VIADD R15, R13.reuse, UR5 ;  /* 0x000000050d0f7c36 */ /* 0x040fe20008000000 */
[----:B------:R1:W-:Y:S02]  /*19910*/  @P3 STG.E desc[UR60][R4.64], R23 ;  /* 0x0000001704003986 */ /* 0x0003e4000c10193c */
[----:B------:R-:W-:Y:S01]  /*19920*/  LEA.HI.X.SX32 R11, R13, R68, 0x2, P6 ;  /* 0x000000440d0b7211 */ /* 0x000fe200030f16ff */
[C---:B------:R-:W-:Y:S01]  /*19930*/  VIADD R13, R15.reuse, UR5 ;  /* 0x000000050f0d7c36 */ /* 0x040fe20008000000 */
[----:B------:R2:W-:Y:S04]  /*19940*/  @P2 STG.E desc[UR60][R6.64], R43 ;  /* 0x0000002b06002986 */ /* 0x0005e8000c10193c */
[----:B------:R-:W3:Y:S01]  /*19950*/  LDS.128 R20, [R3] ;  /* 0x0000000003147984 */ /* 0x000ee20000000c00 */
[----:B-1----:R-:W-:-:S02]  /*19960*/  LEA R4, P6, R15, R0, 0x2 ;  /* 0x000000000f047211 */ /* 0x002fc400078c10ff */
[-C--:B--2---:R-:W-:Y:S02]  /*19970*/  ISETP.LT.AND P3, PT, R18, R157.reuse, !P0 ;  /* 0x0000009d1200720c */ /* 0x084fe40004761270 */
[----:B------:R-:W2:Y:S01]  /*19980*/  LDL.LU R18, [R1+0x67c] ;  /* 0x00067c0001127983 */ /* 0x000ea20000300800 */
[----:B------:R-:W-:Y:S02]  /*19990*/  LEA.HI.X.SX32 R5, R15, R68, 0x2, P6 ;  /* 0x000000440f057211 */ /* 0x000fe400030f16ff */
[----:B------:R-:W-:Y:S02]  /*199a0*/  LEA R6, P6, R13, R0, 0x2 ;  /* 0x000000000d067211 */ /* 0x000fe400078c10ff */
[----:B------:R-:W-:Y:S02]  /*199b0*/  ISETP.LT.AND P2, PT, R17, R157, !P0 ;  /* 0x0000009d1100720c */ /* 0x000fe40004741270 */
[----:B------:R-:W2:Y:S01]  /*199c0*/  LDL.LU R17, [R1+0x678] ;  /* 0x0006780001117983 */ /* 0x000ea20000300800 */
[----:B------:R-:W-:-:S03]  /*199d0*/  LEA.HI.X.SX32 R7, R13, R68, 0x2, P6 ;  /* 0x000000440d077211 */ /* 0x000fc600030f16ff */
[----:B------:R1:W-:Y:S04]  /*199e0*/  @P1 STG.E desc[UR60][R8.64], R28 ;  /* 0x0000001c08001986 */ /* 0x0003e8000c10193c */
[----:B------:R1:W-:Y:S04]  /*199f0*/  @P5 STG.E desc[UR60][R10.64], R44 ;  /* 0x0000002c0a005986 */ /* 0x0003e8000c10193c */
[----:B------:R1:W-:Y:S01]  /*19a00*/  @P4 STG.E desc[UR60][R4.64], R29 ;  /* 0x0000001d04004986 */ /* 0x0003e2000c10193c */
[----:B----4-:R-:W-:-:S03]  /*19a10*/  ISETP.LT.AND P1, PT, R12, R157, !P0 ;  /* 0x0000009d0c00720c */ /* 0x010fc60004721270 */
[----:B------:R4:W-:Y:S04]  /*19a20*/  @P3 STG.E desc[UR60][R6.64], R45 ;  /* 0x0000002d06003986 */ /* 0x0009e8000c10193c */
[----:B------:R-:W2:Y:S01]  /*19a30*/  LDL.LU R12, [R1+0x674] ;  /* 0x00067400010c7983 */ /* 0x000ea20000300800 */
[----:B------:R-:W-:-:S03]  /*19a40*/  ISETP.LT.AND P5, PT, R16, R157, !P0 ;  /* 0x0000009d1000720c */ /* 0x000fc600047a1270 */
[----:B------:R-:W2:Y:S01]  /*19a50*/  LDL.LU R16, [R1+0x670] ;  /* 0x0006700001107983 */ /* 0x000ea20000300800 */
[----:B---3--:R-:W-:-:S03]  /*19a60*/  ISETP.LT.AND P4, PT, R2, R157, !P0 ;  /* 0x0000009d0200720c */ /* 0x008fc60004781270 */
[----:B------:R-:W3:Y:S01]  /*19a70*/  LDL.LU R2, [R1+0x66c] ;  /* 0x00066c0001027983 */ /* 0x000ee20000300800 */
[----:B------:R-:W-:-:S03]  /*19a80*/  ISETP.LT.AND P3, PT, R14, R157, !P0 ;  /* 0x0000009d0e00720c */ /* 0x000fc60004761270 */
[----:B------:R-:W3:Y:S01]  /*19a90*/  LDL.LU R14, [R1+0x668] ;  /* 0x00066800010e7983 */ /* 0x000ee20000300800 */
[----:B------:R-:W-:-:S04]  /*19aa0*/  VIADD R15, R13, UR5 ;  /* 0x000000050d0f7c36 */ /* 0x000fc80008000000 */
[C---:B------:R-:W-:Y:S01]  /*19ab0*/  VIADD R13, R15.reuse, UR5 ;  /* 0x000000050f0d7c36 */ /* 0x040fe20008000000 */
[----:B-1----:R-:W-:-:S04]  /*19ac0*/  LEA R8, P6, R15, R0, 0x2 ;  /* 0x000000000f087211 */ /* 0x002fc800078c10ff */
        /* <DEDUP_REMOVED lines=8> */
[C---:B----4-:R-:W-:Y:S01]  /*19b50*/  LEA R6, P6, R13.reuse, R0, 0x2 ;  /* 0x000000000d067211 */ /* 0x050fe200078c10ff */
[----:B------:R1:W-:Y:S03]  /*19b60*/  @P2 STG.E desc[UR60][R8.64], R30 ;  /* 0x0000001e08002986 */ /* 0x0003e6000c10193c */
[----:B------:R-:W-:Y:S01]  /*19b70*/  LEA.HI.X.SX32 R7, R13, R68, 0x2, P6 ;  /* 0x000000440d077211 */ /* 0x000fe200030f16ff */
[C---:B------:R-:W-:Y:S01]  /*19b80*/  VIADD R13, R15.reuse, UR5 ;  /* 0x000000050f0d7c36 */ /* 0x040fe20008000000 */
[----:B------:R4:W-:Y:S01]  /*19b90*/  @P1 STG.E desc[UR60][R10.64], R46 ;  /* 0x0000002e0a001986 */ /* 0x0009e2000c10193c */
[----:B-1----:R-:W-:Y:S02]  /*19ba0*/  LEA R8, P6, R15, R0, 0x2 ;  /* 0x000000000f087211 */ /* 0x002fe400078c10ff */
[----:B--2---:R-:W-:-:S02]  /*19bb0*/  ISETP.LT.AND P2, PT, R18, R157, !P0 ;  /* 0x0000009d1200720c */ /* 0x004fc40004741270 */
[----:B------:R-:W2:Y:S01]  /*19bc0*/  LDL.LU R18, [R1+0x664] ;  /* 0x0006640001127983 */ /* 0x000ea20000300800 */
[----:B------:R-:W-:Y:S02]  /*19bd0*/  LEA.HI.X.SX32 R9, R15, R68, 0x2, P6 ;  /* 0x000000440f097211 */ /* 0x000fe400030f16ff */
[----:B----4-:R-:W-:Y:S02]  /*19be0*/  LEA R10, P6, R13, R0, 0x2 ;  /* 0x000000000d0a7211 */ /* 0x010fe400078c10ff */
[----:B------:R-:W-:Y:S02]  /*19bf0*/  ISETP.LT.AND P1, PT, R17, R157, !P0 ;  /* 0x0000009d1100720c */ /* 0x000fe40004721270 */
[----:B------:R-:W4:Y:S01]  /*19c00*/  LDL.LU R17, [R1+0x660] ;  /* 0x0006600001117983 */ /* 0x000f220000300800 */
[----:B------:R-:W-:-:S03]  /*19c10*/  LEA.HI.X.SX32 R11, R13, R68, 0x2, P6 ;  /* 0x000000440d0b7211 */ /* 0x000fc600030f16ff */
[----:B------:R1:W-:Y:S04]  /*19c20*/  @P5 STG.E desc[UR60][R4.64], R31 ;  /* 0x0000001f04005986 */ /* 0x0003e8000c10193c */
[----:B------:R1:W-:Y:S04]  /*19c30*/  @P4 STG.E desc[UR60][R6.64], R47 ;  /* 0x0000002f06004986 */ /* 0x0003e8000c10193c */
[----:B------:R1:W-:Y:S04]  /*19c40*/  @P3 STG.E desc[UR60][R8.64], R36 ;  /* 0x0000002408003986 */ /* 0x0003e8000c10193c */
[----:B------:R1:W-:Y:S01]  /*19c50*/  @P2 STG.E desc[UR60][R10.64], R48 ;  /* 0x000000300a002986 */ /* 0x0003e2000c10193c */
[----:B------:R-:W-:-:S03]  /*19c60*/  ISETP.LT.AND P5, PT, R12, R157, !P0 ;  /* 0x0000009d0c00720c */ /* 0x000fc600047a1270 */
[----:B------:R-:W4:Y:S01]  /*19c70*/  LDL.LU R12, [R1+0x65c] ;  /* 0x00065c00010c7983 */ /* 0x000f220000300800 */
[----:B------:R-:W-:-:S03]  /*19c80*/  ISETP.LT.AND P4, PT, R16, R157, !P0 ;  /* 0x0000009d1000720c */ /* 0x000fc60004781270 */
[----:B------:R-:W4:Y:S01]  /*19c90*/  LDL.LU R16, [R1+0x658] ;  /* 0x0006580001107983 */ /* 0x000f220000300800 */
        /* <DEDUP_REMOVED lines=24> */
[----:B------:R-:W-:Y:S02]  /*19e20*/  LEA R6, P6, R13, R0, 0x2 ;  /* 0x000000000d067211 */ /* 0x000fe400078c10ff */
[----:B----4-:R-:W-:Y:S02]  /*19e30*/  ISETP.LT.AND P5, PT, R17, R157, !P0 ;  /* 0x0000009d1100720c */ /* 0x010fe400047a1270 */
        /* <DEDUP_REMOVED lines=14> */
[----:B------:R-:W-:-:S05]  /*19f20*/  VIADD R15, R13, UR5 ;  /* 0x000000050d0f7c36 */ /* 0x000fca0008000000 */
[C---:B-1----:R-:W-:Y:S02]  /*19f30*/  LEA R8, P6, R15.reuse, R0, 0x2 ;  /* 0x000000000f087211 */ /* 0x042fe400078c10ff */
[C---:B------:R-:W-:Y:S02]  /*19f40*/  IADD3 R13, R15.reuse, UR5, RZ ;  /* 0x000000050f0d7c10 */ /* 0x040fe4000fffe0ff */
[----:B------:R-:W-:Y:S02]  /*19f50*/  LEA.HI.X.SX32 R9, R15, R68, 0x2, P6 ;  /* 0x000000440f097211 */ /* 0x000fe400030f16ff */
[C---:B------:R-:W-:Y:S01]  /*19f60*/  LEA R10, P6, R13.reuse, R0, 0x2 ;  /* 0x000000000d0a7211 */ /* 0x040fe200078c10ff */
[----:B------:R-:W-:-:S03]  /*19f70*/  VIADD R15, R13, UR5 ;  /* 0x000000050d0f7c36 */ /* 0x000fc60008000000 */
        /* <DEDUP_REMOVED lines=23> */
[----:B------:R-:W2:Y:S01]  /*1a0f0*/  LDL.LU R12, [R1+0x62c] ;  /* 0x00062c00010c7983 */ /* 0x000ea20000300800 */
[----:B------:R-:W-:-:S03]  /*1a100*/  ISETP.LT.AND P2, PT, R16, R157, !P0 ;  /* 0x0000009d1000720c */ /* 0x000fc60004741270 */
[----:B------:R-:W2:Y:S01]  /*1a110*/  LDL.LU R16, [R1+0x628] ;  /* 0x0006280001107983 */ /* 0x000ea20000300800 */
[----:B---3--:R-:W-:-:S03]  /*1a120*/  ISETP.LT.AND P5, PT, R14, R157, !P0 ;  /* 0x0000009d0e00720c */ /* 0x008fc600047a1270 */
[----:B------:R-:W3:Y:S01]  /*1a130*/  LDL.LU R14, [R1+0x624] ;  /* 0x00062400010e7983 */ /* 0x000ee20000300800 */
[----:B------:R-:W-:-:S04]  /*1a140*/  VIADD R15, R13, UR5 ;  /* 0x000000050d0f7c36 */ /* 0x000fc80008000000 */
[C---:B------:R-:W-:Y:S01]  /*1a150*/  VIADD R3, R15.reuse, UR5 ;  /* 0x000000050f037c36 */ /* 0x040fe20008000000 */
[----:B-1----:R-:W-:Y:S02]  /*1a160*/  LEA R4, P6, R15, R0, 0x2 ;  /* 0x000000000f047211 */ /* 0x002fe400078c10ff */
[----:B------:R-:W-:Y:S01]  /*1a170*/  ISETP.LT.AND P1, PT, R2, R157, !P0 ;  /* 0x0000009d0200720c */ /* 0x000fe20004721270 */
[----:B------:R-:W-:Y:S01]  /*1a180*/  VIADD R7, R3, UR5 ;  /* 0x0000000503077c36 */ /* 0x000fe20008000000 */
[----:B------:R-:W-:Y:S02]  /*1a190*/  LEA.HI.X.SX32 R5, R15, R68, 0x2, P6 ;  /* 0x000000440f057211 */ /* 0x000fe400030f16ff */
[----:B------:R-:W-:Y:S01]  /*1a1a0*/  LEA R2, P6, R3, R0, 0x2 ;  /* 0x0000000003027211 */ /* 0x000fe200078c10ff */
[----:B------:R-:W-:-:S03]  /*1a1b0*/  VIADD R9, R7, UR5 ;  /* 0x0000000507097c36 */ /* 0x000fc60008000000 */
[----:B------:R-:W-:Y:S02]  /*1a1c0*/  LEA.HI.X.SX32 R3, R3, R68, 0x2, P6 ;  /* 0x0000004403037211 */ /* 0x000fe400030f16ff */
[----:B------:R-:W-:Y:S01]  /*1a1d0*/  LEA R6, P6, R7, R0, 0x2 ;  /* 0x0000000007067211 */ /* 0x000fe200078c10ff */
[----:B------:R-:W-:-:S03]  /*1a1e0*/  VIADD R11, R9, UR5 ;  /* 0x00000005090b7c36 */ /* 0x000fc60008000000 */
[----:B------:R-:W-:Y:S02]  /*1a1f0*/  LEA.HI.X.SX32 R7, R7, R68, 0x2, P6 ;  /* 0x0000004407077211 */ /* 0x000fe400030f16ff */
[----:B------:R-:W-:Y:S01]  /*1a200*/  LEA R8, P6, R9, R0, 0x2 ;  /* 0x0000000009087211 */ /* 0x000fe200078c10ff */
[----:B------:R-:W-:Y:S01]  /*1a210*/  VIADD R13, R11, UR5 ;  /* 0x000000050b0d7c36 */ /* 0x000fe20008000000 */
[----:B------:R-:W-:Y:S02]  /*1a220*/  @P4 STG.E desc[UR60][R4.64], R59 ;  /* 0x0000003b04004986 */ /* 0x000fe4000c10193c */
[----:B------:R-:W-:Y:S01]  /*1a230*/  LEA.HI.X.SX32 R9, R9, R68, 0x2, P6 ;  /* 0x0000004409097211 */ /* 0x000fe200030f16ff */
[C---:B------:R-:W-:Y:S01]  /*1a240*/  VIADD R15, R13.reuse, UR5 ;  /* 0x000000050d0f7c36 */ /* 0x040fe20008000000 */
[----:B------:R1:W-:Y:S04]  /*1a250*/  @P3 STG.E desc[UR60][R2.64], R67 ;  /* 0x0000004302003986 */ /* 0x0003e8000c10193c */
[----:B------:R2:W-:Y:S04]  /*1a260*/  @P2 STG.E desc[UR60][R6.64], R52 ;  /* 0x0000003406002986 */ /* 0x0005e8000c10193c */
[----:B------:R2:W-:Y:S01]  /*1a270*/  @P1 STG.E desc[UR60][R8.64], R20 ;  /* 0x0000001408001986 */ /* 0x0005e2000c10193c */
[----:B-1----:R-:W-:-:S02]  /*1a280*/  LEA R2, P1, R13, R0, 0x2 ;  /* 0x000000000d027211 */ /* 0x002fc400078210ff */
[----:B------:R-:W-:Y:S02]  /*1a290*/  LEA R4, P6, R11, R0, 0x2 ;  /* 0x000000000b047211 */ /* 0x000fe400078c10ff */
[-C--:B----4-:R-:W-:Y:S01]  /*1a2a0*/  ISETP.LT.AND P3, PT, R17, R157.reuse, !P0 ;  /* 0x0000009d1100720c */ /* 0x090fe20004761270 */
[----:B------:R-:W-:Y:S01]  /*1a2b0*/  VIADD R17, R15, UR5 ;  /* 0x000000050f117c36 */ /* 0x000fe20008000000 */
[----:B------:R-:W-:Y:S02]  /*1a2c0*/  LEA.HI.X.SX32 R3, R13, R68, 0x2, P1 ;  /* 0x000000440d037211 */ /* 0x000fe400008f16ff */
[----:B--2---:R-:W-:Y:S02]  /*1a2d0*/  ISETP.LT.AND P4, PT, R18, R157, !P0 ;  /* 0x0000009d1200720c */ /* 0x004fe40004781270 */
[C---:B------:R-:W-:Y:S01]  /*1a2e0*/  LEA R6, P1, R17.reuse, R0, 0x2 ;  /* 0x0000000011067211 */ /* 0x040fe200078210ff */
[----:B------:R-:W-:Y:S01]  /*1a2f0*/  VIADD R19, R17, UR5 ;  /* 0x0000000511137c36 */ /* 0x000fe20008000000 */
[----:B------:R-:W-:-:S02]  /*1a300*/  LEA.HI.X.SX32 R5, R11, R68, 0x2, P6 ;  /* 0x000000440b057211 */ /* 0x000fc400030f16ff */
[----:B------:R-:W-:Y:S02]  /*1a310*/  LEA R10, P6, R15, R0, 0x2 ;  /* 0x000000000f0a7211 */ /* 0x000fe400078c10ff */
[-C--:B------:R-:W-:Y:S02]  /*1a320*/  LEA.HI.X.SX32 R7, R17, R68.reuse, 0x2, P1 ;  /* 0x0000004411077211 */ /* 0x080fe400008f16ff */
[----:B------:R-:W-:Y:S02]  /*1a330*/  LEA.HI.X.SX32 R11, R15, R68, 0x2, P6 ;  /* 0x000000440f0b7211 */ /* 0x000fe400030f16ff */
[-C--:B------:R-:W-:Y:S02]  /*1a340*/  ISETP.LT.AND P2, PT, R12, R157.reuse, !P0 ;  /* 0x0000009d0c00720c */ /* 0x080fe40004741270 */
[----:B------:R-:W-:Y:S02]  /*1a350*/  ISETP.LT.AND P1, PT, R16, R157, !P0 ;  /* 0x0000009d1000720c */ /* 0x000fe40004721270 */
[C---:B------:R-:W-:Y:S01]  /*1a360*/  LEA R12, P6, R19.reuse, R0, 0x2 ;  /* 0x00000000130c7211 */ /* 0x040fe200078c10ff */
[C---:B------:R-:W-:Y:S01]  /*1a370*/  VIADD R15, R19.reuse, UR5 ;  /* 0x00000005130f7c36 */ /* 0x040fe20008000000 */
[----:B------:R1:W-:Y:S02]  /*1a380*/  @P5 STG.E desc[UR60][R4.64], R53 ;  /* 0x0000003504005986 */ /* 0x0003e4000c10193c */
[----:B------:R-:W-:-:S02]  /*1a390*/  LEA.HI.X.SX32 R13, R19, R68, 0x2, P6 ;  /* 0x00000044130d7211 */ /* 0x000fc400030f16ff */
[----:B------:R1:W-:Y:S01]  /*1a3a0*/  @P4 STG.E desc[UR60][R2.64], R21 ;  /* 0x0000001502004986 */ /* 0x0003e2000c10193c */
[----:B------:R-:W-:-:S03]  /*1a3b0*/  LEA R8, P6, R15, R0, 0x2 ;  /* 0x000000000f087211 */ /* 0x000fc600078c10ff */
[----:B------:R1:W-:Y:S04]  /*1a3c0*/  @P3 STG.E desc[UR60][R10.64], R54 ;  /* 0x000000360a003986 */ /* 0x0003e8000c10193c */
[----:B------:R1:W-:Y:S01]  /*1a3d0*/  @P2 STG.E desc[UR60][R6.64], R22 ;  /* 0x0000001606002986 */ /* 0x0003e2000c10193c */
[----:B------:R-:W-:-:S03]  /*1a3e0*/  LEA.HI.X.SX32 R9, R15, R68, 0x2, P6 ;  /* 0x000000440f097211 */ /* 0x000fc600030f16ff */
[----:B------:R1:W-:Y:S01]  /*1a3f0*/  @P1 STG.E desc[UR60][R12.64], R55 ;  /* 0x000000370c001986 */ /* 0x0003e2000c10193c */
[----:B---3--:R-:W-:-:S13]  /*1a400*/  ISETP.LT.AND P0, PT, R14, R157, !P0 ;  /* 0x0000009d0e00720c */ /* 0x008fda0004701270 */
[----:B-1----:R-:W-:Y:S05]  /*1a410*/  @!P0 EXIT ;  /* 0x000000000000894d */ /* 0x002fea0003800000 */
[----:B------:R-:W-:Y:S01]  /*1a420*/  STG.E desc[UR60][R8.64], R23 ;  /* 0x0000001708007986 */ /* 0x000fe2000c10193c */
[----:B------:R-:W-:Y:S05]  /*1a430*/  EXIT ;  /* 0x000000000000794d */ /* 0x000fea0003800000 */
.L_x_2:
[----:B------:R-:W-:-:S00]  /*1a440*/  BRA `(.L_x_2) ;  /* 0xfffffffc00fc7947 */ /* 0x000fc0000383ffff */
[----:B------:R-:W-:-:S00]  /*1a450*/  NOP ;  /* 0x0000000000007918 */ /* 0x000fc00000000000 */
        /* <DEDUP_REMOVED lines=10> */
.L_x_3:


//--------------------- .nv.shared.matmul_kernel  --------------------------
	.section	.nv.shared.matmul_kernel,"aw",@nobits
	.sectionflags	@""
	.align	16
	.zero		1024


//--------------------- .nv.shared.reserved.0     --------------------------
	.section	.nv.shared.reserved.0,"aw",@nobits
	.weak		__nv_reservedSMEM_offset_0_alias
	.size		__nv_reservedSMEM_offset_0_alias, 0, 0
	.other		__nv_reservedSMEM_offset_0_alias,@"STO_CUDA_RESERVED_SHARED STV_DEFAULT"
__nv_reservedSMEM_offset_0_alias:
	.zero		0


//--------------------- .nv.constant0.matmul_kernel --------------------------
	.section	.nv.constant0.matmul_kernel,"a",@progbits
	.sectionflags	@""
	.align	4
.nv.constant0.matmul_kernel:
	.zero		608


//--------------------- SYMBOLS --------------------------

	.type		.nv.reservedSmem.offset0,@object
	.size		.nv.reservedSmem.offset0,0x4
